//
// Generated by NVIDIA NVVM Compiler
//
// Compiler Build ID: CL-36424714
// Cuda compilation tools, release 13.0, V13.0.88
// Based on NVVM 20.0.0
//

.version 9.0
.target sm_100
.address_size 64

	// .globl	_ZN3cub18CUB_300001_SM_10006detail11EmptyKernelIvEEvv
.global .align 1 .b8 _ZN30_INTERNAL_a8e65e7c_4_k_cu_main4cuda3std3__45__cpo5beginE[1];
.global .align 1 .b8 _ZN30_INTERNAL_a8e65e7c_4_k_cu_main4cuda3std3__45__cpo3endE[1];
.global .align 1 .b8 _ZN30_INTERNAL_a8e65e7c_4_k_cu_main4cuda3std3__45__cpo6cbeginE[1];
.global .align 1 .b8 _ZN30_INTERNAL_a8e65e7c_4_k_cu_main4cuda3std3__45__cpo4cendE[1];
.global .align 1 .b8 _ZN30_INTERNAL_a8e65e7c_4_k_cu_main4cuda3std3__45__cpo6rbeginE[1];
.global .align 1 .b8 _ZN30_INTERNAL_a8e65e7c_4_k_cu_main4cuda3std3__45__cpo4rendE[1];
.global .align 1 .b8 _ZN30_INTERNAL_a8e65e7c_4_k_cu_main4cuda3std3__45__cpo7crbeginE[1];
.global .align 1 .b8 _ZN30_INTERNAL_a8e65e7c_4_k_cu_main4cuda3std3__45__cpo5crendE[1];
.global .align 1 .b8 _ZN30_INTERNAL_a8e65e7c_4_k_cu_main4cuda3std3__432_GLOBAL__N__a8e65e7c_4_k_cu_main6ignoreE[1];
.global .align 1 .b8 _ZN30_INTERNAL_a8e65e7c_4_k_cu_main4cuda3std3__419piecewise_constructE[1];
.global .align 1 .b8 _ZN30_INTERNAL_a8e65e7c_4_k_cu_main4cuda3std3__48in_placeE[1];
.global .align 1 .b8 _ZN30_INTERNAL_a8e65e7c_4_k_cu_main4cuda3std3__420unreachable_sentinelE[1];
.global .align 1 .b8 _ZN30_INTERNAL_a8e65e7c_4_k_cu_main4cuda3std3__47nulloptE[1];
.global .align 1 .b8 _ZN30_INTERNAL_a8e65e7c_4_k_cu_main4cuda3std3__48unexpectE[1];
.global .align 1 .b8 _ZN30_INTERNAL_a8e65e7c_4_k_cu_main4cuda3std6ranges3__45__cpo4swapE[1];
.global .align 1 .b8 _ZN30_INTERNAL_a8e65e7c_4_k_cu_main4cuda3std6ranges3__45__cpo9iter_moveE[1];
.global .align 1 .b8 _ZN30_INTERNAL_a8e65e7c_4_k_cu_main4cuda3std6ranges3__45__cpo5beginE[1];
.global .align 1 .b8 _ZN30_INTERNAL_a8e65e7c_4_k_cu_main4cuda3std6ranges3__45__cpo3endE[1];
.global .align 1 .b8 _ZN30_INTERNAL_a8e65e7c_4_k_cu_main4cuda3std6ranges3__45__cpo6cbeginE[1];
.global .align 1 .b8 _ZN30_INTERNAL_a8e65e7c_4_k_cu_main4cuda3std6ranges3__45__cpo4cendE[1];
.global .align 1 .b8 _ZN30_INTERNAL_a8e65e7c_4_k_cu_main4cuda3std6ranges3__45__cpo7advanceE[1];
.global .align 1 .b8 _ZN30_INTERNAL_a8e65e7c_4_k_cu_main4cuda3std6ranges3__45__cpo9iter_swapE[1];
.global .align 1 .b8 _ZN30_INTERNAL_a8e65e7c_4_k_cu_main4cuda3std6ranges3__45__cpo4nextE[1];
.global .align 1 .b8 _ZN30_INTERNAL_a8e65e7c_4_k_cu_main4cuda3std6ranges3__45__cpo4prevE[1];
.global .align 1 .b8 _ZN30_INTERNAL_a8e65e7c_4_k_cu_main4cuda3std6ranges3__45__cpo4dataE[1];
.global .align 1 .b8 _ZN30_INTERNAL_a8e65e7c_4_k_cu_main4cuda3std6ranges3__45__cpo5cdataE[1];
.global .align 1 .b8 _ZN30_INTERNAL_a8e65e7c_4_k_cu_main4cuda3std6ranges3__45__cpo4sizeE[1];
.global .align 1 .b8 _ZN30_INTERNAL_a8e65e7c_4_k_cu_main4cuda3std6ranges3__45__cpo5ssizeE[1];
.global .align 1 .b8 _ZN30_INTERNAL_a8e65e7c_4_k_cu_main4cuda3std6ranges3__45__cpo8distanceE[1];
.global .align 1 .b8 _ZN30_INTERNAL_a8e65e7c_4_k_cu_main6thrust24THRUST_300001_SM_1000_NS8cuda_cub3parE[1];
.global .align 1 .b8 _ZN30_INTERNAL_a8e65e7c_4_k_cu_main6thrust24THRUST_300001_SM_1000_NS8cuda_cub10par_nosyncE[1];
.global .align 1 .b8 _ZN30_INTERNAL_a8e65e7c_4_k_cu_main6thrust24THRUST_300001_SM_1000_NS6system6detail10sequential3seqE[1];
.global .align 1 .b8 _ZN30_INTERNAL_a8e65e7c_4_k_cu_main6thrust24THRUST_300001_SM_1000_NS6system3cpp3parE[1];
.global .align 1 .b8 _ZN30_INTERNAL_a8e65e7c_4_k_cu_main6thrust24THRUST_300001_SM_1000_NS12placeholders2_1E[1];
.global .align 1 .b8 _ZN30_INTERNAL_a8e65e7c_4_k_cu_main6thrust24THRUST_300001_SM_1000_NS12placeholders2_2E[1];
.global .align 1 .b8 _ZN30_INTERNAL_a8e65e7c_4_k_cu_main6thrust24THRUST_300001_SM_1000_NS12placeholders2_3E[1];
.global .align 1 .b8 _ZN30_INTERNAL_a8e65e7c_4_k_cu_main6thrust24THRUST_300001_SM_1000_NS12placeholders2_4E[1];
.global .align 1 .b8 _ZN30_INTERNAL_a8e65e7c_4_k_cu_main6thrust24THRUST_300001_SM_1000_NS12placeholders2_5E[1];
.global .align 1 .b8 _ZN30_INTERNAL_a8e65e7c_4_k_cu_main6thrust24THRUST_300001_SM_1000_NS12placeholders2_6E[1];
.global .align 1 .b8 _ZN30_INTERNAL_a8e65e7c_4_k_cu_main6thrust24THRUST_300001_SM_1000_NS12placeholders2_7E[1];
.global .align 1 .b8 _ZN30_INTERNAL_a8e65e7c_4_k_cu_main6thrust24THRUST_300001_SM_1000_NS12placeholders2_8E[1];
.global .align 1 .b8 _ZN30_INTERNAL_a8e65e7c_4_k_cu_main6thrust24THRUST_300001_SM_1000_NS12placeholders2_9E[1];
.global .align 1 .b8 _ZN30_INTERNAL_a8e65e7c_4_k_cu_main6thrust24THRUST_300001_SM_1000_NS12placeholders3_10E[1];
.global .align 1 .b8 _ZN30_INTERNAL_a8e65e7c_4_k_cu_main6thrust24THRUST_300001_SM_1000_NS3seqE[1];
.global .align 1 .b8 _ZN30_INTERNAL_a8e65e7c_4_k_cu_main6thrust24THRUST_300001_SM_1000_NS6deviceE[1];

.visible .entry _ZN3cub18CUB_300001_SM_10006detail11EmptyKernelIvEEvv()
{


	ret;

}
	// .globl	_ZN3cub18CUB_300001_SM_10006detail9transform16transform_kernelINS2_10policy_hubILb1EN4cuda3std3__45tupleIJN6thrust24THRUST_300001_SM_1000_NS6detail15normal_iteratorINSA_10device_ptrIiEEEEEEEE10policy1000EiNSA_8cuda_cub9__replace14new_value_if_fI17is_less_than_zeroiiEESF_JPiEEEvT0_iT1_T2_DpNS2_10kernel_argIT3_EE
.visible .entry _ZN3cub18CUB_300001_SM_10006detail9transform16transform_kernelINS2_10policy_hubILb1EN4cuda3std3__45tupleIJN6thrust24THRUST_300001_SM_1000_NS6detail15normal_iteratorINSA_10device_ptrIiEEEEEEEE10policy1000EiNSA_8cuda_cub9__replace14new_value_if_fI17is_less_than_zeroiiEESF_JPiEEEvT0_iT1_T2_DpNS2_10kernel_argIT3_EE(
	.param .u32 _ZN3cub18CUB_300001_SM_10006detail9transform16transform_kernelINS2_10policy_hubILb1EN4cuda3std3__45tupleIJN6thrust24THRUST_300001_SM_1000_NS6detail15normal_iteratorINSA_10device_ptrIiEEEEEEEE10policy1000EiNSA_8cuda_cub9__replace14new_value_if_fI17is_less_than_zeroiiEESF_JPiEEEvT0_iT1_T2_DpNS2_10kernel_argIT3_EE_param_0,
	.param .u32 _ZN3cub18CUB_300001_SM_10006detail9transform16transform_kernelINS2_10policy_hubILb1EN4cuda3std3__45tupleIJN6thrust24THRUST_300001_SM_1000_NS6detail15normal_iteratorINSA_10device_ptrIiEEEEEEEE10policy1000EiNSA_8cuda_cub9__replace14new_value_if_fI17is_less_than_zeroiiEESF_JPiEEEvT0_iT1_T2_DpNS2_10kernel_argIT3_EE_param_1,
	.param .align 4 .b8 _ZN3cub18CUB_300001_SM_10006detail9transform16transform_kernelINS2_10policy_hubILb1EN4cuda3std3__45tupleIJN6thrust24THRUST_300001_SM_1000_NS6detail15normal_iteratorINSA_10device_ptrIiEEEEEEEE10policy1000EiNSA_8cuda_cub9__replace14new_value_if_fI17is_less_than_zeroiiEESF_JPiEEEvT0_iT1_T2_DpNS2_10kernel_argIT3_EE_param_2[8],
	.param .align 8 .b8 _ZN3cub18CUB_300001_SM_10006detail9transform16transform_kernelINS2_10policy_hubILb1EN4cuda3std3__45tupleIJN6thrust24THRUST_300001_SM_1000_NS6detail15normal_iteratorINSA_10device_ptrIiEEEEEEEE10policy1000EiNSA_8cuda_cub9__replace14new_value_if_fI17is_less_than_zeroiiEESF_JPiEEEvT0_iT1_T2_DpNS2_10kernel_argIT3_EE_param_3[8],
	.param .align 8 .b8 _ZN3cub18CUB_300001_SM_10006detail9transform16transform_kernelINS2_10policy_hubILb1EN4cuda3std3__45tupleIJN6thrust24THRUST_300001_SM_1000_NS6detail15normal_iteratorINSA_10device_ptrIiEEEEEEEE10policy1000EiNSA_8cuda_cub9__replace14new_value_if_fI17is_less_than_zeroiiEESF_JPiEEEvT0_iT1_T2_DpNS2_10kernel_argIT3_EE_param_4[16]
)
.maxntid 128
{
	.reg .pred 	%p<43>;
	.reg .b32 	%r<105>;
	.reg .b64 	%rd<55>;

	ld.param.u32 	%r1, [_ZN3cub18CUB_300001_SM_10006detail9transform16transform_kernelINS2_10policy_hubILb1EN4cuda3std3__45tupleIJN6thrust24THRUST_300001_SM_1000_NS6detail15normal_iteratorINSA_10device_ptrIiEEEEEEEE10policy1000EiNSA_8cuda_cub9__replace14new_value_if_fI17is_less_than_zeroiiEESF_JPiEEEvT0_iT1_T2_DpNS2_10kernel_argIT3_EE_param_2+4];
	ld.param.u32 	%r41, [_ZN3cub18CUB_300001_SM_10006detail9transform16transform_kernelINS2_10policy_hubILb1EN4cuda3std3__45tupleIJN6thrust24THRUST_300001_SM_1000_NS6detail15normal_iteratorINSA_10device_ptrIiEEEEEEEE10policy1000EiNSA_8cuda_cub9__replace14new_value_if_fI17is_less_than_zeroiiEESF_JPiEEEvT0_iT1_T2_DpNS2_10kernel_argIT3_EE_param_0];
	ld.param.u64 	%rd14, [_ZN3cub18CUB_300001_SM_10006detail9transform16transform_kernelINS2_10policy_hubILb1EN4cuda3std3__45tupleIJN6thrust24THRUST_300001_SM_1000_NS6detail15normal_iteratorINSA_10device_ptrIiEEEEEEEE10policy1000EiNSA_8cuda_cub9__replace14new_value_if_fI17is_less_than_zeroiiEESF_JPiEEEvT0_iT1_T2_DpNS2_10kernel_argIT3_EE_param_4];
	ld.param.u64 	%rd15, [_ZN3cub18CUB_300001_SM_10006detail9transform16transform_kernelINS2_10policy_hubILb1EN4cuda3std3__45tupleIJN6thrust24THRUST_300001_SM_1000_NS6detail15normal_iteratorINSA_10device_ptrIiEEEEEEEE10policy1000EiNSA_8cuda_cub9__replace14new_value_if_fI17is_less_than_zeroiiEESF_JPiEEEvT0_iT1_T2_DpNS2_10kernel_argIT3_EE_param_3];
	ld.param.u32 	%r40, [_ZN3cub18CUB_300001_SM_10006detail9transform16transform_kernelINS2_10policy_hubILb1EN4cuda3std3__45tupleIJN6thrust24THRUST_300001_SM_1000_NS6detail15normal_iteratorINSA_10device_ptrIiEEEEEEEE10policy1000EiNSA_8cuda_cub9__replace14new_value_if_fI17is_less_than_zeroiiEESF_JPiEEEvT0_iT1_T2_DpNS2_10kernel_argIT3_EE_param_1];
	cvta.to.global.u64 	%rd1, %rd15;
	cvta.to.global.u64 	%rd2, %rd14;
	shl.b32 	%r2, %r40, 7;
	mov.u32 	%r42, %ctaid.x;
	mul.lo.s32 	%r3, %r2, %r42;
	sub.s32 	%r4, %r41, %r3;
	min.s32 	%r5, %r2, %r4;
	shl.b32 	%r6, %r5, 2;
	mov.u32 	%r7, %tid.x;
	shl.b32 	%r95, %r7, 7;
	setp.ge.s32 	%p1, %r95, %r6;
	@%p1 bra 	$L__BB1_3;
	mul.wide.u32 	%rd16, %r7, 128;
	add.s64 	%rd17, %rd2, %rd16;
	mul.wide.s32 	%rd18, %r3, 4;
	add.s64 	%rd53, %rd17, %rd18;
$L__BB1_2:
	.pragma "nounroll";
	// begin inline asm
	prefetch.global.L2 [%rd53];
	// end inline asm
	add.s32 	%r95, %r95, 16384;
	add.s64 	%rd53, %rd53, 16384;
	setp.lt.s32 	%p2, %r95, %r6;
	@%p2 bra 	$L__BB1_2;
$L__BB1_3:
	mul.wide.s32 	%rd20, %r3, 4;
	add.s64 	%rd6, %rd2, %rd20;
	add.s64 	%rd7, %rd1, %rd20;
	setp.gt.s32 	%p3, %r2, %r4;
	@%p3 bra 	$L__BB1_16;
	setp.lt.s32 	%p4, %r40, 1;
	@%p4 bra 	$L__BB1_33;
	and.b32  	%r11, %r40, 7;
	setp.lt.u32 	%p5, %r40, 8;
	mov.b32 	%r102, 0;
	@%p5 bra 	$L__BB1_8;
	and.b32  	%r102, %r40, 2147483640;
	neg.s32 	%r97, %r102;
	mul.wide.u32 	%rd21, %r7, 4;
	add.s64 	%rd54, %rd20, %rd21;
	add.s32 	%r96, %r7, 128;
$L__BB1_7:
	.pragma "nounroll";
	mul.wide.s32 	%rd22, %r96, 4;
	add.s64 	%rd23, %rd20, %rd22;
	add.s64 	%rd24, %rd2, %rd54;
	ld.global.u32 	%r44, [%rd24];
	setp.lt.s32 	%p6, %r44, 0;
	selp.b32 	%r45, %r1, %r44, %p6;
	add.s64 	%rd25, %rd1, %rd54;
	st.global.u32 	[%rd25], %r45;
	add.s64 	%rd26, %rd2, %rd23;
	ld.global.u32 	%r46, [%rd26];
	setp.lt.s32 	%p7, %r46, 0;
	selp.b32 	%r47, %r1, %r46, %p7;
	add.s64 	%rd27, %rd1, %rd23;
	st.global.u32 	[%rd27], %r47;
	ld.global.u32 	%r48, [%rd26+512];
	setp.lt.s32 	%p8, %r48, 0;
	selp.b32 	%r49, %r1, %r48, %p8;
	st.global.u32 	[%rd27+512], %r49;
	ld.global.u32 	%r50, [%rd26+1024];
	setp.lt.s32 	%p9, %r50, 0;
	selp.b32 	%r51, %r1, %r50, %p9;
	st.global.u32 	[%rd27+1024], %r51;
	ld.global.u32 	%r52, [%rd26+1536];
	setp.lt.s32 	%p10, %r52, 0;
	selp.b32 	%r53, %r1, %r52, %p10;
	st.global.u32 	[%rd27+1536], %r53;
	ld.global.u32 	%r54, [%rd26+2048];
	setp.lt.s32 	%p11, %r54, 0;
	selp.b32 	%r55, %r1, %r54, %p11;
	st.global.u32 	[%rd27+2048], %r55;
	ld.global.u32 	%r56, [%rd26+2560];
	setp.lt.s32 	%p12, %r56, 0;
	selp.b32 	%r57, %r1, %r56, %p12;
	st.global.u32 	[%rd27+2560], %r57;
	ld.global.u32 	%r58, [%rd26+3072];
	setp.lt.s32 	%p13, %r58, 0;
	selp.b32 	%r59, %r1, %r58, %p13;
	st.global.u32 	[%rd27+3072], %r59;
	add.s32 	%r97, %r97, 8;
	add.s64 	%rd54, %rd54, 4096;
	add.s32 	%r96, %r96, 1024;
	setp.eq.s32 	%p14, %r97, 0;
	@%p14 bra 	$L__BB1_8;
	bra.uni 	$L__BB1_7;
$L__BB1_8:
	setp.eq.s32 	%p15, %r11, 0;
	@%p15 bra 	$L__BB1_33;
	and.b32  	%r35, %r40, 3;
	setp.lt.u32 	%p16, %r11, 4;
	@%p16 bra 	$L__BB1_11;
	shl.b32 	%r60, %r102, 7;
	add.s32 	%r61, %r60, %r7;
	mul.wide.s32 	%rd28, %r61, 4;
	add.s64 	%rd29, %rd6, %rd28;
	ld.global.u32 	%r62, [%rd29];
	setp.lt.s32 	%p17, %r62, 0;
	selp.b32 	%r63, %r1, %r62, %p17;
	add.s64 	%rd30, %rd7, %rd28;
	st.global.u32 	[%rd30], %r63;
	ld.global.u32 	%r64, [%rd29+512];
	setp.lt.s32 	%p18, %r64, 0;
	selp.b32 	%r65, %r1, %r64, %p18;
	st.global.u32 	[%rd30+512], %r65;
	ld.global.u32 	%r66, [%rd29+1024];
	setp.lt.s32 	%p19, %r66, 0;
	selp.b32 	%r67, %r1, %r66, %p19;
	st.global.u32 	[%rd30+1024], %r67;
	ld.global.u32 	%r68, [%rd29+1536];
	setp.lt.s32 	%p20, %r68, 0;
	selp.b32 	%r69, %r1, %r68, %p20;
	st.global.u32 	[%rd30+1536], %r69;
	add.s32 	%r102, %r102, 4;
$L__BB1_11:
	setp.eq.s32 	%p21, %r35, 0;
	@%p21 bra 	$L__BB1_33;
	setp.eq.s32 	%p22, %r35, 1;
	@%p22 bra 	$L__BB1_14;
	shl.b32 	%r70, %r102, 7;
	add.s32 	%r71, %r70, %r7;
	mul.wide.s32 	%rd31, %r71, 4;
	add.s64 	%rd32, %rd6, %rd31;
	ld.global.u32 	%r72, [%rd32];
	setp.lt.s32 	%p23, %r72, 0;
	selp.b32 	%r73, %r1, %r72, %p23;
	add.s64 	%rd33, %rd7, %rd31;
	st.global.u32 	[%rd33], %r73;
	ld.global.u32 	%r74, [%rd32+512];
	setp.lt.s32 	%p24, %r74, 0;
	selp.b32 	%r75, %r1, %r74, %p24;
	st.global.u32 	[%rd33+512], %r75;
	add.s32 	%r102, %r102, 2;
$L__BB1_14:
	and.b32  	%r76, %r40, 1;
	setp.eq.b32 	%p25, %r76, 1;
	not.pred 	%p26, %p25;
	@%p26 bra 	$L__BB1_33;
	shl.b32 	%r77, %r102, 7;
	add.s32 	%r78, %r77, %r7;
	mul.wide.s32 	%rd34, %r78, 4;
	add.s64 	%rd35, %rd6, %rd34;
	ld.global.u32 	%r79, [%rd35];
	setp.lt.s32 	%p27, %r79, 0;
	selp.b32 	%r80, %r1, %r79, %p27;
	add.s64 	%rd36, %rd7, %rd34;
	st.global.u32 	[%rd36], %r80;
	bra.uni 	$L__BB1_33;
$L__BB1_16:
	setp.lt.s32 	%p28, %r40, 1;
	@%p28 bra 	$L__BB1_33;
	and.b32  	%r15, %r40, 3;
	setp.lt.u32 	%p29, %r40, 4;
	mov.b32 	%r99, 0;
	@%p29 bra 	$L__BB1_28;
	and.b32  	%r99, %r40, 2147483644;
	mov.b32 	%r98, 0;
$L__BB1_19:
	shl.b32 	%r83, %r98, 7;
	add.s32 	%r22, %r83, %r7;
	setp.ge.s32 	%p30, %r22, %r5;
	@%p30 bra 	$L__BB1_21;
	mul.wide.s32 	%rd37, %r22, 4;
	add.s64 	%rd38, %rd6, %rd37;
	ld.global.u32 	%r84, [%rd38];
	setp.lt.s32 	%p31, %r84, 0;
	selp.b32 	%r85, %r1, %r84, %p31;
	add.s64 	%rd39, %rd7, %rd37;
	st.global.u32 	[%rd39], %r85;
$L__BB1_21:
	add.s32 	%r23, %r22, 128;
	setp.ge.s32 	%p32, %r23, %r5;
	@%p32 bra 	$L__BB1_23;
	mul.wide.s32 	%rd40, %r23, 4;
	add.s64 	%rd41, %rd6, %rd40;
	ld.global.u32 	%r86, [%rd41];
	setp.lt.s32 	%p33, %r86, 0;
	selp.b32 	%r87, %r1, %r86, %p33;
	add.s64 	%rd42, %rd7, %rd40;
	st.global.u32 	[%rd42], %r87;
$L__BB1_23:
	add.s32 	%r24, %r22, 256;
	setp.ge.s32 	%p34, %r24, %r5;
	@%p34 bra 	$L__BB1_25;
	mul.wide.s32 	%rd43, %r24, 4;
	add.s64 	%rd44, %rd6, %rd43;
	ld.global.u32 	%r88, [%rd44];
	setp.lt.s32 	%p35, %r88, 0;
	selp.b32 	%r89, %r1, %r88, %p35;
	add.s64 	%rd45, %rd7, %rd43;
	st.global.u32 	[%rd45], %r89;
$L__BB1_25:
	add.s32 	%r25, %r22, 384;
	setp.ge.s32 	%p36, %r25, %r5;
	@%p36 bra 	$L__BB1_27;
	mul.wide.s32 	%rd46, %r25, 4;
	add.s64 	%rd47, %rd6, %rd46;
	ld.global.u32 	%r90, [%rd47];
	setp.lt.s32 	%p37, %r90, 0;
	selp.b32 	%r91, %r1, %r90, %p37;
	add.s64 	%rd48, %rd7, %rd46;
	st.global.u32 	[%rd48], %r91;
$L__BB1_27:
	add.s32 	%r98, %r98, 4;
	setp.ne.s32 	%p38, %r98, %r99;
	@%p38 bra 	$L__BB1_19;
$L__BB1_28:
	setp.eq.s32 	%p39, %r15, 0;
	@%p39 bra 	$L__BB1_33;
	shl.b32 	%r92, %r99, 7;
	add.s32 	%r101, %r7, %r92;
	neg.s32 	%r100, %r15;
$L__BB1_30:
	.pragma "nounroll";
	setp.ge.s32 	%p40, %r101, %r5;
	@%p40 bra 	$L__BB1_32;
	mul.wide.s32 	%rd50, %r101, 4;
	add.s64 	%rd51, %rd6, %rd50;
	ld.global.u32 	%r93, [%rd51];
	setp.lt.s32 	%p41, %r93, 0;
	selp.b32 	%r94, %r1, %r93, %p41;
	add.s64 	%rd52, %rd7, %rd50;
	st.global.u32 	[%rd52], %r94;
$L__BB1_32:
	add.s32 	%r101, %r101, 128;
	add.s32 	%r100, %r100, 1;
	setp.eq.s32 	%p42, %r100, 0;
	@%p42 bra 	$L__BB1_33;
	bra.uni 	$L__BB1_30;
$L__BB1_33:
	ret;

}
	// .globl	_ZN3cub18CUB_300001_SM_10006detail9transform16transform_kernelINS2_10policy_hubILb1EN4cuda3std3__45tupleIJN6thrust24THRUST_300001_SM_1000_NS6detail15normal_iteratorINSA_10device_ptrIiEEEEEEEE10policy1000ElNSA_8cuda_cub9__replace14new_value_if_fI17is_less_than_zeroiiEESF_JPiEEEvT0_iT1_T2_DpNS2_10kernel_argIT3_EE
.visible .entry _ZN3cub18CUB_300001_SM_10006detail9transform16transform_kernelINS2_10policy_hubILb1EN4cuda3std3__45tupleIJN6thrust24THRUST_300001_SM_1000_NS6detail15normal_iteratorINSA_10device_ptrIiEEEEEEEE10policy1000ElNSA_8cuda_cub9__replace14new_value_if_fI17is_less_than_zeroiiEESF_JPiEEEvT0_iT1_T2_DpNS2_10kernel_argIT3_EE(
	.param .u64 _ZN3cub18CUB_300001_SM_10006detail9transform16transform_kernelINS2_10policy_hubILb1EN4cuda3std3__45tupleIJN6thrust24THRUST_300001_SM_1000_NS6detail15normal_iteratorINSA_10device_ptrIiEEEEEEEE10policy1000ElNSA_8cuda_cub9__replace14new_value_if_fI17is_less_than_zeroiiEESF_JPiEEEvT0_iT1_T2_DpNS2_10kernel_argIT3_EE_param_0,
	.param .u32 _ZN3cub18CUB_300001_SM_10006detail9transform16transform_kernelINS2_10policy_hubILb1EN4cuda3std3__45tupleIJN6thrust24THRUST_300001_SM_1000_NS6detail15normal_iteratorINSA_10device_ptrIiEEEEEEEE10policy1000ElNSA_8cuda_cub9__replace14new_value_if_fI17is_less_than_zeroiiEESF_JPiEEEvT0_iT1_T2_DpNS2_10kernel_argIT3_EE_param_1,
	.param .align 4 .b8 _ZN3cub18CUB_300001_SM_10006detail9transform16transform_kernelINS2_10policy_hubILb1EN4cuda3std3__45tupleIJN6thrust24THRUST_300001_SM_1000_NS6detail15normal_iteratorINSA_10device_ptrIiEEEEEEEE10policy1000ElNSA_8cuda_cub9__replace14new_value_if_fI17is_less_than_zeroiiEESF_JPiEEEvT0_iT1_T2_DpNS2_10kernel_argIT3_EE_param_2[8],
	.param .align 8 .b8 _ZN3cub18CUB_300001_SM_10006detail9transform16transform_kernelINS2_10policy_hubILb1EN4cuda3std3__45tupleIJN6thrust24THRUST_300001_SM_1000_NS6detail15normal_iteratorINSA_10device_ptrIiEEEEEEEE10policy1000ElNSA_8cuda_cub9__replace14new_value_if_fI17is_less_than_zeroiiEESF_JPiEEEvT0_iT1_T2_DpNS2_10kernel_argIT3_EE_param_3[8],
	.param .align 8 .b8 _ZN3cub18CUB_300001_SM_10006detail9transform16transform_kernelINS2_10policy_hubILb1EN4cuda3std3__45tupleIJN6thrust24THRUST_300001_SM_1000_NS6detail15normal_iteratorINSA_10device_ptrIiEEEEEEEE10policy1000ElNSA_8cuda_cub9__replace14new_value_if_fI17is_less_than_zeroiiEESF_JPiEEEvT0_iT1_T2_DpNS2_10kernel_argIT3_EE_param_4[16]
)
.maxntid 128
{
	.reg .pred 	%p<43>;
	.reg .b32 	%r<102>;
	.reg .b64 	%rd<61>;

	ld.param.u32 	%r1, [_ZN3cub18CUB_300001_SM_10006detail9transform16transform_kernelINS2_10policy_hubILb1EN4cuda3std3__45tupleIJN6thrust24THRUST_300001_SM_1000_NS6detail15normal_iteratorINSA_10device_ptrIiEEEEEEEE10policy1000ElNSA_8cuda_cub9__replace14new_value_if_fI17is_less_than_zeroiiEESF_JPiEEEvT0_iT1_T2_DpNS2_10kernel_argIT3_EE_param_2+4];
	ld.param.u64 	%rd15, [_ZN3cub18CUB_300001_SM_10006detail9transform16transform_kernelINS2_10policy_hubILb1EN4cuda3std3__45tupleIJN6thrust24THRUST_300001_SM_1000_NS6detail15normal_iteratorINSA_10device_ptrIiEEEEEEEE10policy1000ElNSA_8cuda_cub9__replace14new_value_if_fI17is_less_than_zeroiiEESF_JPiEEEvT0_iT1_T2_DpNS2_10kernel_argIT3_EE_param_0];
	ld.param.u64 	%rd16, [_ZN3cub18CUB_300001_SM_10006detail9transform16transform_kernelINS2_10policy_hubILb1EN4cuda3std3__45tupleIJN6thrust24THRUST_300001_SM_1000_NS6detail15normal_iteratorINSA_10device_ptrIiEEEEEEEE10policy1000ElNSA_8cuda_cub9__replace14new_value_if_fI17is_less_than_zeroiiEESF_JPiEEEvT0_iT1_T2_DpNS2_10kernel_argIT3_EE_param_4];
	ld.param.u64 	%rd17, [_ZN3cub18CUB_300001_SM_10006detail9transform16transform_kernelINS2_10policy_hubILb1EN4cuda3std3__45tupleIJN6thrust24THRUST_300001_SM_1000_NS6detail15normal_iteratorINSA_10device_ptrIiEEEEEEEE10policy1000ElNSA_8cuda_cub9__replace14new_value_if_fI17is_less_than_zeroiiEESF_JPiEEEvT0_iT1_T2_DpNS2_10kernel_argIT3_EE_param_3];
	ld.param.u32 	%r38, [_ZN3cub18CUB_300001_SM_10006detail9transform16transform_kernelINS2_10policy_hubILb1EN4cuda3std3__45tupleIJN6thrust24THRUST_300001_SM_1000_NS6detail15normal_iteratorINSA_10device_ptrIiEEEEEEEE10policy1000ElNSA_8cuda_cub9__replace14new_value_if_fI17is_less_than_zeroiiEESF_JPiEEEvT0_iT1_T2_DpNS2_10kernel_argIT3_EE_param_1];
	cvta.to.global.u64 	%rd1, %rd17;
	cvta.to.global.u64 	%rd2, %rd16;
	shl.b32 	%r2, %r38, 7;
	mov.u32 	%r39, %ctaid.x;
	cvt.u64.u32 	%rd18, %r39;
	cvt.s64.s32 	%rd19, %r2;
	mul.lo.s64 	%rd3, %rd19, %rd18;
	sub.s64 	%rd20, %rd15, %rd3;
	min.s64 	%rd21, %rd20, %rd19;
	cvt.u32.u64 	%r3, %rd21;
	shl.b32 	%r4, %r3, 2;
	mov.u32 	%r5, %tid.x;
	shl.b32 	%r92, %r5, 7;
	setp.ge.s32 	%p1, %r92, %r4;
	@%p1 bra 	$L__BB2_3;
	shl.b64 	%rd22, %rd3, 2;
	add.s64 	%rd23, %rd2, %rd22;
	mul.wide.u32 	%rd24, %r5, 128;
	add.s64 	%rd59, %rd23, %rd24;
$L__BB2_2:
	.pragma "nounroll";
	// begin inline asm
	prefetch.global.L2 [%rd59];
	// end inline asm
	add.s32 	%r92, %r92, 16384;
	add.s64 	%rd59, %rd59, 16384;
	setp.lt.s32 	%p2, %r92, %r4;
	@%p2 bra 	$L__BB2_2;
$L__BB2_3:
	shl.b64 	%rd26, %rd3, 2;
	add.s64 	%rd7, %rd2, %rd26;
	add.s64 	%rd8, %rd1, %rd26;
	setp.eq.s32 	%p3, %r2, %r3;
	@%p3 bra 	$L__BB2_21;
	setp.lt.s32 	%p4, %r38, 1;
	@%p4 bra 	$L__BB2_33;
	and.b32  	%r9, %r38, 3;
	setp.lt.u32 	%p5, %r38, 4;
	mov.b32 	%r99, 0;
	@%p5 bra 	$L__BB2_16;
	and.b32  	%r99, %r38, 2147483644;
	mov.b32 	%r95, 0;
$L__BB2_7:
	shl.b32 	%r42, %r95, 7;
	add.s32 	%r20, %r42, %r5;
	setp.ge.s32 	%p6, %r20, %r3;
	@%p6 bra 	$L__BB2_9;
	mul.wide.s32 	%rd27, %r20, 4;
	add.s64 	%rd28, %rd7, %rd27;
	ld.global.u32 	%r43, [%rd28];
	setp.lt.s32 	%p7, %r43, 0;
	selp.b32 	%r44, %r1, %r43, %p7;
	add.s64 	%rd29, %rd8, %rd27;
	st.global.u32 	[%rd29], %r44;
$L__BB2_9:
	add.s32 	%r21, %r20, 128;
	setp.ge.s32 	%p8, %r21, %r3;
	@%p8 bra 	$L__BB2_11;
	mul.wide.s32 	%rd30, %r21, 4;
	add.s64 	%rd31, %rd7, %rd30;
	ld.global.u32 	%r45, [%rd31];
	setp.lt.s32 	%p9, %r45, 0;
	selp.b32 	%r46, %r1, %r45, %p9;
	add.s64 	%rd32, %rd8, %rd30;
	st.global.u32 	[%rd32], %r46;
$L__BB2_11:
	add.s32 	%r22, %r20, 256;
	setp.ge.s32 	%p10, %r22, %r3;
	@%p10 bra 	$L__BB2_13;
	mul.wide.s32 	%rd33, %r22, 4;
	add.s64 	%rd34, %rd7, %rd33;
	ld.global.u32 	%r47, [%rd34];
	setp.lt.s32 	%p11, %r47, 0;
	selp.b32 	%r48, %r1, %r47, %p11;
	add.s64 	%rd35, %rd8, %rd33;
	st.global.u32 	[%rd35], %r48;
$L__BB2_13:
	add.s32 	%r23, %r20, 384;
	setp.ge.s32 	%p12, %r23, %r3;
	@%p12 bra 	$L__BB2_15;
	mul.wide.s32 	%rd36, %r23, 4;
	add.s64 	%rd37, %rd7, %rd36;
	ld.global.u32 	%r49, [%rd37];
	setp.lt.s32 	%p13, %r49, 0;
	selp.b32 	%r50, %r1, %r49, %p13;
	add.s64 	%rd38, %rd8, %rd36;
	st.global.u32 	[%rd38], %r50;
$L__BB2_15:
	add.s32 	%r95, %r95, 4;
	setp.eq.s32 	%p14, %r95, %r99;
	@%p14 bra 	$L__BB2_16;
	bra.uni 	$L__BB2_7;
$L__BB2_16:
	setp.eq.s32 	%p15, %r9, 0;
	@%p15 bra 	$L__BB2_33;
	shl.b32 	%r51, %r99, 7;
	add.s32 	%r101, %r5, %r51;
	neg.s32 	%r100, %r9;
$L__BB2_18:
	.pragma "nounroll";
	setp.ge.s32 	%p16, %r101, %r3;
	@%p16 bra 	$L__BB2_20;
	mul.wide.s32 	%rd40, %r101, 4;
	add.s64 	%rd41, %rd7, %rd40;
	ld.global.u32 	%r52, [%rd41];
	setp.lt.s32 	%p17, %r52, 0;
	selp.b32 	%r53, %r1, %r52, %p17;
	add.s64 	%rd42, %rd8, %rd40;
	st.global.u32 	[%rd42], %r53;
$L__BB2_20:
	add.s32 	%r101, %r101, 128;
	add.s32 	%r100, %r100, 1;
	setp.ne.s32 	%p18, %r100, 0;
	@%p18 bra 	$L__BB2_18;
	bra.uni 	$L__BB2_33;
$L__BB2_21:
	setp.lt.s32 	%p19, %r38, 1;
	@%p19 bra 	$L__BB2_33;
	and.b32  	%r11, %r38, 7;
	setp.lt.u32 	%p20, %r38, 8;
	mov.b32 	%r97, 0;
	@%p20 bra 	$L__BB2_25;
	and.b32  	%r97, %r38, 2147483640;
	neg.s32 	%r94, %r97;
	mul.wide.u32 	%rd43, %r5, 4;
	add.s64 	%rd60, %rd26, %rd43;
	add.s32 	%r93, %r5, 128;
$L__BB2_24:
	.pragma "nounroll";
	mul.wide.s32 	%rd44, %r93, 4;
	add.s64 	%rd45, %rd26, %rd44;
	add.s64 	%rd46, %rd2, %rd60;
	ld.global.u32 	%r55, [%rd46];
	setp.lt.s32 	%p21, %r55, 0;
	selp.b32 	%r56, %r1, %r55, %p21;
	add.s64 	%rd47, %rd1, %rd60;
	st.global.u32 	[%rd47], %r56;
	add.s64 	%rd48, %rd2, %rd45;
	ld.global.u32 	%r57, [%rd48];
	setp.lt.s32 	%p22, %r57, 0;
	selp.b32 	%r58, %r1, %r57, %p22;
	add.s64 	%rd49, %rd1, %rd45;
	st.global.u32 	[%rd49], %r58;
	ld.global.u32 	%r59, [%rd48+512];
	setp.lt.s32 	%p23, %r59, 0;
	selp.b32 	%r60, %r1, %r59, %p23;
	st.global.u32 	[%rd49+512], %r60;
	ld.global.u32 	%r61, [%rd48+1024];
	setp.lt.s32 	%p24, %r61, 0;
	selp.b32 	%r62, %r1, %r61, %p24;
	st.global.u32 	[%rd49+1024], %r62;
	ld.global.u32 	%r63, [%rd48+1536];
	setp.lt.s32 	%p25, %r63, 0;
	selp.b32 	%r64, %r1, %r63, %p25;
	st.global.u32 	[%rd49+1536], %r64;
	ld.global.u32 	%r65, [%rd48+2048];
	setp.lt.s32 	%p26, %r65, 0;
	selp.b32 	%r66, %r1, %r65, %p26;
	st.global.u32 	[%rd49+2048], %r66;
	ld.global.u32 	%r67, [%rd48+2560];
	setp.lt.s32 	%p27, %r67, 0;
	selp.b32 	%r68, %r1, %r67, %p27;
	st.global.u32 	[%rd49+2560], %r68;
	ld.global.u32 	%r69, [%rd48+3072];
	setp.lt.s32 	%p28, %r69, 0;
	selp.b32 	%r70, %r1, %r69, %p28;
	st.global.u32 	[%rd49+3072], %r70;
	add.s32 	%r94, %r94, 8;
	add.s64 	%rd60, %rd60, 4096;
	add.s32 	%r93, %r93, 1024;
	setp.eq.s32 	%p29, %r94, 0;
	@%p29 bra 	$L__BB2_25;
	bra.uni 	$L__BB2_24;
$L__BB2_25:
	setp.eq.s32 	%p30, %r11, 0;
	@%p30 bra 	$L__BB2_33;
	and.b32  	%r26, %r38, 3;
	setp.lt.u32 	%p31, %r11, 4;
	@%p31 bra 	$L__BB2_28;
	shl.b32 	%r71, %r97, 7;
	add.s32 	%r72, %r71, %r5;
	mul.wide.s32 	%rd50, %r72, 4;
	add.s64 	%rd51, %rd7, %rd50;
	ld.global.u32 	%r73, [%rd51];
	setp.lt.s32 	%p32, %r73, 0;
	selp.b32 	%r74, %r1, %r73, %p32;
	add.s64 	%rd52, %rd8, %rd50;
	st.global.u32 	[%rd52], %r74;
	ld.global.u32 	%r75, [%rd51+512];
	setp.lt.s32 	%p33, %r75, 0;
	selp.b32 	%r76, %r1, %r75, %p33;
	st.global.u32 	[%rd52+512], %r76;
	ld.global.u32 	%r77, [%rd51+1024];
	setp.lt.s32 	%p34, %r77, 0;
	selp.b32 	%r78, %r1, %r77, %p34;
	st.global.u32 	[%rd52+1024], %r78;
	ld.global.u32 	%r79, [%rd51+1536];
	setp.lt.s32 	%p35, %r79, 0;
	selp.b32 	%r80, %r1, %r79, %p35;
	st.global.u32 	[%rd52+1536], %r80;
	add.s32 	%r97, %r97, 4;
$L__BB2_28:
	setp.eq.s32 	%p36, %r26, 0;
	@%p36 bra 	$L__BB2_33;
	setp.eq.s32 	%p37, %r26, 1;
	@%p37 bra 	$L__BB2_31;
	shl.b32 	%r81, %r97, 7;
	add.s32 	%r82, %r81, %r5;
	mul.wide.s32 	%rd53, %r82, 4;
	add.s64 	%rd54, %rd7, %rd53;
	ld.global.u32 	%r83, [%rd54];
	setp.lt.s32 	%p38, %r83, 0;
	selp.b32 	%r84, %r1, %r83, %p38;
	add.s64 	%rd55, %rd8, %rd53;
	st.global.u32 	[%rd55], %r84;
	ld.global.u32 	%r85, [%rd54+512];
	setp.lt.s32 	%p39, %r85, 0;
	selp.b32 	%r86, %r1, %r85, %p39;
	st.global.u32 	[%rd55+512], %r86;
	add.s32 	%r97, %r97, 2;
$L__BB2_31:
	and.b32  	%r87, %r38, 1;
	setp.eq.b32 	%p40, %r87, 1;
	not.pred 	%p41, %p40;
	@%p41 bra 	$L__BB2_33;
	shl.b32 	%r88, %r97, 7;
	add.s32 	%r89, %r88, %r5;
	mul.wide.s32 	%rd56, %r89, 4;
	add.s64 	%rd57, %rd7, %rd56;
	ld.global.u32 	%r90, [%rd57];
	setp.lt.s32 	%p42, %r90, 0;
	selp.b32 	%r91, %r1, %r90, %p42;
	add.s64 	%rd58, %rd8, %rd56;
	st.global.u32 	[%rd58], %r91;
$L__BB2_33:
	ret;

}
	// .globl	_ZN3cub18CUB_300001_SM_10006detail9transform16transform_kernelINS2_10policy_hubILb1EN4cuda3std3__45tupleIJPiEEEE10policy1000EiN6thrust24THRUST_300001_SM_1000_NS8cuda_cub9__replace14new_value_if_fI17is_less_than_zeroiiEENSE_6detail15normal_iteratorINSE_10device_ptrIiEEEEJS9_EEEvT0_iT1_T2_DpNS2_10kernel_argIT3_EE
.visible .entry _ZN3cub18CUB_300001_SM_10006detail9transform16transform_kernelINS2_10policy_hubILb1EN4cuda3std3__45tupleIJPiEEEE10policy1000EiN6thrust24THRUST_300001_SM_1000_NS8cuda_cub9__replace14new_value_if_fI17is_less_than_zeroiiEENSE_6detail15normal_iteratorINSE_10device_ptrIiEEEEJS9_EEEvT0_iT1_T2_DpNS2_10kernel_argIT3_EE(
	.param .u32 _ZN3cub18CUB_300001_SM_10006detail9transform16transform_kernelINS2_10policy_hubILb1EN4cuda3std3__45tupleIJPiEEEE10policy1000EiN6thrust24THRUST_300001_SM_1000_NS8cuda_cub9__replace14new_value_if_fI17is_less_than_zeroiiEENSE_6detail15normal_iteratorINSE_10device_ptrIiEEEEJS9_EEEvT0_iT1_T2_DpNS2_10kernel_argIT3_EE_param_0,
	.param .u32 _ZN3cub18CUB_300001_SM_10006detail9transform16transform_kernelINS2_10policy_hubILb1EN4cuda3std3__45tupleIJPiEEEE10policy1000EiN6thrust24THRUST_300001_SM_1000_NS8cuda_cub9__replace14new_value_if_fI17is_less_than_zeroiiEENSE_6detail15normal_iteratorINSE_10device_ptrIiEEEEJS9_EEEvT0_iT1_T2_DpNS2_10kernel_argIT3_EE_param_1,
	.param .align 4 .b8 _ZN3cub18CUB_300001_SM_10006detail9transform16transform_kernelINS2_10policy_hubILb1EN4cuda3std3__45tupleIJPiEEEE10policy1000EiN6thrust24THRUST_300001_SM_1000_NS8cuda_cub9__replace14new_value_if_fI17is_less_than_zeroiiEENSE_6detail15normal_iteratorINSE_10device_ptrIiEEEEJS9_EEEvT0_iT1_T2_DpNS2_10kernel_argIT3_EE_param_2[8],
	.param .align 8 .b8 _ZN3cub18CUB_300001_SM_10006detail9transform16transform_kernelINS2_10policy_hubILb1EN4cuda3std3__45tupleIJPiEEEE10policy1000EiN6thrust24THRUST_300001_SM_1000_NS8cuda_cub9__replace14new_value_if_fI17is_less_than_zeroiiEENSE_6detail15normal_iteratorINSE_10device_ptrIiEEEEJS9_EEEvT0_iT1_T2_DpNS2_10kernel_argIT3_EE_param_3[8],
	.param .align 8 .b8 _ZN3cub18CUB_300001_SM_10006detail9transform16transform_kernelINS2_10policy_hubILb1EN4cuda3std3__45tupleIJPiEEEE10policy1000EiN6thrust24THRUST_300001_SM_1000_NS8cuda_cub9__replace14new_value_if_fI17is_less_than_zeroiiEENSE_6detail15normal_iteratorINSE_10device_ptrIiEEEEJS9_EEEvT0_iT1_T2_DpNS2_10kernel_argIT3_EE_param_4[16]
)
.maxntid 128
{
	.reg .pred 	%p<43>;
	.reg .b32 	%r<105>;
	.reg .b64 	%rd<55>;

	ld.param.u32 	%r1, [_ZN3cub18CUB_300001_SM_10006detail9transform16transform_kernelINS2_10policy_hubILb1EN4cuda3std3__45tupleIJPiEEEE10policy1000EiN6thrust24THRUST_300001_SM_1000_NS8cuda_cub9__replace14new_value_if_fI17is_less_than_zeroiiEENSE_6detail15normal_iteratorINSE_10device_ptrIiEEEEJS9_EEEvT0_iT1_T2_DpNS2_10kernel_argIT3_EE_param_2+4];
	ld.param.u32 	%r41, [_ZN3cub18CUB_300001_SM_10006detail9transform16transform_kernelINS2_10policy_hubILb1EN4cuda3std3__45tupleIJPiEEEE10policy1000EiN6thrust24THRUST_300001_SM_1000_NS8cuda_cub9__replace14new_value_if_fI17is_less_than_zeroiiEENSE_6detail15normal_iteratorINSE_10device_ptrIiEEEEJS9_EEEvT0_iT1_T2_DpNS2_10kernel_argIT3_EE_param_0];
	ld.param.u64 	%rd14, [_ZN3cub18CUB_300001_SM_10006detail9transform16transform_kernelINS2_10policy_hubILb1EN4cuda3std3__45tupleIJPiEEEE10policy1000EiN6thrust24THRUST_300001_SM_1000_NS8cuda_cub9__replace14new_value_if_fI17is_less_than_zeroiiEENSE_6detail15normal_iteratorINSE_10device_ptrIiEEEEJS9_EEEvT0_iT1_T2_DpNS2_10kernel_argIT3_EE_param_4];
	ld.param.u64 	%rd15, [_ZN3cub18CUB_300001_SM_10006detail9transform16transform_kernelINS2_10policy_hubILb1EN4cuda3std3__45tupleIJPiEEEE10policy1000EiN6thrust24THRUST_300001_SM_1000_NS8cuda_cub9__replace14new_value_if_fI17is_less_than_zeroiiEENSE_6detail15normal_iteratorINSE_10device_ptrIiEEEEJS9_EEEvT0_iT1_T2_DpNS2_10kernel_argIT3_EE_param_3];
	ld.param.u32 	%r40, [_ZN3cub18CUB_300001_SM_10006detail9transform16transform_kernelINS2_10policy_hubILb1EN4cuda3std3__45tupleIJPiEEEE10policy1000EiN6thrust24THRUST_300001_SM_1000_NS8cuda_cub9__replace14new_value_if_fI17is_less_than_zeroiiEENSE_6detail15normal_iteratorINSE_10device_ptrIiEEEEJS9_EEEvT0_iT1_T2_DpNS2_10kernel_argIT3_EE_param_1];
	cvta.to.global.u64 	%rd1, %rd15;
	cvta.to.global.u64 	%rd2, %rd14;
	shl.b32 	%r2, %r40, 7;
	mov.u32 	%r42, %ctaid.x;
	mul.lo.s32 	%r3, %r2, %r42;
	sub.s32 	%r4, %r41, %r3;
	min.s32 	%r5, %r2, %r4;
	shl.b32 	%r6, %r5, 2;
	mov.u32 	%r7, %tid.x;
	shl.b32 	%r95, %r7, 7;
	setp.ge.s32 	%p1, %r95, %r6;
	@%p1 bra 	$L__BB3_3;
	mul.wide.u32 	%rd16, %r7, 128;
	add.s64 	%rd17, %rd2, %rd16;
	mul.wide.s32 	%rd18, %r3, 4;
	add.s64 	%rd53, %rd17, %rd18;
$L__BB3_2:
	.pragma "nounroll";
	// begin inline asm
	prefetch.global.L2 [%rd53];
	// end inline asm
	add.s32 	%r95, %r95, 16384;
	add.s64 	%rd53, %rd53, 16384;
	setp.lt.s32 	%p2, %r95, %r6;
	@%p2 bra 	$L__BB3_2;
$L__BB3_3:
	mul.wide.s32 	%rd20, %r3, 4;
	add.s64 	%rd6, %rd2, %rd20;
	add.s64 	%rd7, %rd1, %rd20;
	setp.gt.s32 	%p3, %r2, %r4;
	@%p3 bra 	$L__BB3_16;
	setp.lt.s32 	%p4, %r40, 1;
	@%p4 bra 	$L__BB3_33;
	and.b32  	%r11, %r40, 7;
	setp.lt.u32 	%p5, %r40, 8;
	mov.b32 	%r102, 0;
	@%p5 bra 	$L__BB3_8;
	and.b32  	%r102, %r40, 2147483640;
	neg.s32 	%r97, %r102;
	mul.wide.u32 	%rd21, %r7, 4;
	add.s64 	%rd54, %rd20, %rd21;
	add.s32 	%r96, %r7, 128;
$L__BB3_7:
	.pragma "nounroll";
	mul.wide.s32 	%rd22, %r96, 4;
	add.s64 	%rd23, %rd20, %rd22;
	add.s64 	%rd24, %rd2, %rd54;
	ld.global.u32 	%r44, [%rd24];
	setp.lt.s32 	%p6, %r44, 0;
	selp.b32 	%r45, %r1, %r44, %p6;
	add.s64 	%rd25, %rd1, %rd54;
	st.global.u32 	[%rd25], %r45;
	add.s64 	%rd26, %rd2, %rd23;
	ld.global.u32 	%r46, [%rd26];
	setp.lt.s32 	%p7, %r46, 0;
	selp.b32 	%r47, %r1, %r46, %p7;
	add.s64 	%rd27, %rd1, %rd23;
	st.global.u32 	[%rd27], %r47;
	ld.global.u32 	%r48, [%rd26+512];
	setp.lt.s32 	%p8, %r48, 0;
	selp.b32 	%r49, %r1, %r48, %p8;
	st.global.u32 	[%rd27+512], %r49;
	ld.global.u32 	%r50, [%rd26+1024];
	setp.lt.s32 	%p9, %r50, 0;
	selp.b32 	%r51, %r1, %r50, %p9;
	st.global.u32 	[%rd27+1024], %r51;
	ld.global.u32 	%r52, [%rd26+1536];
	setp.lt.s32 	%p10, %r52, 0;
	selp.b32 	%r53, %r1, %r52, %p10;
	st.global.u32 	[%rd27+1536], %r53;
	ld.global.u32 	%r54, [%rd26+2048];
	setp.lt.s32 	%p11, %r54, 0;
	selp.b32 	%r55, %r1, %r54, %p11;
	st.global.u32 	[%rd27+2048], %r55;
	ld.global.u32 	%r56, [%rd26+2560];
	setp.lt.s32 	%p12, %r56, 0;
	selp.b32 	%r57, %r1, %r56, %p12;
	st.global.u32 	[%rd27+2560], %r57;
	ld.global.u32 	%r58, [%rd26+3072];
	setp.lt.s32 	%p13, %r58, 0;
	selp.b32 	%r59, %r1, %r58, %p13;
	st.global.u32 	[%rd27+3072], %r59;
	add.s32 	%r97, %r97, 8;
	add.s64 	%rd54, %rd54, 4096;
	add.s32 	%r96, %r96, 1024;
	setp.eq.s32 	%p14, %r97, 0;
	@%p14 bra 	$L__BB3_8;
	bra.uni 	$L__BB3_7;
$L__BB3_8:
	setp.eq.s32 	%p15, %r11, 0;
	@%p15 bra 	$L__BB3_33;
	and.b32  	%r35, %r40, 3;
	setp.lt.u32 	%p16, %r11, 4;
	@%p16 bra 	$L__BB3_11;
	shl.b32 	%r60, %r102, 7;
	add.s32 	%r61, %r60, %r7;
	mul.wide.s32 	%rd28, %r61, 4;
	add.s64 	%rd29, %rd6, %rd28;
	ld.global.u32 	%r62, [%rd29];
	setp.lt.s32 	%p17, %r62, 0;
	selp.b32 	%r63, %r1, %r62, %p17;
	add.s64 	%rd30, %rd7, %rd28;
	st.global.u32 	[%rd30], %r63;
	ld.global.u32 	%r64, [%rd29+512];
	setp.lt.s32 	%p18, %r64, 0;
	selp.b32 	%r65, %r1, %r64, %p18;
	st.global.u32 	[%rd30+512], %r65;
	ld.global.u32 	%r66, [%rd29+1024];
	setp.lt.s32 	%p19, %r66, 0;
	selp.b32 	%r67, %r1, %r66, %p19;
	st.global.u32 	[%rd30+1024], %r67;
	ld.global.u32 	%r68, [%rd29+1536];
	setp.lt.s32 	%p20, %r68, 0;
	selp.b32 	%r69, %r1, %r68, %p20;
	st.global.u32 	[%rd30+1536], %r69;
	add.s32 	%r102, %r102, 4;
$L__BB3_11:
	setp.eq.s32 	%p21, %r35, 0;
	@%p21 bra 	$L__BB3_33;
	setp.eq.s32 	%p22, %r35, 1;
	@%p22 bra 	$L__BB3_14;
	shl.b32 	%r70, %r102, 7;
	add.s32 	%r71, %r70, %r7;
	mul.wide.s32 	%rd31, %r71, 4;
	add.s64 	%rd32, %rd6, %rd31;
	ld.global.u32 	%r72, [%rd32];
	setp.lt.s32 	%p23, %r72, 0;
	selp.b32 	%r73, %r1, %r72, %p23;
	add.s64 	%rd33, %rd7, %rd31;
	st.global.u32 	[%rd33], %r73;
	ld.global.u32 	%r74, [%rd32+512];
	setp.lt.s32 	%p24, %r74, 0;
	selp.b32 	%r75, %r1, %r74, %p24;
	st.global.u32 	[%rd33+512], %r75;
	add.s32 	%r102, %r102, 2;
$L__BB3_14:
	and.b32  	%r76, %r40, 1;
	setp.eq.b32 	%p25, %r76, 1;
	not.pred 	%p26, %p25;
	@%p26 bra 	$L__BB3_33;
	shl.b32 	%r77, %r102, 7;
	add.s32 	%r78, %r77, %r7;
	mul.wide.s32 	%rd34, %r78, 4;
	add.s64 	%rd35, %rd6, %rd34;
	ld.global.u32 	%r79, [%rd35];
	setp.lt.s32 	%p27, %r79, 0;
	selp.b32 	%r80, %r1, %r79, %p27;
	add.s64 	%rd36, %rd7, %rd34;
	st.global.u32 	[%rd36], %r80;
	bra.uni 	$L__BB3_33;
$L__BB3_16:
	setp.lt.s32 	%p28, %r40, 1;
	@%p28 bra 	$L__BB3_33;
	and.b32  	%r15, %r40, 3;
	setp.lt.u32 	%p29, %r40, 4;
	mov.b32 	%r99, 0;
	@%p29 bra 	$L__BB3_28;
	and.b32  	%r99, %r40, 2147483644;
	mov.b32 	%r98, 0;
$L__BB3_19:
	shl.b32 	%r83, %r98, 7;
	add.s32 	%r22, %r83, %r7;
	setp.ge.s32 	%p30, %r22, %r5;
	@%p30 bra 	$L__BB3_21;
	mul.wide.s32 	%rd37, %r22, 4;
	add.s64 	%rd38, %rd6, %rd37;
	ld.global.u32 	%r84, [%rd38];
	setp.lt.s32 	%p31, %r84, 0;
	selp.b32 	%r85, %r1, %r84, %p31;
	add.s64 	%rd39, %rd7, %rd37;
	st.global.u32 	[%rd39], %r85;
$L__BB3_21:
	add.s32 	%r23, %r22, 128;
	setp.ge.s32 	%p32, %r23, %r5;
	@%p32 bra 	$L__BB3_23;
	mul.wide.s32 	%rd40, %r23, 4;
	add.s64 	%rd41, %rd6, %rd40;
	ld.global.u32 	%r86, [%rd41];
	setp.lt.s32 	%p33, %r86, 0;
	selp.b32 	%r87, %r1, %r86, %p33;
	add.s64 	%rd42, %rd7, %rd40;
	st.global.u32 	[%rd42], %r87;
$L__BB3_23:
	add.s32 	%r24, %r22, 256;
	setp.ge.s32 	%p34, %r24, %r5;
	@%p34 bra 	$L__BB3_25;
	mul.wide.s32 	%rd43, %r24, 4;
	add.s64 	%rd44, %rd6, %rd43;
	ld.global.u32 	%r88, [%rd44];
	setp.lt.s32 	%p35, %r88, 0;
	selp.b32 	%r89, %r1, %r88, %p35;
	add.s64 	%rd45, %rd7, %rd43;
	st.global.u32 	[%rd45], %r89;
$L__BB3_25:
	add.s32 	%r25, %r22, 384;
	setp.ge.s32 	%p36, %r25, %r5;
	@%p36 bra 	$L__BB3_27;
	mul.wide.s32 	%rd46, %r25, 4;
	add.s64 	%rd47, %rd6, %rd46;
	ld.global.u32 	%r90, [%rd47];
	setp.lt.s32 	%p37, %r90, 0;
	selp.b32 	%r91, %r1, %r90, %p37;
	add.s64 	%rd48, %rd7, %rd46;
	st.global.u32 	[%rd48], %r91;
$L__BB3_27:
	add.s32 	%r98, %r98, 4;
	setp.ne.s32 	%p38, %r98, %r99;
	@%p38 bra 	$L__BB3_19;
$L__BB3_28:
	setp.eq.s32 	%p39, %r15, 0;
	@%p39 bra 	$L__BB3_33;
	shl.b32 	%r92, %r99, 7;
	add.s32 	%r101, %r7, %r92;
	neg.s32 	%r100, %r15;
$L__BB3_30:
	.pragma "nounroll";
	setp.ge.s32 	%p40, %r101, %r5;
	@%p40 bra 	$L__BB3_32;
	mul.wide.s32 	%rd50, %r101, 4;
	add.s64 	%rd51, %rd6, %rd50;
	ld.global.u32 	%r93, [%rd51];
	setp.lt.s32 	%p41, %r93, 0;
	selp.b32 	%r94, %r1, %r93, %p41;
	add.s64 	%rd52, %rd7, %rd50;
	st.global.u32 	[%rd52], %r94;
$L__BB3_32:
	add.s32 	%r101, %r101, 128;
	add.s32 	%r100, %r100, 1;
	setp.eq.s32 	%p42, %r100, 0;
	@%p42 bra 	$L__BB3_33;
	bra.uni 	$L__BB3_30;
$L__BB3_33:
	ret;

}
	// .globl	_ZN3cub18CUB_300001_SM_10006detail9transform16transform_kernelINS2_10policy_hubILb1EN4cuda3std3__45tupleIJPiEEEE10policy1000ElN6thrust24THRUST_300001_SM_1000_NS8cuda_cub9__replace14new_value_if_fI17is_less_than_zeroiiEENSE_6detail15normal_iteratorINSE_10device_ptrIiEEEEJS9_EEEvT0_iT1_T2_DpNS2_10kernel_argIT3_EE
.visible .entry _ZN3cub18CUB_300001_SM_10006detail9transform16transform_kernelINS2_10policy_hubILb1EN4cuda3std3__45tupleIJPiEEEE10policy1000ElN6thrust24THRUST_300001_SM_1000_NS8cuda_cub9__replace14new_value_if_fI17is_less_than_zeroiiEENSE_6detail15normal_iteratorINSE_10device_ptrIiEEEEJS9_EEEvT0_iT1_T2_DpNS2_10kernel_argIT3_EE(
	.param .u64 _ZN3cub18CUB_300001_SM_10006detail9transform16transform_kernelINS2_10policy_hubILb1EN4cuda3std3__45tupleIJPiEEEE10policy1000ElN6thrust24THRUST_300001_SM_1000_NS8cuda_cub9__replace14new_value_if_fI17is_less_than_zeroiiEENSE_6detail15normal_iteratorINSE_10device_ptrIiEEEEJS9_EEEvT0_iT1_T2_DpNS2_10kernel_argIT3_EE_param_0,
	.param .u32 _ZN3cub18CUB_300001_SM_10006detail9transform16transform_kernelINS2_10policy_hubILb1EN4cuda3std3__45tupleIJPiEEEE10policy1000ElN6thrust24THRUST_300001_SM_1000_NS8cuda_cub9__replace14new_value_if_fI17is_less_than_zeroiiEENSE_6detail15normal_iteratorINSE_10device_ptrIiEEEEJS9_EEEvT0_iT1_T2_DpNS2_10kernel_argIT3_EE_param_1,
	.param .align 4 .b8 _ZN3cub18CUB_300001_SM_10006detail9transform16transform_kernelINS2_10policy_hubILb1EN4cuda3std3__45tupleIJPiEEEE10policy1000ElN6thrust24THRUST_300001_SM_1000_NS8cuda_cub9__replace14new_value_if_fI17is_less_than_zeroiiEENSE_6detail15normal_iteratorINSE_10device_ptrIiEEEEJS9_EEEvT0_iT1_T2_DpNS2_10kernel_argIT3_EE_param_2[8],
	.param .align 8 .b8 _ZN3cub18CUB_300001_SM_10006detail9transform16transform_kernelINS2_10policy_hubILb1EN4cuda3std3__45tupleIJPiEEEE10policy1000ElN6thrust24THRUST_300001_SM_1000_NS8cuda_cub9__replace14new_value_if_fI17is_less_than_zeroiiEENSE_6detail15normal_iteratorINSE_10device_ptrIiEEEEJS9_EEEvT0_iT1_T2_DpNS2_10kernel_argIT3_EE_param_3[8],
	.param .align 8 .b8 _ZN3cub18CUB_300001_SM_10006detail9transform16transform_kernelINS2_10policy_hubILb1EN4cuda3std3__45tupleIJPiEEEE10policy1000ElN6thrust24THRUST_300001_SM_1000_NS8cuda_cub9__replace14new_value_if_fI17is_less_than_zeroiiEENSE_6detail15normal_iteratorINSE_10device_ptrIiEEEEJS9_EEEvT0_iT1_T2_DpNS2_10kernel_argIT3_EE_param_4[16]
)
.maxntid 128
{
	.reg .pred 	%p<43>;
	.reg .b32 	%r<102>;
	.reg .b64 	%rd<61>;

	ld.param.u32 	%r1, [_ZN3cub18CUB_300001_SM_10006detail9transform16transform_kernelINS2_10policy_hubILb1EN4cuda3std3__45tupleIJPiEEEE10policy1000ElN6thrust24THRUST_300001_SM_1000_NS8cuda_cub9__replace14new_value_if_fI17is_less_than_zeroiiEENSE_6detail15normal_iteratorINSE_10device_ptrIiEEEEJS9_EEEvT0_iT1_T2_DpNS2_10kernel_argIT3_EE_param_2+4];
	ld.param.u64 	%rd15, [_ZN3cub18CUB_300001_SM_10006detail9transform16transform_kernelINS2_10policy_hubILb1EN4cuda3std3__45tupleIJPiEEEE10policy1000ElN6thrust24THRUST_300001_SM_1000_NS8cuda_cub9__replace14new_value_if_fI17is_less_than_zeroiiEENSE_6detail15normal_iteratorINSE_10device_ptrIiEEEEJS9_EEEvT0_iT1_T2_DpNS2_10kernel_argIT3_EE_param_0];
	ld.param.u64 	%rd16, [_ZN3cub18CUB_300001_SM_10006detail9transform16transform_kernelINS2_10policy_hubILb1EN4cuda3std3__45tupleIJPiEEEE10policy1000ElN6thrust24THRUST_300001_SM_1000_NS8cuda_cub9__replace14new_value_if_fI17is_less_than_zeroiiEENSE_6detail15normal_iteratorINSE_10device_ptrIiEEEEJS9_EEEvT0_iT1_T2_DpNS2_10kernel_argIT3_EE_param_4];
	ld.param.u64 	%rd17, [_ZN3cub18CUB_300001_SM_10006detail9transform16transform_kernelINS2_10policy_hubILb1EN4cuda3std3__45tupleIJPiEEEE10policy1000ElN6thrust24THRUST_300001_SM_1000_NS8cuda_cub9__replace14new_value_if_fI17is_less_than_zeroiiEENSE_6detail15normal_iteratorINSE_10device_ptrIiEEEEJS9_EEEvT0_iT1_T2_DpNS2_10kernel_argIT3_EE_param_3];
	ld.param.u32 	%r38, [_ZN3cub18CUB_300001_SM_10006detail9transform16transform_kernelINS2_10policy_hubILb1EN4cuda3std3__45tupleIJPiEEEE10policy1000ElN6thrust24THRUST_300001_SM_1000_NS8cuda_cub9__replace14new_value_if_fI17is_less_than_zeroiiEENSE_6detail15normal_iteratorINSE_10device_ptrIiEEEEJS9_EEEvT0_iT1_T2_DpNS2_10kernel_argIT3_EE_param_1];
	cvta.to.global.u64 	%rd1, %rd17;
	cvta.to.global.u64 	%rd2, %rd16;
	shl.b32 	%r2, %r38, 7;
	mov.u32 	%r39, %ctaid.x;
	cvt.u64.u32 	%rd18, %r39;
	cvt.s64.s32 	%rd19, %r2;
	mul.lo.s64 	%rd3, %rd19, %rd18;
	sub.s64 	%rd20, %rd15, %rd3;
	min.s64 	%rd21, %rd20, %rd19;
	cvt.u32.u64 	%r3, %rd21;
	shl.b32 	%r4, %r3, 2;
	mov.u32 	%r5, %tid.x;
	shl.b32 	%r92, %r5, 7;
	setp.ge.s32 	%p1, %r92, %r4;
	@%p1 bra 	$L__BB4_3;
	shl.b64 	%rd22, %rd3, 2;
	add.s64 	%rd23, %rd2, %rd22;
	mul.wide.u32 	%rd24, %r5, 128;
	add.s64 	%rd59, %rd23, %rd24;
$L__BB4_2:
	.pragma "nounroll";
	// begin inline asm
	prefetch.global.L2 [%rd59];
	// end inline asm
	add.s32 	%r92, %r92, 16384;
	add.s64 	%rd59, %rd59, 16384;
	setp.lt.s32 	%p2, %r92, %r4;
	@%p2 bra 	$L__BB4_2;
$L__BB4_3:
	shl.b64 	%rd26, %rd3, 2;
	add.s64 	%rd7, %rd2, %rd26;
	add.s64 	%rd8, %rd1, %rd26;
	setp.eq.s32 	%p3, %r2, %r3;
	@%p3 bra 	$L__BB4_21;
	setp.lt.s32 	%p4, %r38, 1;
	@%p4 bra 	$L__BB4_33;
	and.b32  	%r9, %r38, 3;
	setp.lt.u32 	%p5, %r38, 4;
	mov.b32 	%r99, 0;
	@%p5 bra 	$L__BB4_16;
	and.b32  	%r99, %r38, 2147483644;
	mov.b32 	%r95, 0;
$L__BB4_7:
	shl.b32 	%r42, %r95, 7;
	add.s32 	%r20, %r42, %r5;
	setp.ge.s32 	%p6, %r20, %r3;
	@%p6 bra 	$L__BB4_9;
	mul.wide.s32 	%rd27, %r20, 4;
	add.s64 	%rd28, %rd7, %rd27;
	ld.global.u32 	%r43, [%rd28];
	setp.lt.s32 	%p7, %r43, 0;
	selp.b32 	%r44, %r1, %r43, %p7;
	add.s64 	%rd29, %rd8, %rd27;
	st.global.u32 	[%rd29], %r44;
$L__BB4_9:
	add.s32 	%r21, %r20, 128;
	setp.ge.s32 	%p8, %r21, %r3;
	@%p8 bra 	$L__BB4_11;
	mul.wide.s32 	%rd30, %r21, 4;
	add.s64 	%rd31, %rd7, %rd30;
	ld.global.u32 	%r45, [%rd31];
	setp.lt.s32 	%p9, %r45, 0;
	selp.b32 	%r46, %r1, %r45, %p9;
	add.s64 	%rd32, %rd8, %rd30;
	st.global.u32 	[%rd32], %r46;
$L__BB4_11:
	add.s32 	%r22, %r20, 256;
	setp.ge.s32 	%p10, %r22, %r3;
	@%p10 bra 	$L__BB4_13;
	mul.wide.s32 	%rd33, %r22, 4;
	add.s64 	%rd34, %rd7, %rd33;
	ld.global.u32 	%r47, [%rd34];
	setp.lt.s32 	%p11, %r47, 0;
	selp.b32 	%r48, %r1, %r47, %p11;
	add.s64 	%rd35, %rd8, %rd33;
	st.global.u32 	[%rd35], %r48;
$L__BB4_13:
	add.s32 	%r23, %r20, 384;
	setp.ge.s32 	%p12, %r23, %r3;
	@%p12 bra 	$L__BB4_15;
	mul.wide.s32 	%rd36, %r23, 4;
	add.s64 	%rd37, %rd7, %rd36;
	ld.global.u32 	%r49, [%rd37];
	setp.lt.s32 	%p13, %r49, 0;
	selp.b32 	%r50, %r1, %r49, %p13;
	add.s64 	%rd38, %rd8, %rd36;
	st.global.u32 	[%rd38], %r50;
$L__BB4_15:
	add.s32 	%r95, %r95, 4;
	setp.eq.s32 	%p14, %r95, %r99;
	@%p14 bra 	$L__BB4_16;
	bra.uni 	$L__BB4_7;
$L__BB4_16:
	setp.eq.s32 	%p15, %r9, 0;
	@%p15 bra 	$L__BB4_33;
	shl.b32 	%r51, %r99, 7;
	add.s32 	%r101, %r5, %r51;
	neg.s32 	%r100, %r9;
$L__BB4_18:
	.pragma "nounroll";
	setp.ge.s32 	%p16, %r101, %r3;
	@%p16 bra 	$L__BB4_20;
	mul.wide.s32 	%rd40, %r101, 4;
	add.s64 	%rd41, %rd7, %rd40;
	ld.global.u32 	%r52, [%rd41];
	setp.lt.s32 	%p17, %r52, 0;
	selp.b32 	%r53, %r1, %r52, %p17;
	add.s64 	%rd42, %rd8, %rd40;
	st.global.u32 	[%rd42], %r53;
$L__BB4_20:
	add.s32 	%r101, %r101, 128;
	add.s32 	%r100, %r100, 1;
	setp.ne.s32 	%p18, %r100, 0;
	@%p18 bra 	$L__BB4_18;
	bra.uni 	$L__BB4_33;
$L__BB4_21:
	setp.lt.s32 	%p19, %r38, 1;
	@%p19 bra 	$L__BB4_33;
	and.b32  	%r11, %r38, 7;
	setp.lt.u32 	%p20, %r38, 8;
	mov.b32 	%r97, 0;
	@%p20 bra 	$L__BB4_25;
	and.b32  	%r97, %r38, 2147483640;
	neg.s32 	%r94, %r97;
	mul.wide.u32 	%rd43, %r5, 4;
	add.s64 	%rd60, %rd26, %rd43;
	add.s32 	%r93, %r5, 128;
$L__BB4_24:
	.pragma "nounroll";
	mul.wide.s32 	%rd44, %r93, 4;
	add.s64 	%rd45, %rd26, %rd44;
	add.s64 	%rd46, %rd2, %rd60;
	ld.global.u32 	%r55, [%rd46];
	setp.lt.s32 	%p21, %r55, 0;
	selp.b32 	%r56, %r1, %r55, %p21;
	add.s64 	%rd47, %rd1, %rd60;
	st.global.u32 	[%rd47], %r56;
	add.s64 	%rd48, %rd2, %rd45;
	ld.global.u32 	%r57, [%rd48];
	setp.lt.s32 	%p22, %r57, 0;
	selp.b32 	%r58, %r1, %r57, %p22;
	add.s64 	%rd49, %rd1, %rd45;
	st.global.u32 	[%rd49], %r58;
	ld.global.u32 	%r59, [%rd48+512];
	setp.lt.s32 	%p23, %r59, 0;
	selp.b32 	%r60, %r1, %r59, %p23;
	st.global.u32 	[%rd49+512], %r60;
	ld.global.u32 	%r61, [%rd48+1024];
	setp.lt.s32 	%p24, %r61, 0;
	selp.b32 	%r62, %r1, %r61, %p24;
	st.global.u32 	[%rd49+1024], %r62;
	ld.global.u32 	%r63, [%rd48+1536];
	setp.lt.s32 	%p25, %r63, 0;
	selp.b32 	%r64, %r1, %r63, %p25;
	st.global.u32 	[%rd49+1536], %r64;
	ld.global.u32 	%r65, [%rd48+2048];
	setp.lt.s32 	%p26, %r65, 0;
	selp.b32 	%r66, %r1, %r65, %p26;
	st.global.u32 	[%rd49+2048], %r66;
	ld.global.u32 	%r67, [%rd48+2560];
	setp.lt.s32 	%p27, %r67, 0;
	selp.b32 	%r68, %r1, %r67, %p27;
	st.global.u32 	[%rd49+2560], %r68;
	ld.global.u32 	%r69, [%rd48+3072];
	setp.lt.s32 	%p28, %r69, 0;
	selp.b32 	%r70, %r1, %r69, %p28;
	st.global.u32 	[%rd49+3072], %r70;
	add.s32 	%r94, %r94, 8;
	add.s64 	%rd60, %rd60, 4096;
	add.s32 	%r93, %r93, 1024;
	setp.eq.s32 	%p29, %r94, 0;
	@%p29 bra 	$L__BB4_25;
	bra.uni 	$L__BB4_24;
$L__BB4_25:
	setp.eq.s32 	%p30, %r11, 0;
	@%p30 bra 	$L__BB4_33;
	and.b32  	%r26, %r38, 3;
	setp.lt.u32 	%p31, %r11, 4;
	@%p31 bra 	$L__BB4_28;
	shl.b32 	%r71, %r97, 7;
	add.s32 	%r72, %r71, %r5;
	mul.wide.s32 	%rd50, %r72, 4;
	add.s64 	%rd51, %rd7, %rd50;
	ld.global.u32 	%r73, [%rd51];
	setp.lt.s32 	%p32, %r73, 0;
	selp.b32 	%r74, %r1, %r73, %p32;
	add.s64 	%rd52, %rd8, %rd50;
	st.global.u32 	[%rd52], %r74;
	ld.global.u32 	%r75, [%rd51+512];
	setp.lt.s32 	%p33, %r75, 0;
	selp.b32 	%r76, %r1, %r75, %p33;
	st.global.u32 	[%rd52+512], %r76;
	ld.global.u32 	%r77, [%rd51+1024];
	setp.lt.s32 	%p34, %r77, 0;
	selp.b32 	%r78, %r1, %r77, %p34;
	st.global.u32 	[%rd52+1024], %r78;
	ld.global.u32 	%r79, [%rd51+1536];
	setp.lt.s32 	%p35, %r79, 0;
	selp.b32 	%r80, %r1, %r79, %p35;
	st.global.u32 	[%rd52+1536], %r80;
	add.s32 	%r97, %r97, 4;
$L__BB4_28:
	setp.eq.s32 	%p36, %r26, 0;
	@%p36 bra 	$L__BB4_33;
	setp.eq.s32 	%p37, %r26, 1;
	@%p37 bra 	$L__BB4_31;
	shl.b32 	%r81, %r97, 7;
	add.s32 	%r82, %r81, %r5;
	mul.wide.s32 	%rd53, %r82, 4;
	add.s64 	%rd54, %rd7, %rd53;
	ld.global.u32 	%r83, [%rd54];
	setp.lt.s32 	%p38, %r83, 0;
	selp.b32 	%r84, %r1, %r83, %p38;
	add.s64 	%rd55, %rd8, %rd53;
	st.global.u32 	[%rd55], %r84;
	ld.global.u32 	%r85, [%rd54+512];
	setp.lt.s32 	%p39, %r85, 0;
	selp.b32 	%r86, %r1, %r85, %p39;
	st.global.u32 	[%rd55+512], %r86;
	add.s32 	%r97, %r97, 2;
$L__BB4_31:
	and.b32  	%r87, %r38, 1;
	setp.eq.b32 	%p40, %r87, 1;
	not.pred 	%p41, %p40;
	@%p41 bra 	$L__BB4_33;
	shl.b32 	%r88, %r97, 7;
	add.s32 	%r89, %r88, %r5;
	mul.wide.s32 	%rd56, %r89, 4;
	add.s64 	%rd57, %rd7, %rd56;
	ld.global.u32 	%r90, [%rd57];
	setp.lt.s32 	%p42, %r90, 0;
	selp.b32 	%r91, %r1, %r90, %p42;
	add.s64 	%rd58, %rd8, %rd56;
	st.global.u32 	[%rd58], %r91;
$L__BB4_33:
	ret;

}
	// .globl	_ZN3cub18CUB_300001_SM_10006detail9transform16transform_kernelINS2_10policy_hubILb1EN4cuda3std3__45tupleIJN6thrust24THRUST_300001_SM_1000_NS6detail15normal_iteratorINSA_10device_ptrIiEEEESF_EEEE10policy1000EiNSA_8cuda_cub9__replace14new_value_if_fI17is_less_than_zeroiiEESF_JPiSO_EEEvT0_iT1_T2_DpNS2_10kernel_argIT3_EE
.visible .entry _ZN3cub18CUB_300001_SM_10006detail9transform16transform_kernelINS2_10policy_hubILb1EN4cuda3std3__45tupleIJN6thrust24THRUST_300001_SM_1000_NS6detail15normal_iteratorINSA_10device_ptrIiEEEESF_EEEE10policy1000EiNSA_8cuda_cub9__replace14new_value_if_fI17is_less_than_zeroiiEESF_JPiSO_EEEvT0_iT1_T2_DpNS2_10kernel_argIT3_EE(
	.param .u32 _ZN3cub18CUB_300001_SM_10006detail9transform16transform_kernelINS2_10policy_hubILb1EN4cuda3std3__45tupleIJN6thrust24THRUST_300001_SM_1000_NS6detail15normal_iteratorINSA_10device_ptrIiEEEESF_EEEE10policy1000EiNSA_8cuda_cub9__replace14new_value_if_fI17is_less_than_zeroiiEESF_JPiSO_EEEvT0_iT1_T2_DpNS2_10kernel_argIT3_EE_param_0,
	.param .u32 _ZN3cub18CUB_300001_SM_10006detail9transform16transform_kernelINS2_10policy_hubILb1EN4cuda3std3__45tupleIJN6thrust24THRUST_300001_SM_1000_NS6detail15normal_iteratorINSA_10device_ptrIiEEEESF_EEEE10policy1000EiNSA_8cuda_cub9__replace14new_value_if_fI17is_less_than_zeroiiEESF_JPiSO_EEEvT0_iT1_T2_DpNS2_10kernel_argIT3_EE_param_1,
	.param .align 4 .b8 _ZN3cub18CUB_300001_SM_10006detail9transform16transform_kernelINS2_10policy_hubILb1EN4cuda3std3__45tupleIJN6thrust24THRUST_300001_SM_1000_NS6detail15normal_iteratorINSA_10device_ptrIiEEEESF_EEEE10policy1000EiNSA_8cuda_cub9__replace14new_value_if_fI17is_less_than_zeroiiEESF_JPiSO_EEEvT0_iT1_T2_DpNS2_10kernel_argIT3_EE_param_2[8],
	.param .align 8 .b8 _ZN3cub18CUB_300001_SM_10006detail9transform16transform_kernelINS2_10policy_hubILb1EN4cuda3std3__45tupleIJN6thrust24THRUST_300001_SM_1000_NS6detail15normal_iteratorINSA_10device_ptrIiEEEESF_EEEE10policy1000EiNSA_8cuda_cub9__replace14new_value_if_fI17is_less_than_zeroiiEESF_JPiSO_EEEvT0_iT1_T2_DpNS2_10kernel_argIT3_EE_param_3[8],
	.param .align 8 .b8 _ZN3cub18CUB_300001_SM_10006detail9transform16transform_kernelINS2_10policy_hubILb1EN4cuda3std3__45tupleIJN6thrust24THRUST_300001_SM_1000_NS6detail15normal_iteratorINSA_10device_ptrIiEEEESF_EEEE10policy1000EiNSA_8cuda_cub9__replace14new_value_if_fI17is_less_than_zeroiiEESF_JPiSO_EEEvT0_iT1_T2_DpNS2_10kernel_argIT3_EE_param_4[16],
	.param .align 8 .b8 _ZN3cub18CUB_300001_SM_10006detail9transform16transform_kernelINS2_10policy_hubILb1EN4cuda3std3__45tupleIJN6thrust24THRUST_300001_SM_1000_NS6detail15normal_iteratorINSA_10device_ptrIiEEEESF_EEEE10policy1000EiNSA_8cuda_cub9__replace14new_value_if_fI17is_less_than_zeroiiEESF_JPiSO_EEEvT0_iT1_T2_DpNS2_10kernel_argIT3_EE_param_5[16]
)
.maxntid 128
{
	.reg .pred 	%p<44>;
	.reg .b32 	%r<148>;
	.reg .b64 	%rd<92>;

	ld.param.u32 	%r147, [_ZN3cub18CUB_300001_SM_10006detail9transform16transform_kernelINS2_10policy_hubILb1EN4cuda3std3__45tupleIJN6thrust24THRUST_300001_SM_1000_NS6detail15normal_iteratorINSA_10device_ptrIiEEEESF_EEEE10policy1000EiNSA_8cuda_cub9__replace14new_value_if_fI17is_less_than_zeroiiEESF_JPiSO_EEEvT0_iT1_T2_DpNS2_10kernel_argIT3_EE_param_2+4];
	ld.param.u32 	%r86, [_ZN3cub18CUB_300001_SM_10006detail9transform16transform_kernelINS2_10policy_hubILb1EN4cuda3std3__45tupleIJN6thrust24THRUST_300001_SM_1000_NS6detail15normal_iteratorINSA_10device_ptrIiEEEESF_EEEE10policy1000EiNSA_8cuda_cub9__replace14new_value_if_fI17is_less_than_zeroiiEESF_JPiSO_EEEvT0_iT1_T2_DpNS2_10kernel_argIT3_EE_param_0];
	ld.param.u64 	%rd46, [_ZN3cub18CUB_300001_SM_10006detail9transform16transform_kernelINS2_10policy_hubILb1EN4cuda3std3__45tupleIJN6thrust24THRUST_300001_SM_1000_NS6detail15normal_iteratorINSA_10device_ptrIiEEEESF_EEEE10policy1000EiNSA_8cuda_cub9__replace14new_value_if_fI17is_less_than_zeroiiEESF_JPiSO_EEEvT0_iT1_T2_DpNS2_10kernel_argIT3_EE_param_5];
	ld.param.u64 	%rd44, [_ZN3cub18CUB_300001_SM_10006detail9transform16transform_kernelINS2_10policy_hubILb1EN4cuda3std3__45tupleIJN6thrust24THRUST_300001_SM_1000_NS6detail15normal_iteratorINSA_10device_ptrIiEEEESF_EEEE10policy1000EiNSA_8cuda_cub9__replace14new_value_if_fI17is_less_than_zeroiiEESF_JPiSO_EEEvT0_iT1_T2_DpNS2_10kernel_argIT3_EE_param_4];
	ld.param.u64 	%rd48, [_ZN3cub18CUB_300001_SM_10006detail9transform16transform_kernelINS2_10policy_hubILb1EN4cuda3std3__45tupleIJN6thrust24THRUST_300001_SM_1000_NS6detail15normal_iteratorINSA_10device_ptrIiEEEESF_EEEE10policy1000EiNSA_8cuda_cub9__replace14new_value_if_fI17is_less_than_zeroiiEESF_JPiSO_EEEvT0_iT1_T2_DpNS2_10kernel_argIT3_EE_param_3];
	ld.param.u32 	%r85, [_ZN3cub18CUB_300001_SM_10006detail9transform16transform_kernelINS2_10policy_hubILb1EN4cuda3std3__45tupleIJN6thrust24THRUST_300001_SM_1000_NS6detail15normal_iteratorINSA_10device_ptrIiEEEESF_EEEE10policy1000EiNSA_8cuda_cub9__replace14new_value_if_fI17is_less_than_zeroiiEESF_JPiSO_EEEvT0_iT1_T2_DpNS2_10kernel_argIT3_EE_param_1];
	cvta.to.global.u64 	%rd1, %rd48;
	cvta.to.global.u64 	%rd2, %rd44;
	cvta.to.global.u64 	%rd3, %rd46;
	shl.b32 	%r2, %r85, 7;
	mov.u32 	%r87, %ctaid.x;
	mul.lo.s32 	%r3, %r2, %r87;
	sub.s32 	%r4, %r86, %r3;
	min.s32 	%r5, %r2, %r4;
	shl.b32 	%r6, %r5, 2;
	mov.u32 	%r7, %tid.x;
	shl.b32 	%r118, %r7, 7;
	setp.ge.s32 	%p1, %r118, %r6;
	@%p1 bra 	$L__BB5_5;
	mul.wide.u32 	%rd4, %r7, 128;
	add.s64 	%rd49, %rd2, %rd4;
	mul.wide.s32 	%rd5, %r3, 4;
	add.s64 	%rd89, %rd49, %rd5;
	mov.u32 	%r117, %r118;
$L__BB5_2:
	.pragma "nounroll";
	// begin inline asm
	prefetch.global.L2 [%rd89];
	// end inline asm
	add.s32 	%r117, %r117, 16384;
	add.s64 	%rd89, %rd89, 16384;
	setp.lt.s32 	%p2, %r117, %r6;
	@%p2 bra 	$L__BB5_2;
	add.s64 	%rd51, %rd3, %rd4;
	add.s64 	%rd90, %rd51, %rd5;
$L__BB5_4:
	.pragma "nounroll";
	// begin inline asm
	prefetch.global.L2 [%rd90];
	// end inline asm
	add.s32 	%r118, %r118, 16384;
	add.s64 	%rd90, %rd90, 16384;
	setp.lt.s32 	%p3, %r118, %r6;
	@%p3 bra 	$L__BB5_4;
$L__BB5_5:
	mul.wide.s32 	%rd53, %r3, 4;
	add.s64 	%rd12, %rd2, %rd53;
	add.s64 	%rd13, %rd3, %rd53;
	add.s64 	%rd14, %rd1, %rd53;
	setp.gt.s32 	%p4, %r2, %r4;
	@%p4 bra 	$L__BB5_48;
	setp.lt.s32 	%p5, %r85, 1;
	@%p5 bra 	$L__BB5_75;
	and.b32  	%r13, %r85, 7;
	setp.lt.u32 	%p6, %r85, 8;
	mov.b32 	%r138, 0;
	@%p6 bra 	$L__BB5_26;
	and.b32  	%r138, %r85, 2147483640;
	neg.s32 	%r120, %r138;
	mul.wide.u32 	%rd54, %r7, 4;
	add.s64 	%rd15, %rd1, %rd54;
	mul.wide.s32 	%rd91, %r3, 4;
	add.s64 	%rd55, %rd91, 1536;
	add.s64 	%rd17, %rd2, %rd55;
	add.s32 	%r119, %r7, 128;
	add.s64 	%rd18, %rd3, %rd55;
	add.s64 	%rd19, %rd1, %rd55;
$L__BB5_9:
	.pragma "nounroll";
	mul.wide.s32 	%rd21, %r119, 4;
	cvta.to.global.u64 	%rd56, %rd44;
	mul.wide.u32 	%rd57, %r7, 4;
	add.s64 	%rd58, %rd56, %rd57;
	add.s64 	%rd22, %rd58, %rd91;
	cvta.to.global.u64 	%rd59, %rd46;
	add.s64 	%rd60, %rd59, %rd57;
	add.s64 	%rd61, %rd60, %rd91;
	ld.global.u32 	%r89, [%rd61];
	setp.lt.s32 	%p7, %r89, 0;
	mov.u32 	%r121, %r147;
	@%p7 bra 	$L__BB5_11;
	ld.global.u32 	%r121, [%rd22];
$L__BB5_11:
	add.s64 	%rd23, %rd17, %rd21;
	add.s64 	%rd24, %rd18, %rd21;
	add.s64 	%rd62, %rd15, %rd91;
	st.global.u32 	[%rd62], %r121;
	ld.global.u32 	%r90, [%rd24+-1536];
	setp.lt.s32 	%p8, %r90, 0;
	mov.u32 	%r122, %r147;
	@%p8 bra 	$L__BB5_13;
	ld.global.u32 	%r122, [%rd23+-1536];
$L__BB5_13:
	add.s64 	%rd25, %rd19, %rd21;
	st.global.u32 	[%rd25+-1536], %r122;
	ld.global.u32 	%r91, [%rd24+-1024];
	setp.lt.s32 	%p9, %r91, 0;
	mov.u32 	%r123, %r147;
	@%p9 bra 	$L__BB5_15;
	ld.global.u32 	%r123, [%rd23+-1024];
$L__BB5_15:
	st.global.u32 	[%rd25+-1024], %r123;
	ld.global.u32 	%r92, [%rd24+-512];
	setp.lt.s32 	%p10, %r92, 0;
	mov.u32 	%r124, %r147;
	@%p10 bra 	$L__BB5_17;
	ld.global.u32 	%r124, [%rd23+-512];
$L__BB5_17:
	st.global.u32 	[%rd25+-512], %r124;
	ld.global.u32 	%r93, [%rd24];
	setp.lt.s32 	%p11, %r93, 0;
	mov.u32 	%r125, %r147;
	@%p11 bra 	$L__BB5_19;
	ld.global.u32 	%r125, [%rd23];
$L__BB5_19:
	st.global.u32 	[%rd25], %r125;
	ld.global.u32 	%r94, [%rd24+512];
	setp.lt.s32 	%p12, %r94, 0;
	mov.u32 	%r126, %r147;
	@%p12 bra 	$L__BB5_21;
	ld.global.u32 	%r126, [%rd23+512];
$L__BB5_21:
	st.global.u32 	[%rd25+512], %r126;
	ld.global.u32 	%r95, [%rd24+1024];
	setp.lt.s32 	%p13, %r95, 0;
	mov.u32 	%r127, %r147;
	@%p13 bra 	$L__BB5_23;
	ld.global.u32 	%r127, [%rd23+1024];
$L__BB5_23:
	st.global.u32 	[%rd25+1024], %r127;
	ld.global.u32 	%r96, [%rd24+1536];
	setp.lt.s32 	%p14, %r96, 0;
	mov.u32 	%r128, %r147;
	@%p14 bra 	$L__BB5_25;
	ld.global.u32 	%r128, [%rd23+1536];
$L__BB5_25:
	st.global.u32 	[%rd25+1536], %r128;
	add.s32 	%r120, %r120, 8;
	add.s64 	%rd91, %rd91, 4096;
	add.s32 	%r119, %r119, 1024;
	setp.eq.s32 	%p15, %r120, 0;
	@%p15 bra 	$L__BB5_26;
	bra.uni 	$L__BB5_9;
$L__BB5_26:
	setp.eq.s32 	%p16, %r13, 0;
	@%p16 bra 	$L__BB5_75;
	and.b32  	%r63, %r85, 3;
	setp.lt.u32 	%p17, %r13, 4;
	@%p17 bra 	$L__BB5_37;
	shl.b32 	%r97, %r138, 7;
	add.s32 	%r64, %r97, %r7;
	mul.wide.s32 	%rd63, %r64, 4;
	add.s64 	%rd37, %rd12, %rd63;
	add.s64 	%rd38, %rd13, %rd63;
	ld.global.u32 	%r98, [%rd38];
	setp.lt.s32 	%p18, %r98, 0;
	mov.u32 	%r139, %r147;
	@%p18 bra 	$L__BB5_30;
	ld.global.u32 	%r139, [%rd37];
$L__BB5_30:
	add.s64 	%rd39, %rd14, %rd63;
	st.global.u32 	[%rd39], %r139;
	ld.global.u32 	%r99, [%rd38+512];
	setp.lt.s32 	%p19, %r99, 0;
	mov.u32 	%r140, %r147;
	@%p19 bra 	$L__BB5_32;
	ld.global.u32 	%r140, [%rd37+512];
$L__BB5_32:
	st.global.u32 	[%rd39+512], %r140;
	ld.global.u32 	%r100, [%rd38+1024];
	setp.lt.s32 	%p20, %r100, 0;
	mov.u32 	%r141, %r147;
	@%p20 bra 	$L__BB5_34;
	ld.global.u32 	%r141, [%rd37+1024];
$L__BB5_34:
	st.global.u32 	[%rd39+1024], %r141;
	ld.global.u32 	%r101, [%rd38+1536];
	setp.lt.s32 	%p21, %r101, 0;
	mov.u32 	%r142, %r147;
	@%p21 bra 	$L__BB5_36;
	ld.global.u32 	%r142, [%rd37+1536];
$L__BB5_36:
	st.global.u32 	[%rd39+1536], %r142;
	add.s32 	%r138, %r138, 4;
$L__BB5_37:
	setp.eq.s32 	%p22, %r63, 0;
	@%p22 bra 	$L__BB5_75;
	setp.eq.s32 	%p23, %r63, 1;
	@%p23 bra 	$L__BB5_44;
	shl.b32 	%r102, %r138, 7;
	add.s32 	%r75, %r102, %r7;
	mul.wide.s32 	%rd65, %r75, 4;
	add.s64 	%rd40, %rd12, %rd65;
	add.s64 	%rd41, %rd13, %rd65;
	ld.global.u32 	%r103, [%rd41];
	setp.lt.s32 	%p24, %r103, 0;
	mov.u32 	%r144, %r147;
	@%p24 bra 	$L__BB5_41;
	ld.global.u32 	%r144, [%rd40];
$L__BB5_41:
	add.s64 	%rd42, %rd14, %rd65;
	st.global.u32 	[%rd42], %r144;
	ld.global.u32 	%r104, [%rd41+512];
	setp.lt.s32 	%p25, %r104, 0;
	mov.u32 	%r145, %r147;
	@%p25 bra 	$L__BB5_43;
	ld.global.u32 	%r145, [%rd40+512];
$L__BB5_43:
	st.global.u32 	[%rd42+512], %r145;
	add.s32 	%r138, %r138, 2;
$L__BB5_44:
	and.b32  	%r105, %r85, 1;
	setp.eq.b32 	%p26, %r105, 1;
	not.pred 	%p27, %p26;
	@%p27 bra 	$L__BB5_75;
	shl.b32 	%r106, %r138, 7;
	add.s32 	%r82, %r106, %r7;
	mul.wide.s32 	%rd67, %r82, 4;
	add.s64 	%rd43, %rd12, %rd67;
	add.s64 	%rd68, %rd13, %rd67;
	ld.global.u32 	%r107, [%rd68];
	setp.lt.s32 	%p28, %r107, 0;
	@%p28 bra 	$L__BB5_47;
	ld.global.u32 	%r147, [%rd43];
$L__BB5_47:
	add.s64 	%rd70, %rd14, %rd67;
	st.global.u32 	[%rd70], %r147;
	bra.uni 	$L__BB5_75;
$L__BB5_48:
	setp.lt.s32 	%p29, %r85, 1;
	@%p29 bra 	$L__BB5_75;
	and.b32  	%r17, %r85, 3;
	setp.lt.u32 	%p30, %r85, 4;
	mov.b32 	%r134, 0;
	@%p30 bra 	$L__BB5_68;
	and.b32  	%r134, %r85, 2147483644;
	mov.b32 	%r129, 0;
$L__BB5_51:
	shl.b32 	%r110, %r129, 7;
	add.s32 	%r40, %r110, %r7;
	setp.ge.s32 	%p31, %r40, %r5;
	@%p31 bra 	$L__BB5_55;
	mul.wide.s32 	%rd71, %r40, 4;
	add.s64 	%rd27, %rd12, %rd71;
	add.s64 	%rd72, %rd13, %rd71;
	ld.global.u32 	%r111, [%rd72];
	setp.lt.s32 	%p32, %r111, 0;
	mov.u32 	%r130, %r147;
	@%p32 bra 	$L__BB5_54;
	ld.global.u32 	%r130, [%rd27];
$L__BB5_54:
	add.s64 	%rd74, %rd14, %rd71;
	st.global.u32 	[%rd74], %r130;
$L__BB5_55:
	add.s32 	%r43, %r40, 128;
	setp.ge.s32 	%p33, %r43, %r5;
	@%p33 bra 	$L__BB5_59;
	mul.wide.s32 	%rd75, %r43, 4;
	add.s64 	%rd28, %rd12, %rd75;
	add.s64 	%rd76, %rd13, %rd75;
	ld.global.u32 	%r112, [%rd76];
	setp.lt.s32 	%p34, %r112, 0;
	mov.u32 	%r131, %r147;
	@%p34 bra 	$L__BB5_58;
	ld.global.u32 	%r131, [%rd28];
$L__BB5_58:
	add.s64 	%rd78, %rd14, %rd75;
	st.global.u32 	[%rd78], %r131;
$L__BB5_59:
	add.s32 	%r46, %r40, 256;
	setp.ge.s32 	%p35, %r46, %r5;
	@%p35 bra 	$L__BB5_63;
	mul.wide.s32 	%rd79, %r46, 4;
	add.s64 	%rd29, %rd12, %rd79;
	add.s64 	%rd80, %rd13, %rd79;
	ld.global.u32 	%r113, [%rd80];
	setp.lt.s32 	%p36, %r113, 0;
	mov.u32 	%r132, %r147;
	@%p36 bra 	$L__BB5_62;
	ld.global.u32 	%r132, [%rd29];
$L__BB5_62:
	add.s64 	%rd82, %rd14, %rd79;
	st.global.u32 	[%rd82], %r132;
$L__BB5_63:
	add.s32 	%r49, %r40, 384;
	setp.ge.s32 	%p37, %r49, %r5;
	@%p37 bra 	$L__BB5_67;
	mul.wide.s32 	%rd83, %r49, 4;
	add.s64 	%rd30, %rd12, %rd83;
	add.s64 	%rd84, %rd13, %rd83;
	ld.global.u32 	%r114, [%rd84];
	setp.lt.s32 	%p38, %r114, 0;
	mov.u32 	%r133, %r147;
	@%p38 bra 	$L__BB5_66;
	ld.global.u32 	%r133, [%rd30];
$L__BB5_66:
	add.s64 	%rd86, %rd14, %rd83;
	st.global.u32 	[%rd86], %r133;
$L__BB5_67:
	add.s32 	%r129, %r129, 4;
	setp.ne.s32 	%p39, %r129, %r134;
	@%p39 bra 	$L__BB5_51;
$L__BB5_68:
	setp.eq.s32 	%p40, %r17, 0;
	@%p40 bra 	$L__BB5_75;
	shl.b32 	%r115, %r134, 7;
	add.s32 	%r136, %r7, %r115;
	add.s64 	%rd33, %rd2, %rd53;
	neg.s32 	%r135, %r17;
$L__BB5_70:
	.pragma "nounroll";
	mul.wide.s32 	%rd88, %r136, 4;
	add.s64 	%rd34, %rd14, %rd88;
	add.s64 	%rd35, %rd13, %rd88;
	add.s64 	%rd36, %rd33, %rd88;
	setp.ge.s32 	%p41, %r136, %r5;
	@%p41 bra 	$L__BB5_74;
	ld.global.u32 	%r116, [%rd35];
	setp.lt.s32 	%p42, %r116, 0;
	mov.u32 	%r137, %r147;
	@%p42 bra 	$L__BB5_73;
	ld.global.u32 	%r137, [%rd36];
$L__BB5_73:
	st.global.u32 	[%rd34], %r137;
$L__BB5_74:
	add.s32 	%r136, %r136, 128;
	add.s32 	%r135, %r135, 1;
	setp.eq.s32 	%p43, %r135, 0;
	@%p43 bra 	$L__BB5_75;
	bra.uni 	$L__BB5_70;
$L__BB5_75:
	ret;

}
	// .globl	_ZN3cub18CUB_300001_SM_10006detail9transform16transform_kernelINS2_10policy_hubILb1EN4cuda3std3__45tupleIJN6thrust24THRUST_300001_SM_1000_NS6detail15normal_iteratorINSA_10device_ptrIiEEEESF_EEEE10policy1000ElNSA_8cuda_cub9__replace14new_value_if_fI17is_less_than_zeroiiEESF_JPiSO_EEEvT0_iT1_T2_DpNS2_10kernel_argIT3_EE
.visible .entry _ZN3cub18CUB_300001_SM_10006detail9transform16transform_kernelINS2_10policy_hubILb1EN4cuda3std3__45tupleIJN6thrust24THRUST_300001_SM_1000_NS6detail15normal_iteratorINSA_10device_ptrIiEEEESF_EEEE10policy1000ElNSA_8cuda_cub9__replace14new_value_if_fI17is_less_than_zeroiiEESF_JPiSO_EEEvT0_iT1_T2_DpNS2_10kernel_argIT3_EE(
	.param .u64 _ZN3cub18CUB_300001_SM_10006detail9transform16transform_kernelINS2_10policy_hubILb1EN4cuda3std3__45tupleIJN6thrust24THRUST_300001_SM_1000_NS6detail15normal_iteratorINSA_10device_ptrIiEEEESF_EEEE10policy1000ElNSA_8cuda_cub9__replace14new_value_if_fI17is_less_than_zeroiiEESF_JPiSO_EEEvT0_iT1_T2_DpNS2_10kernel_argIT3_EE_param_0,
	.param .u32 _ZN3cub18CUB_300001_SM_10006detail9transform16transform_kernelINS2_10policy_hubILb1EN4cuda3std3__45tupleIJN6thrust24THRUST_300001_SM_1000_NS6detail15normal_iteratorINSA_10device_ptrIiEEEESF_EEEE10policy1000ElNSA_8cuda_cub9__replace14new_value_if_fI17is_less_than_zeroiiEESF_JPiSO_EEEvT0_iT1_T2_DpNS2_10kernel_argIT3_EE_param_1,
	.param .align 4 .b8 _ZN3cub18CUB_300001_SM_10006detail9transform16transform_kernelINS2_10policy_hubILb1EN4cuda3std3__45tupleIJN6thrust24THRUST_300001_SM_1000_NS6detail15normal_iteratorINSA_10device_ptrIiEEEESF_EEEE10policy1000ElNSA_8cuda_cub9__replace14new_value_if_fI17is_less_than_zeroiiEESF_JPiSO_EEEvT0_iT1_T2_DpNS2_10kernel_argIT3_EE_param_2[8],
	.param .align 8 .b8 _ZN3cub18CUB_300001_SM_10006detail9transform16transform_kernelINS2_10policy_hubILb1EN4cuda3std3__45tupleIJN6thrust24THRUST_300001_SM_1000_NS6detail15normal_iteratorINSA_10device_ptrIiEEEESF_EEEE10policy1000ElNSA_8cuda_cub9__replace14new_value_if_fI17is_less_than_zeroiiEESF_JPiSO_EEEvT0_iT1_T2_DpNS2_10kernel_argIT3_EE_param_3[8],
	.param .align 8 .b8 _ZN3cub18CUB_300001_SM_10006detail9transform16transform_kernelINS2_10policy_hubILb1EN4cuda3std3__45tupleIJN6thrust24THRUST_300001_SM_1000_NS6detail15normal_iteratorINSA_10device_ptrIiEEEESF_EEEE10policy1000ElNSA_8cuda_cub9__replace14new_value_if_fI17is_less_than_zeroiiEESF_JPiSO_EEEvT0_iT1_T2_DpNS2_10kernel_argIT3_EE_param_4[16],
	.param .align 8 .b8 _ZN3cub18CUB_300001_SM_10006detail9transform16transform_kernelINS2_10policy_hubILb1EN4cuda3std3__45tupleIJN6thrust24THRUST_300001_SM_1000_NS6detail15normal_iteratorINSA_10device_ptrIiEEEESF_EEEE10policy1000ElNSA_8cuda_cub9__replace14new_value_if_fI17is_less_than_zeroiiEESF_JPiSO_EEEvT0_iT1_T2_DpNS2_10kernel_argIT3_EE_param_5[16]
)
.maxntid 128
{
	.reg .pred 	%p<44>;
	.reg .b32 	%r<145>;
	.reg .b64 	%rd<98>;

	ld.param.u32 	%r140, [_ZN3cub18CUB_300001_SM_10006detail9transform16transform_kernelINS2_10policy_hubILb1EN4cuda3std3__45tupleIJN6thrust24THRUST_300001_SM_1000_NS6detail15normal_iteratorINSA_10device_ptrIiEEEESF_EEEE10policy1000ElNSA_8cuda_cub9__replace14new_value_if_fI17is_less_than_zeroiiEESF_JPiSO_EEEvT0_iT1_T2_DpNS2_10kernel_argIT3_EE_param_2+4];
	ld.param.u64 	%rd49, [_ZN3cub18CUB_300001_SM_10006detail9transform16transform_kernelINS2_10policy_hubILb1EN4cuda3std3__45tupleIJN6thrust24THRUST_300001_SM_1000_NS6detail15normal_iteratorINSA_10device_ptrIiEEEESF_EEEE10policy1000ElNSA_8cuda_cub9__replace14new_value_if_fI17is_less_than_zeroiiEESF_JPiSO_EEEvT0_iT1_T2_DpNS2_10kernel_argIT3_EE_param_0];
	ld.param.u64 	%rd47, [_ZN3cub18CUB_300001_SM_10006detail9transform16transform_kernelINS2_10policy_hubILb1EN4cuda3std3__45tupleIJN6thrust24THRUST_300001_SM_1000_NS6detail15normal_iteratorINSA_10device_ptrIiEEEESF_EEEE10policy1000ElNSA_8cuda_cub9__replace14new_value_if_fI17is_less_than_zeroiiEESF_JPiSO_EEEvT0_iT1_T2_DpNS2_10kernel_argIT3_EE_param_5];
	ld.param.u64 	%rd45, [_ZN3cub18CUB_300001_SM_10006detail9transform16transform_kernelINS2_10policy_hubILb1EN4cuda3std3__45tupleIJN6thrust24THRUST_300001_SM_1000_NS6detail15normal_iteratorINSA_10device_ptrIiEEEESF_EEEE10policy1000ElNSA_8cuda_cub9__replace14new_value_if_fI17is_less_than_zeroiiEESF_JPiSO_EEEvT0_iT1_T2_DpNS2_10kernel_argIT3_EE_param_4];
	ld.param.u64 	%rd50, [_ZN3cub18CUB_300001_SM_10006detail9transform16transform_kernelINS2_10policy_hubILb1EN4cuda3std3__45tupleIJN6thrust24THRUST_300001_SM_1000_NS6detail15normal_iteratorINSA_10device_ptrIiEEEESF_EEEE10policy1000ElNSA_8cuda_cub9__replace14new_value_if_fI17is_less_than_zeroiiEESF_JPiSO_EEEvT0_iT1_T2_DpNS2_10kernel_argIT3_EE_param_3];
	ld.param.u32 	%r83, [_ZN3cub18CUB_300001_SM_10006detail9transform16transform_kernelINS2_10policy_hubILb1EN4cuda3std3__45tupleIJN6thrust24THRUST_300001_SM_1000_NS6detail15normal_iteratorINSA_10device_ptrIiEEEESF_EEEE10policy1000ElNSA_8cuda_cub9__replace14new_value_if_fI17is_less_than_zeroiiEESF_JPiSO_EEEvT0_iT1_T2_DpNS2_10kernel_argIT3_EE_param_1];
	cvta.to.global.u64 	%rd1, %rd50;
	cvta.to.global.u64 	%rd2, %rd45;
	cvta.to.global.u64 	%rd3, %rd47;
	shl.b32 	%r2, %r83, 7;
	mov.u32 	%r84, %ctaid.x;
	cvt.u64.u32 	%rd51, %r84;
	cvt.s64.s32 	%rd52, %r2;
	mul.lo.s64 	%rd4, %rd52, %rd51;
	sub.s64 	%rd53, %rd49, %rd4;
	min.s64 	%rd54, %rd53, %rd52;
	cvt.u32.u64 	%r3, %rd54;
	shl.b32 	%r4, %r3, 2;
	mov.u32 	%r5, %tid.x;
	shl.b32 	%r115, %r5, 7;
	setp.ge.s32 	%p1, %r115, %r4;
	@%p1 bra 	$L__BB6_5;
	shl.b64 	%rd5, %rd4, 2;
	add.s64 	%rd55, %rd2, %rd5;
	mul.wide.u32 	%rd6, %r5, 128;
	add.s64 	%rd95, %rd55, %rd6;
	mov.u32 	%r114, %r115;
$L__BB6_2:
	.pragma "nounroll";
	// begin inline asm
	prefetch.global.L2 [%rd95];
	// end inline asm
	add.s32 	%r114, %r114, 16384;
	add.s64 	%rd95, %rd95, 16384;
	setp.lt.s32 	%p2, %r114, %r4;
	@%p2 bra 	$L__BB6_2;
	add.s64 	%rd57, %rd3, %rd5;
	add.s64 	%rd96, %rd57, %rd6;
$L__BB6_4:
	.pragma "nounroll";
	// begin inline asm
	prefetch.global.L2 [%rd96];
	// end inline asm
	add.s32 	%r115, %r115, 16384;
	add.s64 	%rd96, %rd96, 16384;
	setp.lt.s32 	%p3, %r115, %r4;
	@%p3 bra 	$L__BB6_4;
$L__BB6_5:
	shl.b64 	%rd59, %rd4, 2;
	add.s64 	%rd13, %rd2, %rd59;
	add.s64 	%rd14, %rd3, %rd59;
	add.s64 	%rd15, %rd1, %rd59;
	setp.eq.s32 	%p4, %r2, %r3;
	@%p4 bra 	$L__BB6_33;
	setp.lt.s32 	%p5, %r83, 1;
	@%p5 bra 	$L__BB6_75;
	and.b32  	%r11, %r83, 3;
	setp.lt.u32 	%p6, %r83, 4;
	mov.b32 	%r141, 0;
	@%p6 bra 	$L__BB6_26;
	and.b32  	%r141, %r83, 2147483644;
	mov.b32 	%r126, 0;
$L__BB6_9:
	shl.b32 	%r87, %r126, 7;
	add.s32 	%r38, %r87, %r5;
	setp.ge.s32 	%p7, %r38, %r3;
	@%p7 bra 	$L__BB6_13;
	mul.wide.s32 	%rd60, %r38, 4;
	add.s64 	%rd28, %rd13, %rd60;
	add.s64 	%rd61, %rd14, %rd60;
	ld.global.u32 	%r88, [%rd61];
	setp.lt.s32 	%p8, %r88, 0;
	mov.u32 	%r127, %r140;
	@%p8 bra 	$L__BB6_12;
	ld.global.u32 	%r127, [%rd28];
$L__BB6_12:
	add.s64 	%rd63, %rd15, %rd60;
	st.global.u32 	[%rd63], %r127;
$L__BB6_13:
	add.s32 	%r41, %r38, 128;
	setp.ge.s32 	%p9, %r41, %r3;
	@%p9 bra 	$L__BB6_17;
	mul.wide.s32 	%rd64, %r41, 4;
	add.s64 	%rd29, %rd13, %rd64;
	add.s64 	%rd65, %rd14, %rd64;
	ld.global.u32 	%r89, [%rd65];
	setp.lt.s32 	%p10, %r89, 0;
	mov.u32 	%r128, %r140;
	@%p10 bra 	$L__BB6_16;
	ld.global.u32 	%r128, [%rd29];
$L__BB6_16:
	add.s64 	%rd67, %rd15, %rd64;
	st.global.u32 	[%rd67], %r128;
$L__BB6_17:
	add.s32 	%r44, %r38, 256;
	setp.ge.s32 	%p11, %r44, %r3;
	@%p11 bra 	$L__BB6_21;
	mul.wide.s32 	%rd68, %r44, 4;
	add.s64 	%rd30, %rd13, %rd68;
	add.s64 	%rd69, %rd14, %rd68;
	ld.global.u32 	%r90, [%rd69];
	setp.lt.s32 	%p12, %r90, 0;
	mov.u32 	%r129, %r140;
	@%p12 bra 	$L__BB6_20;
	ld.global.u32 	%r129, [%rd30];
$L__BB6_20:
	add.s64 	%rd71, %rd15, %rd68;
	st.global.u32 	[%rd71], %r129;
$L__BB6_21:
	add.s32 	%r47, %r38, 384;
	setp.ge.s32 	%p13, %r47, %r3;
	@%p13 bra 	$L__BB6_25;
	mul.wide.s32 	%rd72, %r47, 4;
	add.s64 	%rd31, %rd13, %rd72;
	add.s64 	%rd73, %rd14, %rd72;
	ld.global.u32 	%r91, [%rd73];
	setp.lt.s32 	%p14, %r91, 0;
	mov.u32 	%r130, %r140;
	@%p14 bra 	$L__BB6_24;
	ld.global.u32 	%r130, [%rd31];
$L__BB6_24:
	add.s64 	%rd75, %rd15, %rd72;
	st.global.u32 	[%rd75], %r130;
$L__BB6_25:
	add.s32 	%r126, %r126, 4;
	setp.eq.s32 	%p15, %r126, %r141;
	@%p15 bra 	$L__BB6_26;
	bra.uni 	$L__BB6_9;
$L__BB6_26:
	setp.eq.s32 	%p16, %r11, 0;
	@%p16 bra 	$L__BB6_75;
	shl.b32 	%r92, %r141, 7;
	add.s32 	%r143, %r5, %r92;
	add.s64 	%rd41, %rd2, %rd59;
	neg.s32 	%r142, %r11;
$L__BB6_28:
	.pragma "nounroll";
	mul.wide.s32 	%rd77, %r143, 4;
	add.s64 	%rd42, %rd15, %rd77;
	add.s64 	%rd43, %rd14, %rd77;
	add.s64 	%rd44, %rd41, %rd77;
	setp.ge.s32 	%p17, %r143, %r3;
	@%p17 bra 	$L__BB6_32;
	ld.global.u32 	%r93, [%rd43];
	setp.lt.s32 	%p18, %r93, 0;
	mov.u32 	%r144, %r140;
	@%p18 bra 	$L__BB6_31;
	ld.global.u32 	%r144, [%rd44];
$L__BB6_31:
	st.global.u32 	[%rd42], %r144;
$L__BB6_32:
	add.s32 	%r143, %r143, 128;
	add.s32 	%r142, %r142, 1;
	setp.ne.s32 	%p19, %r142, 0;
	@%p19 bra 	$L__BB6_28;
	bra.uni 	$L__BB6_75;
$L__BB6_33:
	setp.lt.s32 	%p20, %r83, 1;
	@%p20 bra 	$L__BB6_75;
	and.b32  	%r13, %r83, 7;
	setp.lt.u32 	%p21, %r83, 8;
	mov.b32 	%r136, 0;
	@%p21 bra 	$L__BB6_53;
	and.b32  	%r136, %r83, 2147483640;
	neg.s32 	%r117, %r136;
	mul.wide.u32 	%rd78, %r5, 4;
	add.s64 	%rd16, %rd1, %rd78;
	shl.b64 	%rd97, %rd4, 2;
	add.s64 	%rd79, %rd97, 1536;
	add.s64 	%rd18, %rd2, %rd79;
	add.s32 	%r116, %r5, 128;
	add.s64 	%rd19, %rd3, %rd79;
	add.s64 	%rd20, %rd1, %rd79;
$L__BB6_36:
	.pragma "nounroll";
	mul.wide.s32 	%rd22, %r116, 4;
	cvta.to.global.u64 	%rd80, %rd45;
	mul.wide.u32 	%rd81, %r5, 4;
	add.s64 	%rd82, %rd80, %rd81;
	add.s64 	%rd23, %rd82, %rd97;
	cvta.to.global.u64 	%rd83, %rd47;
	add.s64 	%rd84, %rd83, %rd81;
	add.s64 	%rd85, %rd84, %rd97;
	ld.global.u32 	%r95, [%rd85];
	setp.lt.s32 	%p22, %r95, 0;
	mov.u32 	%r118, %r140;
	@%p22 bra 	$L__BB6_38;
	ld.global.u32 	%r118, [%rd23];
$L__BB6_38:
	add.s64 	%rd24, %rd18, %rd22;
	add.s64 	%rd25, %rd19, %rd22;
	add.s64 	%rd86, %rd16, %rd97;
	st.global.u32 	[%rd86], %r118;
	ld.global.u32 	%r96, [%rd25+-1536];
	setp.lt.s32 	%p23, %r96, 0;
	mov.u32 	%r119, %r140;
	@%p23 bra 	$L__BB6_40;
	ld.global.u32 	%r119, [%rd24+-1536];
$L__BB6_40:
	add.s64 	%rd26, %rd20, %rd22;
	st.global.u32 	[%rd26+-1536], %r119;
	ld.global.u32 	%r97, [%rd25+-1024];
	setp.lt.s32 	%p24, %r97, 0;
	mov.u32 	%r120, %r140;
	@%p24 bra 	$L__BB6_42;
	ld.global.u32 	%r120, [%rd24+-1024];
$L__BB6_42:
	st.global.u32 	[%rd26+-1024], %r120;
	ld.global.u32 	%r98, [%rd25+-512];
	setp.lt.s32 	%p25, %r98, 0;
	mov.u32 	%r121, %r140;
	@%p25 bra 	$L__BB6_44;
	ld.global.u32 	%r121, [%rd24+-512];
$L__BB6_44:
	st.global.u32 	[%rd26+-512], %r121;
	ld.global.u32 	%r99, [%rd25];
	setp.lt.s32 	%p26, %r99, 0;
	mov.u32 	%r122, %r140;
	@%p26 bra 	$L__BB6_46;
	ld.global.u32 	%r122, [%rd24];
$L__BB6_46:
	st.global.u32 	[%rd26], %r122;
	ld.global.u32 	%r100, [%rd25+512];
	setp.lt.s32 	%p27, %r100, 0;
	mov.u32 	%r123, %r140;
	@%p27 bra 	$L__BB6_48;
	ld.global.u32 	%r123, [%rd24+512];
$L__BB6_48:
	st.global.u32 	[%rd26+512], %r123;
	ld.global.u32 	%r101, [%rd25+1024];
	setp.lt.s32 	%p28, %r101, 0;
	mov.u32 	%r124, %r140;
	@%p28 bra 	$L__BB6_50;
	ld.global.u32 	%r124, [%rd24+1024];
$L__BB6_50:
	st.global.u32 	[%rd26+1024], %r124;
	ld.global.u32 	%r102, [%rd25+1536];
	setp.lt.s32 	%p29, %r102, 0;
	mov.u32 	%r125, %r140;
	@%p29 bra 	$L__BB6_52;
	ld.global.u32 	%r125, [%rd24+1536];
$L__BB6_52:
	st.global.u32 	[%rd26+1536], %r125;
	add.s32 	%r117, %r117, 8;
	add.s64 	%rd97, %rd97, 4096;
	add.s32 	%r116, %r116, 1024;
	setp.eq.s32 	%p30, %r117, 0;
	@%p30 bra 	$L__BB6_53;
	bra.uni 	$L__BB6_36;
$L__BB6_53:
	setp.eq.s32 	%p31, %r13, 0;
	@%p31 bra 	$L__BB6_75;
	and.b32  	%r52, %r83, 3;
	setp.lt.u32 	%p32, %r13, 4;
	@%p32 bra 	$L__BB6_64;
	shl.b32 	%r103, %r136, 7;
	add.s32 	%r53, %r103, %r5;
	mul.wide.s32 	%rd87, %r53, 4;
	add.s64 	%rd32, %rd13, %rd87;
	add.s64 	%rd33, %rd14, %rd87;
	ld.global.u32 	%r104, [%rd33];
	setp.lt.s32 	%p33, %r104, 0;
	mov.u32 	%r132, %r140;
	@%p33 bra 	$L__BB6_57;
	ld.global.u32 	%r132, [%rd32];
$L__BB6_57:
	add.s64 	%rd34, %rd15, %rd87;
	st.global.u32 	[%rd34], %r132;
	ld.global.u32 	%r105, [%rd33+512];
	setp.lt.s32 	%p34, %r105, 0;
	mov.u32 	%r133, %r140;
	@%p34 bra 	$L__BB6_59;
	ld.global.u32 	%r133, [%rd32+512];
$L__BB6_59:
	st.global.u32 	[%rd34+512], %r133;
	ld.global.u32 	%r106, [%rd33+1024];
	setp.lt.s32 	%p35, %r106, 0;
	mov.u32 	%r134, %r140;
	@%p35 bra 	$L__BB6_61;
	ld.global.u32 	%r134, [%rd32+1024];
$L__BB6_61:
	st.global.u32 	[%rd34+1024], %r134;
	ld.global.u32 	%r107, [%rd33+1536];
	setp.lt.s32 	%p36, %r107, 0;
	mov.u32 	%r135, %r140;
	@%p36 bra 	$L__BB6_63;
	ld.global.u32 	%r135, [%rd32+1536];
$L__BB6_63:
	st.global.u32 	[%rd34+1536], %r135;
	add.s32 	%r136, %r136, 4;
$L__BB6_64:
	setp.eq.s32 	%p37, %r52, 0;
	@%p37 bra 	$L__BB6_75;
	setp.eq.s32 	%p38, %r52, 1;
	@%p38 bra 	$L__BB6_71;
	shl.b32 	%r108, %r136, 7;
	add.s32 	%r64, %r108, %r5;
	mul.wide.s32 	%rd89, %r64, 4;
	add.s64 	%rd35, %rd13, %rd89;
	add.s64 	%rd36, %rd14, %rd89;
	ld.global.u32 	%r109, [%rd36];
	setp.lt.s32 	%p39, %r109, 0;
	mov.u32 	%r137, %r140;
	@%p39 bra 	$L__BB6_68;
	ld.global.u32 	%r137, [%rd35];
$L__BB6_68:
	add.s64 	%rd37, %rd15, %rd89;
	st.global.u32 	[%rd37], %r137;
	ld.global.u32 	%r110, [%rd36+512];
	setp.lt.s32 	%p40, %r110, 0;
	mov.u32 	%r138, %r140;
	@%p40 bra 	$L__BB6_70;
	ld.global.u32 	%r138, [%rd35+512];
$L__BB6_70:
	st.global.u32 	[%rd37+512], %r138;
	add.s32 	%r136, %r136, 2;
$L__BB6_71:
	and.b32  	%r111, %r83, 1;
	setp.eq.b32 	%p41, %r111, 1;
	not.pred 	%p42, %p41;
	@%p42 bra 	$L__BB6_75;
	shl.b32 	%r112, %r136, 7;
	add.s32 	%r71, %r112, %r5;
	mul.wide.s32 	%rd91, %r71, 4;
	add.s64 	%rd38, %rd13, %rd91;
	add.s64 	%rd92, %rd14, %rd91;
	ld.global.u32 	%r113, [%rd92];
	setp.lt.s32 	%p43, %r113, 0;
	@%p43 bra 	$L__BB6_74;
	ld.global.u32 	%r140, [%rd38];
$L__BB6_74:
	add.s64 	%rd94, %rd15, %rd91;
	st.global.u32 	[%rd94], %r140;
$L__BB6_75:
	ret;

}
	// .globl	_ZN3cub18CUB_300001_SM_10006detail9transform16transform_kernelINS2_10policy_hubILb1EN4cuda3std3__45tupleIJPiN6thrust24THRUST_300001_SM_1000_NS6detail15normal_iteratorINSB_10device_ptrIiEEEEEEEE10policy1000EiNSB_8cuda_cub9__replace14new_value_if_fI17is_less_than_zeroiiEESG_JS9_S9_EEEvT0_iT1_T2_DpNS2_10kernel_argIT3_EE
.visible .entry _ZN3cub18CUB_300001_SM_10006detail9transform16transform_kernelINS2_10policy_hubILb1EN4cuda3std3__45tupleIJPiN6thrust24THRUST_300001_SM_1000_NS6detail15normal_iteratorINSB_10device_ptrIiEEEEEEEE10policy1000EiNSB_8cuda_cub9__replace14new_value_if_fI17is_less_than_zeroiiEESG_JS9_S9_EEEvT0_iT1_T2_DpNS2_10kernel_argIT3_EE(
	.param .u32 _ZN3cub18CUB_300001_SM_10006detail9transform16transform_kernelINS2_10policy_hubILb1EN4cuda3std3__45tupleIJPiN6thrust24THRUST_300001_SM_1000_NS6detail15normal_iteratorINSB_10device_ptrIiEEEEEEEE10policy1000EiNSB_8cuda_cub9__replace14new_value_if_fI17is_less_than_zeroiiEESG_JS9_S9_EEEvT0_iT1_T2_DpNS2_10kernel_argIT3_EE_param_0,
	.param .u32 _ZN3cub18CUB_300001_SM_10006detail9transform16transform_kernelINS2_10policy_hubILb1EN4cuda3std3__45tupleIJPiN6thrust24THRUST_300001_SM_1000_NS6detail15normal_iteratorINSB_10device_ptrIiEEEEEEEE10policy1000EiNSB_8cuda_cub9__replace14new_value_if_fI17is_less_than_zeroiiEESG_JS9_S9_EEEvT0_iT1_T2_DpNS2_10kernel_argIT3_EE_param_1,
	.param .align 4 .b8 _ZN3cub18CUB_300001_SM_10006detail9transform16transform_kernelINS2_10policy_hubILb1EN4cuda3std3__45tupleIJPiN6thrust24THRUST_300001_SM_1000_NS6detail15normal_iteratorINSB_10device_ptrIiEEEEEEEE10policy1000EiNSB_8cuda_cub9__replace14new_value_if_fI17is_less_than_zeroiiEESG_JS9_S9_EEEvT0_iT1_T2_DpNS2_10kernel_argIT3_EE_param_2[8],
	.param .align 8 .b8 _ZN3cub18CUB_300001_SM_10006detail9transform16transform_kernelINS2_10policy_hubILb1EN4cuda3std3__45tupleIJPiN6thrust24THRUST_300001_SM_1000_NS6detail15normal_iteratorINSB_10device_ptrIiEEEEEEEE10policy1000EiNSB_8cuda_cub9__replace14new_value_if_fI17is_less_than_zeroiiEESG_JS9_S9_EEEvT0_iT1_T2_DpNS2_10kernel_argIT3_EE_param_3[8],
	.param .align 8 .b8 _ZN3cub18CUB_300001_SM_10006detail9transform16transform_kernelINS2_10policy_hubILb1EN4cuda3std3__45tupleIJPiN6thrust24THRUST_300001_SM_1000_NS6detail15normal_iteratorINSB_10device_ptrIiEEEEEEEE10policy1000EiNSB_8cuda_cub9__replace14new_value_if_fI17is_less_than_zeroiiEESG_JS9_S9_EEEvT0_iT1_T2_DpNS2_10kernel_argIT3_EE_param_4[16],
	.param .align 8 .b8 _ZN3cub18CUB_300001_SM_10006detail9transform16transform_kernelINS2_10policy_hubILb1EN4cuda3std3__45tupleIJPiN6thrust24THRUST_300001_SM_1000_NS6detail15normal_iteratorINSB_10device_ptrIiEEEEEEEE10policy1000EiNSB_8cuda_cub9__replace14new_value_if_fI17is_less_than_zeroiiEESG_JS9_S9_EEEvT0_iT1_T2_DpNS2_10kernel_argIT3_EE_param_5[16]
)
.maxntid 128
{
	.reg .pred 	%p<44>;
	.reg .b32 	%r<148>;
	.reg .b64 	%rd<92>;

	ld.param.u32 	%r147, [_ZN3cub18CUB_300001_SM_10006detail9transform16transform_kernelINS2_10policy_hubILb1EN4cuda3std3__45tupleIJPiN6thrust24THRUST_300001_SM_1000_NS6detail15normal_iteratorINSB_10device_ptrIiEEEEEEEE10policy1000EiNSB_8cuda_cub9__replace14new_value_if_fI17is_less_than_zeroiiEESG_JS9_S9_EEEvT0_iT1_T2_DpNS2_10kernel_argIT3_EE_param_2+4];
	ld.param.u32 	%r86, [_ZN3cub18CUB_300001_SM_10006detail9transform16transform_kernelINS2_10policy_hubILb1EN4cuda3std3__45tupleIJPiN6thrust24THRUST_300001_SM_1000_NS6detail15normal_iteratorINSB_10device_ptrIiEEEEEEEE10policy1000EiNSB_8cuda_cub9__replace14new_value_if_fI17is_less_than_zeroiiEESG_JS9_S9_EEEvT0_iT1_T2_DpNS2_10kernel_argIT3_EE_param_0];
	ld.param.u64 	%rd46, [_ZN3cub18CUB_300001_SM_10006detail9transform16transform_kernelINS2_10policy_hubILb1EN4cuda3std3__45tupleIJPiN6thrust24THRUST_300001_SM_1000_NS6detail15normal_iteratorINSB_10device_ptrIiEEEEEEEE10policy1000EiNSB_8cuda_cub9__replace14new_value_if_fI17is_less_than_zeroiiEESG_JS9_S9_EEEvT0_iT1_T2_DpNS2_10kernel_argIT3_EE_param_5];
	ld.param.u64 	%rd44, [_ZN3cub18CUB_300001_SM_10006detail9transform16transform_kernelINS2_10policy_hubILb1EN4cuda3std3__45tupleIJPiN6thrust24THRUST_300001_SM_1000_NS6detail15normal_iteratorINSB_10device_ptrIiEEEEEEEE10policy1000EiNSB_8cuda_cub9__replace14new_value_if_fI17is_less_than_zeroiiEESG_JS9_S9_EEEvT0_iT1_T2_DpNS2_10kernel_argIT3_EE_param_4];
	ld.param.u64 	%rd48, [_ZN3cub18CUB_300001_SM_10006detail9transform16transform_kernelINS2_10policy_hubILb1EN4cuda3std3__45tupleIJPiN6thrust24THRUST_300001_SM_1000_NS6detail15normal_iteratorINSB_10device_ptrIiEEEEEEEE10policy1000EiNSB_8cuda_cub9__replace14new_value_if_fI17is_less_than_zeroiiEESG_JS9_S9_EEEvT0_iT1_T2_DpNS2_10kernel_argIT3_EE_param_3];
	ld.param.u32 	%r85, [_ZN3cub18CUB_300001_SM_10006detail9transform16transform_kernelINS2_10policy_hubILb1EN4cuda3std3__45tupleIJPiN6thrust24THRUST_300001_SM_1000_NS6detail15normal_iteratorINSB_10device_ptrIiEEEEEEEE10policy1000EiNSB_8cuda_cub9__replace14new_value_if_fI17is_less_than_zeroiiEESG_JS9_S9_EEEvT0_iT1_T2_DpNS2_10kernel_argIT3_EE_param_1];
	cvta.to.global.u64 	%rd1, %rd48;
	cvta.to.global.u64 	%rd2, %rd44;
	cvta.to.global.u64 	%rd3, %rd46;
	shl.b32 	%r2, %r85, 7;
	mov.u32 	%r87, %ctaid.x;
	mul.lo.s32 	%r3, %r2, %r87;
	sub.s32 	%r4, %r86, %r3;
	min.s32 	%r5, %r2, %r4;
	shl.b32 	%r6, %r5, 2;
	mov.u32 	%r7, %tid.x;
	shl.b32 	%r118, %r7, 7;
	setp.ge.s32 	%p1, %r118, %r6;
	@%p1 bra 	$L__BB7_5;
	mul.wide.u32 	%rd4, %r7, 128;
	add.s64 	%rd49, %rd2, %rd4;
	mul.wide.s32 	%rd5, %r3, 4;
	add.s64 	%rd89, %rd49, %rd5;
	mov.u32 	%r117, %r118;
$L__BB7_2:
	.pragma "nounroll";
	// begin inline asm
	prefetch.global.L2 [%rd89];
	// end inline asm
	add.s32 	%r117, %r117, 16384;
	add.s64 	%rd89, %rd89, 16384;
	setp.lt.s32 	%p2, %r117, %r6;
	@%p2 bra 	$L__BB7_2;
	add.s64 	%rd51, %rd3, %rd4;
	add.s64 	%rd90, %rd51, %rd5;
$L__BB7_4:
	.pragma "nounroll";
	// begin inline asm
	prefetch.global.L2 [%rd90];
	// end inline asm
	add.s32 	%r118, %r118, 16384;
	add.s64 	%rd90, %rd90, 16384;
	setp.lt.s32 	%p3, %r118, %r6;
	@%p3 bra 	$L__BB7_4;
$L__BB7_5:
	mul.wide.s32 	%rd53, %r3, 4;
	add.s64 	%rd12, %rd2, %rd53;
	add.s64 	%rd13, %rd3, %rd53;
	add.s64 	%rd14, %rd1, %rd53;
	setp.gt.s32 	%p4, %r2, %r4;
	@%p4 bra 	$L__BB7_48;
	setp.lt.s32 	%p5, %r85, 1;
	@%p5 bra 	$L__BB7_75;
	and.b32  	%r13, %r85, 7;
	setp.lt.u32 	%p6, %r85, 8;
	mov.b32 	%r138, 0;
	@%p6 bra 	$L__BB7_26;
	and.b32  	%r138, %r85, 2147483640;
	neg.s32 	%r120, %r138;
	mul.wide.u32 	%rd54, %r7, 4;
	add.s64 	%rd15, %rd1, %rd54;
	mul.wide.s32 	%rd91, %r3, 4;
	add.s64 	%rd55, %rd91, 1536;
	add.s64 	%rd17, %rd2, %rd55;
	add.s32 	%r119, %r7, 128;
	add.s64 	%rd18, %rd3, %rd55;
	add.s64 	%rd19, %rd1, %rd55;
$L__BB7_9:
	.pragma "nounroll";
	mul.wide.s32 	%rd21, %r119, 4;
	cvta.to.global.u64 	%rd56, %rd44;
	mul.wide.u32 	%rd57, %r7, 4;
	add.s64 	%rd58, %rd56, %rd57;
	add.s64 	%rd22, %rd58, %rd91;
	cvta.to.global.u64 	%rd59, %rd46;
	add.s64 	%rd60, %rd59, %rd57;
	add.s64 	%rd61, %rd60, %rd91;
	ld.global.u32 	%r89, [%rd61];
	setp.lt.s32 	%p7, %r89, 0;
	mov.u32 	%r121, %r147;
	@%p7 bra 	$L__BB7_11;
	ld.global.u32 	%r121, [%rd22];
$L__BB7_11:
	add.s64 	%rd23, %rd17, %rd21;
	add.s64 	%rd24, %rd18, %rd21;
	add.s64 	%rd62, %rd15, %rd91;
	st.global.u32 	[%rd62], %r121;
	ld.global.u32 	%r90, [%rd24+-1536];
	setp.lt.s32 	%p8, %r90, 0;
	mov.u32 	%r122, %r147;
	@%p8 bra 	$L__BB7_13;
	ld.global.u32 	%r122, [%rd23+-1536];
$L__BB7_13:
	add.s64 	%rd25, %rd19, %rd21;
	st.global.u32 	[%rd25+-1536], %r122;
	ld.global.u32 	%r91, [%rd24+-1024];
	setp.lt.s32 	%p9, %r91, 0;
	mov.u32 	%r123, %r147;
	@%p9 bra 	$L__BB7_15;
	ld.global.u32 	%r123, [%rd23+-1024];
$L__BB7_15:
	st.global.u32 	[%rd25+-1024], %r123;
	ld.global.u32 	%r92, [%rd24+-512];
	setp.lt.s32 	%p10, %r92, 0;
	mov.u32 	%r124, %r147;
	@%p10 bra 	$L__BB7_17;
	ld.global.u32 	%r124, [%rd23+-512];
$L__BB7_17:
	st.global.u32 	[%rd25+-512], %r124;
	ld.global.u32 	%r93, [%rd24];
	setp.lt.s32 	%p11, %r93, 0;
	mov.u32 	%r125, %r147;
	@%p11 bra 	$L__BB7_19;
	ld.global.u32 	%r125, [%rd23];
$L__BB7_19:
	st.global.u32 	[%rd25], %r125;
	ld.global.u32 	%r94, [%rd24+512];
	setp.lt.s32 	%p12, %r94, 0;
	mov.u32 	%r126, %r147;
	@%p12 bra 	$L__BB7_21;
	ld.global.u32 	%r126, [%rd23+512];
$L__BB7_21:
	st.global.u32 	[%rd25+512], %r126;
	ld.global.u32 	%r95, [%rd24+1024];
	setp.lt.s32 	%p13, %r95, 0;
	mov.u32 	%r127, %r147;
	@%p13 bra 	$L__BB7_23;
	ld.global.u32 	%r127, [%rd23+1024];
$L__BB7_23:
	st.global.u32 	[%rd25+1024], %r127;
	ld.global.u32 	%r96, [%rd24+1536];
	setp.lt.s32 	%p14, %r96, 0;
	mov.u32 	%r128, %r147;
	@%p14 bra 	$L__BB7_25;
	ld.global.u32 	%r128, [%rd23+1536];
$L__BB7_25:
	st.global.u32 	[%rd25+1536], %r128;
	add.s32 	%r120, %r120, 8;
	add.s64 	%rd91, %rd91, 4096;
	add.s32 	%r119, %r119, 1024;
	setp.eq.s32 	%p15, %r120, 0;
	@%p15 bra 	$L__BB7_26;
	bra.uni 	$L__BB7_9;
$L__BB7_26:
	setp.eq.s32 	%p16, %r13, 0;
	@%p16 bra 	$L__BB7_75;
	and.b32  	%r63, %r85, 3;
	setp.lt.u32 	%p17, %r13, 4;
	@%p17 bra 	$L__BB7_37;
	shl.b32 	%r97, %r138, 7;
	add.s32 	%r64, %r97, %r7;
	mul.wide.s32 	%rd63, %r64, 4;
	add.s64 	%rd37, %rd12, %rd63;
	add.s64 	%rd38, %rd13, %rd63;
	ld.global.u32 	%r98, [%rd38];
	setp.lt.s32 	%p18, %r98, 0;
	mov.u32 	%r139, %r147;
	@%p18 bra 	$L__BB7_30;
	ld.global.u32 	%r139, [%rd37];
$L__BB7_30:
	add.s64 	%rd39, %rd14, %rd63;
	st.global.u32 	[%rd39], %r139;
	ld.global.u32 	%r99, [%rd38+512];
	setp.lt.s32 	%p19, %r99, 0;
	mov.u32 	%r140, %r147;
	@%p19 bra 	$L__BB7_32;
	ld.global.u32 	%r140, [%rd37+512];
$L__BB7_32:
	st.global.u32 	[%rd39+512], %r140;
	ld.global.u32 	%r100, [%rd38+1024];
	setp.lt.s32 	%p20, %r100, 0;
	mov.u32 	%r141, %r147;
	@%p20 bra 	$L__BB7_34;
	ld.global.u32 	%r141, [%rd37+1024];
$L__BB7_34:
	st.global.u32 	[%rd39+1024], %r141;
	ld.global.u32 	%r101, [%rd38+1536];
	setp.lt.s32 	%p21, %r101, 0;
	mov.u32 	%r142, %r147;
	@%p21 bra 	$L__BB7_36;
	ld.global.u32 	%r142, [%rd37+1536];
$L__BB7_36:
	st.global.u32 	[%rd39+1536], %r142;
	add.s32 	%r138, %r138, 4;
$L__BB7_37:
	setp.eq.s32 	%p22, %r63, 0;
	@%p22 bra 	$L__BB7_75;
	setp.eq.s32 	%p23, %r63, 1;
	@%p23 bra 	$L__BB7_44;
	shl.b32 	%r102, %r138, 7;
	add.s32 	%r75, %r102, %r7;
	mul.wide.s32 	%rd65, %r75, 4;
	add.s64 	%rd40, %rd12, %rd65;
	add.s64 	%rd41, %rd13, %rd65;
	ld.global.u32 	%r103, [%rd41];
	setp.lt.s32 	%p24, %r103, 0;
	mov.u32 	%r144, %r147;
	@%p24 bra 	$L__BB7_41;
	ld.global.u32 	%r144, [%rd40];
$L__BB7_41:
	add.s64 	%rd42, %rd14, %rd65;
	st.global.u32 	[%rd42], %r144;
	ld.global.u32 	%r104, [%rd41+512];
	setp.lt.s32 	%p25, %r104, 0;
	mov.u32 	%r145, %r147;
	@%p25 bra 	$L__BB7_43;
	ld.global.u32 	%r145, [%rd40+512];
$L__BB7_43:
	st.global.u32 	[%rd42+512], %r145;
	add.s32 	%r138, %r138, 2;
$L__BB7_44:
	and.b32  	%r105, %r85, 1;
	setp.eq.b32 	%p26, %r105, 1;
	not.pred 	%p27, %p26;
	@%p27 bra 	$L__BB7_75;
	shl.b32 	%r106, %r138, 7;
	add.s32 	%r82, %r106, %r7;
	mul.wide.s32 	%rd67, %r82, 4;
	add.s64 	%rd43, %rd12, %rd67;
	add.s64 	%rd68, %rd13, %rd67;
	ld.global.u32 	%r107, [%rd68];
	setp.lt.s32 	%p28, %r107, 0;
	@%p28 bra 	$L__BB7_47;
	ld.global.u32 	%r147, [%rd43];
$L__BB7_47:
	add.s64 	%rd70, %rd14, %rd67;
	st.global.u32 	[%rd70], %r147;
	bra.uni 	$L__BB7_75;
$L__BB7_48:
	setp.lt.s32 	%p29, %r85, 1;
	@%p29 bra 	$L__BB7_75;
	and.b32  	%r17, %r85, 3;
	setp.lt.u32 	%p30, %r85, 4;
	mov.b32 	%r134, 0;
	@%p30 bra 	$L__BB7_68;
	and.b32  	%r134, %r85, 2147483644;
	mov.b32 	%r129, 0;
$L__BB7_51:
	shl.b32 	%r110, %r129, 7;
	add.s32 	%r40, %r110, %r7;
	setp.ge.s32 	%p31, %r40, %r5;
	@%p31 bra 	$L__BB7_55;
	mul.wide.s32 	%rd71, %r40, 4;
	add.s64 	%rd27, %rd12, %rd71;
	add.s64 	%rd72, %rd13, %rd71;
	ld.global.u32 	%r111, [%rd72];
	setp.lt.s32 	%p32, %r111, 0;
	mov.u32 	%r130, %r147;
	@%p32 bra 	$L__BB7_54;
	ld.global.u32 	%r130, [%rd27];
$L__BB7_54:
	add.s64 	%rd74, %rd14, %rd71;
	st.global.u32 	[%rd74], %r130;
$L__BB7_55:
	add.s32 	%r43, %r40, 128;
	setp.ge.s32 	%p33, %r43, %r5;
	@%p33 bra 	$L__BB7_59;
	mul.wide.s32 	%rd75, %r43, 4;
	add.s64 	%rd28, %rd12, %rd75;
	add.s64 	%rd76, %rd13, %rd75;
	ld.global.u32 	%r112, [%rd76];
	setp.lt.s32 	%p34, %r112, 0;
	mov.u32 	%r131, %r147;
	@%p34 bra 	$L__BB7_58;
	ld.global.u32 	%r131, [%rd28];
$L__BB7_58:
	add.s64 	%rd78, %rd14, %rd75;
	st.global.u32 	[%rd78], %r131;
$L__BB7_59:
	add.s32 	%r46, %r40, 256;
	setp.ge.s32 	%p35, %r46, %r5;
	@%p35 bra 	$L__BB7_63;
	mul.wide.s32 	%rd79, %r46, 4;
	add.s64 	%rd29, %rd12, %rd79;
	add.s64 	%rd80, %rd13, %rd79;
	ld.global.u32 	%r113, [%rd80];
	setp.lt.s32 	%p36, %r113, 0;
	mov.u32 	%r132, %r147;
	@%p36 bra 	$L__BB7_62;
	ld.global.u32 	%r132, [%rd29];
$L__BB7_62:
	add.s64 	%rd82, %rd14, %rd79;
	st.global.u32 	[%rd82], %r132;
$L__BB7_63:
	add.s32 	%r49, %r40, 384;
	setp.ge.s32 	%p37, %r49, %r5;
	@%p37 bra 	$L__BB7_67;
	mul.wide.s32 	%rd83, %r49, 4;
	add.s64 	%rd30, %rd12, %rd83;
	add.s64 	%rd84, %rd13, %rd83;
	ld.global.u32 	%r114, [%rd84];
	setp.lt.s32 	%p38, %r114, 0;
	mov.u32 	%r133, %r147;
	@%p38 bra 	$L__BB7_66;
	ld.global.u32 	%r133, [%rd30];
$L__BB7_66:
	add.s64 	%rd86, %rd14, %rd83;
	st.global.u32 	[%rd86], %r133;
$L__BB7_67:
	add.s32 	%r129, %r129, 4;
	setp.ne.s32 	%p39, %r129, %r134;
	@%p39 bra 	$L__BB7_51;
$L__BB7_68:
	setp.eq.s32 	%p40, %r17, 0;
	@%p40 bra 	$L__BB7_75;
	shl.b32 	%r115, %r134, 7;
	add.s32 	%r136, %r7, %r115;
	add.s64 	%rd33, %rd2, %rd53;
	neg.s32 	%r135, %r17;
$L__BB7_70:
	.pragma "nounroll";
	mul.wide.s32 	%rd88, %r136, 4;
	add.s64 	%rd34, %rd14, %rd88;
	add.s64 	%rd35, %rd13, %rd88;
	add.s64 	%rd36, %rd33, %rd88;
	setp.ge.s32 	%p41, %r136, %r5;
	@%p41 bra 	$L__BB7_74;
	ld.global.u32 	%r116, [%rd35];
	setp.lt.s32 	%p42, %r116, 0;
	mov.u32 	%r137, %r147;
	@%p42 bra 	$L__BB7_73;
	ld.global.u32 	%r137, [%rd36];
$L__BB7_73:
	st.global.u32 	[%rd34], %r137;
$L__BB7_74:
	add.s32 	%r136, %r136, 128;
	add.s32 	%r135, %r135, 1;
	setp.eq.s32 	%p43, %r135, 0;
	@%p43 bra 	$L__BB7_75;
	bra.uni 	$L__BB7_70;
$L__BB7_75:
	ret;

}
	// .globl	_ZN3cub18CUB_300001_SM_10006detail9transform16transform_kernelINS2_10policy_hubILb1EN4cuda3std3__45tupleIJPiN6thrust24THRUST_300001_SM_1000_NS6detail15normal_iteratorINSB_10device_ptrIiEEEEEEEE10policy1000ElNSB_8cuda_cub9__replace14new_value_if_fI17is_less_than_zeroiiEESG_JS9_S9_EEEvT0_iT1_T2_DpNS2_10kernel_argIT3_EE
.visible .entry _ZN3cub18CUB_300001_SM_10006detail9transform16transform_kernelINS2_10policy_hubILb1EN4cuda3std3__45tupleIJPiN6thrust24THRUST_300001_SM_1000_NS6detail15normal_iteratorINSB_10device_ptrIiEEEEEEEE10policy1000ElNSB_8cuda_cub9__replace14new_value_if_fI17is_less_than_zeroiiEESG_JS9_S9_EEEvT0_iT1_T2_DpNS2_10kernel_argIT3_EE(
	.param .u64 _ZN3cub18CUB_300001_SM_10006detail9transform16transform_kernelINS2_10policy_hubILb1EN4cuda3std3__45tupleIJPiN6thrust24THRUST_300001_SM_1000_NS6detail15normal_iteratorINSB_10device_ptrIiEEEEEEEE10policy1000ElNSB_8cuda_cub9__replace14new_value_if_fI17is_less_than_zeroiiEESG_JS9_S9_EEEvT0_iT1_T2_DpNS2_10kernel_argIT3_EE_param_0,
	.param .u32 _ZN3cub18CUB_300001_SM_10006detail9transform16transform_kernelINS2_10policy_hubILb1EN4cuda3std3__45tupleIJPiN6thrust24THRUST_300001_SM_1000_NS6detail15normal_iteratorINSB_10device_ptrIiEEEEEEEE10policy1000ElNSB_8cuda_cub9__replace14new_value_if_fI17is_less_than_zeroiiEESG_JS9_S9_EEEvT0_iT1_T2_DpNS2_10kernel_argIT3_EE_param_1,
	.param .align 4 .b8 _ZN3cub18CUB_300001_SM_10006detail9transform16transform_kernelINS2_10policy_hubILb1EN4cuda3std3__45tupleIJPiN6thrust24THRUST_300001_SM_1000_NS6detail15normal_iteratorINSB_10device_ptrIiEEEEEEEE10policy1000ElNSB_8cuda_cub9__replace14new_value_if_fI17is_less_than_zeroiiEESG_JS9_S9_EEEvT0_iT1_T2_DpNS2_10kernel_argIT3_EE_param_2[8],
	.param .align 8 .b8 _ZN3cub18CUB_300001_SM_10006detail9transform16transform_kernelINS2_10policy_hubILb1EN4cuda3std3__45tupleIJPiN6thrust24THRUST_300001_SM_1000_NS6detail15normal_iteratorINSB_10device_ptrIiEEEEEEEE10policy1000ElNSB_8cuda_cub9__replace14new_value_if_fI17is_less_than_zeroiiEESG_JS9_S9_EEEvT0_iT1_T2_DpNS2_10kernel_argIT3_EE_param_3[8],
	.param .align 8 .b8 _ZN3cub18CUB_300001_SM_10006detail9transform16transform_kernelINS2_10policy_hubILb1EN4cuda3std3__45tupleIJPiN6thrust24THRUST_300001_SM_1000_NS6detail15normal_iteratorINSB_10device_ptrIiEEEEEEEE10policy1000ElNSB_8cuda_cub9__replace14new_value_if_fI17is_less_than_zeroiiEESG_JS9_S9_EEEvT0_iT1_T2_DpNS2_10kernel_argIT3_EE_param_4[16],
	.param .align 8 .b8 _ZN3cub18CUB_300001_SM_10006detail9transform16transform_kernelINS2_10policy_hubILb1EN4cuda3std3__45tupleIJPiN6thrust24THRUST_300001_SM_1000_NS6detail15normal_iteratorINSB_10device_ptrIiEEEEEEEE10policy1000ElNSB_8cuda_cub9__replace14new_value_if_fI17is_less_than_zeroiiEESG_JS9_S9_EEEvT0_iT1_T2_DpNS2_10kernel_argIT3_EE_param_5[16]
)
.maxntid 128
{
	.reg .pred 	%p<44>;
	.reg .b32 	%r<145>;
	.reg .b64 	%rd<98>;

	ld.param.u32 	%r140, [_ZN3cub18CUB_300001_SM_10006detail9transform16transform_kernelINS2_10policy_hubILb1EN4cuda3std3__45tupleIJPiN6thrust24THRUST_300001_SM_1000_NS6detail15normal_iteratorINSB_10device_ptrIiEEEEEEEE10policy1000ElNSB_8cuda_cub9__replace14new_value_if_fI17is_less_than_zeroiiEESG_JS9_S9_EEEvT0_iT1_T2_DpNS2_10kernel_argIT3_EE_param_2+4];
	ld.param.u64 	%rd49, [_ZN3cub18CUB_300001_SM_10006detail9transform16transform_kernelINS2_10policy_hubILb1EN4cuda3std3__45tupleIJPiN6thrust24THRUST_300001_SM_1000_NS6detail15normal_iteratorINSB_10device_ptrIiEEEEEEEE10policy1000ElNSB_8cuda_cub9__replace14new_value_if_fI17is_less_than_zeroiiEESG_JS9_S9_EEEvT0_iT1_T2_DpNS2_10kernel_argIT3_EE_param_0];
	ld.param.u64 	%rd47, [_ZN3cub18CUB_300001_SM_10006detail9transform16transform_kernelINS2_10policy_hubILb1EN4cuda3std3__45tupleIJPiN6thrust24THRUST_300001_SM_1000_NS6detail15normal_iteratorINSB_10device_ptrIiEEEEEEEE10policy1000ElNSB_8cuda_cub9__replace14new_value_if_fI17is_less_than_zeroiiEESG_JS9_S9_EEEvT0_iT1_T2_DpNS2_10kernel_argIT3_EE_param_5];
	ld.param.u64 	%rd45, [_ZN3cub18CUB_300001_SM_10006detail9transform16transform_kernelINS2_10policy_hubILb1EN4cuda3std3__45tupleIJPiN6thrust24THRUST_300001_SM_1000_NS6detail15normal_iteratorINSB_10device_ptrIiEEEEEEEE10policy1000ElNSB_8cuda_cub9__replace14new_value_if_fI17is_less_than_zeroiiEESG_JS9_S9_EEEvT0_iT1_T2_DpNS2_10kernel_argIT3_EE_param_4];
	ld.param.u64 	%rd50, [_ZN3cub18CUB_300001_SM_10006detail9transform16transform_kernelINS2_10policy_hubILb1EN4cuda3std3__45tupleIJPiN6thrust24THRUST_300001_SM_1000_NS6detail15normal_iteratorINSB_10device_ptrIiEEEEEEEE10policy1000ElNSB_8cuda_cub9__replace14new_value_if_fI17is_less_than_zeroiiEESG_JS9_S9_EEEvT0_iT1_T2_DpNS2_10kernel_argIT3_EE_param_3];
	ld.param.u32 	%r83, [_ZN3cub18CUB_300001_SM_10006detail9transform16transform_kernelINS2_10policy_hubILb1EN4cuda3std3__45tupleIJPiN6thrust24THRUST_300001_SM_1000_NS6detail15normal_iteratorINSB_10device_ptrIiEEEEEEEE10policy1000ElNSB_8cuda_cub9__replace14new_value_if_fI17is_less_than_zeroiiEESG_JS9_S9_EEEvT0_iT1_T2_DpNS2_10kernel_argIT3_EE_param_1];
	cvta.to.global.u64 	%rd1, %rd50;
	cvta.to.global.u64 	%rd2, %rd45;
	cvta.to.global.u64 	%rd3, %rd47;
	shl.b32 	%r2, %r83, 7;
	mov.u32 	%r84, %ctaid.x;
	cvt.u64.u32 	%rd51, %r84;
	cvt.s64.s32 	%rd52, %r2;
	mul.lo.s64 	%rd4, %rd52, %rd51;
	sub.s64 	%rd53, %rd49, %rd4;
	min.s64 	%rd54, %rd53, %rd52;
	cvt.u32.u64 	%r3, %rd54;
	shl.b32 	%r4, %r3, 2;
	mov.u32 	%r5, %tid.x;
	shl.b32 	%r115, %r5, 7;
	setp.ge.s32 	%p1, %r115, %r4;
	@%p1 bra 	$L__BB8_5;
	shl.b64 	%rd5, %rd4, 2;
	add.s64 	%rd55, %rd2, %rd5;
	mul.wide.u32 	%rd6, %r5, 128;
	add.s64 	%rd95, %rd55, %rd6;
	mov.u32 	%r114, %r115;
$L__BB8_2:
	.pragma "nounroll";
	// begin inline asm
	prefetch.global.L2 [%rd95];
	// end inline asm
	add.s32 	%r114, %r114, 16384;
	add.s64 	%rd95, %rd95, 16384;
	setp.lt.s32 	%p2, %r114, %r4;
	@%p2 bra 	$L__BB8_2;
	add.s64 	%rd57, %rd3, %rd5;
	add.s64 	%rd96, %rd57, %rd6;
$L__BB8_4:
	.pragma "nounroll";
	// begin inline asm
	prefetch.global.L2 [%rd96];
	// end inline asm
	add.s32 	%r115, %r115, 16384;
	add.s64 	%rd96, %rd96, 16384;
	setp.lt.s32 	%p3, %r115, %r4;
	@%p3 bra 	$L__BB8_4;
$L__BB8_5:
	shl.b64 	%rd59, %rd4, 2;
	add.s64 	%rd13, %rd2, %rd59;
	add.s64 	%rd14, %rd3, %rd59;
	add.s64 	%rd15, %rd1, %rd59;
	setp.eq.s32 	%p4, %r2, %r3;
	@%p4 bra 	$L__BB8_33;
	setp.lt.s32 	%p5, %r83, 1;
	@%p5 bra 	$L__BB8_75;
	and.b32  	%r11, %r83, 3;
	setp.lt.u32 	%p6, %r83, 4;
	mov.b32 	%r141, 0;
	@%p6 bra 	$L__BB8_26;
	and.b32  	%r141, %r83, 2147483644;
	mov.b32 	%r126, 0;
$L__BB8_9:
	shl.b32 	%r87, %r126, 7;
	add.s32 	%r38, %r87, %r5;
	setp.ge.s32 	%p7, %r38, %r3;
	@%p7 bra 	$L__BB8_13;
	mul.wide.s32 	%rd60, %r38, 4;
	add.s64 	%rd28, %rd13, %rd60;
	add.s64 	%rd61, %rd14, %rd60;
	ld.global.u32 	%r88, [%rd61];
	setp.lt.s32 	%p8, %r88, 0;
	mov.u32 	%r127, %r140;
	@%p8 bra 	$L__BB8_12;
	ld.global.u32 	%r127, [%rd28];
$L__BB8_12:
	add.s64 	%rd63, %rd15, %rd60;
	st.global.u32 	[%rd63], %r127;
$L__BB8_13:
	add.s32 	%r41, %r38, 128;
	setp.ge.s32 	%p9, %r41, %r3;
	@%p9 bra 	$L__BB8_17;
	mul.wide.s32 	%rd64, %r41, 4;
	add.s64 	%rd29, %rd13, %rd64;
	add.s64 	%rd65, %rd14, %rd64;
	ld.global.u32 	%r89, [%rd65];
	setp.lt.s32 	%p10, %r89, 0;
	mov.u32 	%r128, %r140;
	@%p10 bra 	$L__BB8_16;
	ld.global.u32 	%r128, [%rd29];
$L__BB8_16:
	add.s64 	%rd67, %rd15, %rd64;
	st.global.u32 	[%rd67], %r128;
$L__BB8_17:
	add.s32 	%r44, %r38, 256;
	setp.ge.s32 	%p11, %r44, %r3;
	@%p11 bra 	$L__BB8_21;
	mul.wide.s32 	%rd68, %r44, 4;
	add.s64 	%rd30, %rd13, %rd68;
	add.s64 	%rd69, %rd14, %rd68;
	ld.global.u32 	%r90, [%rd69];
	setp.lt.s32 	%p12, %r90, 0;
	mov.u32 	%r129, %r140;
	@%p12 bra 	$L__BB8_20;
	ld.global.u32 	%r129, [%rd30];
$L__BB8_20:
	add.s64 	%rd71, %rd15, %rd68;
	st.global.u32 	[%rd71], %r129;
$L__BB8_21:
	add.s32 	%r47, %r38, 384;
	setp.ge.s32 	%p13, %r47, %r3;
	@%p13 bra 	$L__BB8_25;
	mul.wide.s32 	%rd72, %r47, 4;
	add.s64 	%rd31, %rd13, %rd72;
	add.s64 	%rd73, %rd14, %rd72;
	ld.global.u32 	%r91, [%rd73];
	setp.lt.s32 	%p14, %r91, 0;
	mov.u32 	%r130, %r140;
	@%p14 bra 	$L__BB8_24;
	ld.global.u32 	%r130, [%rd31];
$L__BB8_24:
	add.s64 	%rd75, %rd15, %rd72;
	st.global.u32 	[%rd75], %r130;
$L__BB8_25:
	add.s32 	%r126, %r126, 4;
	setp.eq.s32 	%p15, %r126, %r141;
	@%p15 bra 	$L__BB8_26;
	bra.uni 	$L__BB8_9;
$L__BB8_26:
	setp.eq.s32 	%p16, %r11, 0;
	@%p16 bra 	$L__BB8_75;
	shl.b32 	%r92, %r141, 7;
	add.s32 	%r143, %r5, %r92;
	add.s64 	%rd41, %rd2, %rd59;
	neg.s32 	%r142, %r11;
$L__BB8_28:
	.pragma "nounroll";
	mul.wide.s32 	%rd77, %r143, 4;
	add.s64 	%rd42, %rd15, %rd77;
	add.s64 	%rd43, %rd14, %rd77;
	add.s64 	%rd44, %rd41, %rd77;
	setp.ge.s32 	%p17, %r143, %r3;
	@%p17 bra 	$L__BB8_32;
	ld.global.u32 	%r93, [%rd43];
	setp.lt.s32 	%p18, %r93, 0;
	mov.u32 	%r144, %r140;
	@%p18 bra 	$L__BB8_31;
	ld.global.u32 	%r144, [%rd44];
$L__BB8_31:
	st.global.u32 	[%rd42], %r144;
$L__BB8_32:
	add.s32 	%r143, %r143, 128;
	add.s32 	%r142, %r142, 1;
	setp.ne.s32 	%p19, %r142, 0;
	@%p19 bra 	$L__BB8_28;
	bra.uni 	$L__BB8_75;
$L__BB8_33:
	setp.lt.s32 	%p20, %r83, 1;
	@%p20 bra 	$L__BB8_75;
	and.b32  	%r13, %r83, 7;
	setp.lt.u32 	%p21, %r83, 8;
	mov.b32 	%r136, 0;
	@%p21 bra 	$L__BB8_53;
	and.b32  	%r136, %r83, 2147483640;
	neg.s32 	%r117, %r136;
	mul.wide.u32 	%rd78, %r5, 4;
	add.s64 	%rd16, %rd1, %rd78;
	shl.b64 	%rd97, %rd4, 2;
	add.s64 	%rd79, %rd97, 1536;
	add.s64 	%rd18, %rd2, %rd79;
	add.s32 	%r116, %r5, 128;
	add.s64 	%rd19, %rd3, %rd79;
	add.s64 	%rd20, %rd1, %rd79;
$L__BB8_36:
	.pragma "nounroll";
	mul.wide.s32 	%rd22, %r116, 4;
	cvta.to.global.u64 	%rd80, %rd45;
	mul.wide.u32 	%rd81, %r5, 4;
	add.s64 	%rd82, %rd80, %rd81;
	add.s64 	%rd23, %rd82, %rd97;
	cvta.to.global.u64 	%rd83, %rd47;
	add.s64 	%rd84, %rd83, %rd81;
	add.s64 	%rd85, %rd84, %rd97;
	ld.global.u32 	%r95, [%rd85];
	setp.lt.s32 	%p22, %r95, 0;
	mov.u32 	%r118, %r140;
	@%p22 bra 	$L__BB8_38;
	ld.global.u32 	%r118, [%rd23];
$L__BB8_38:
	add.s64 	%rd24, %rd18, %rd22;
	add.s64 	%rd25, %rd19, %rd22;
	add.s64 	%rd86, %rd16, %rd97;
	st.global.u32 	[%rd86], %r118;
	ld.global.u32 	%r96, [%rd25+-1536];
	setp.lt.s32 	%p23, %r96, 0;
	mov.u32 	%r119, %r140;
	@%p23 bra 	$L__BB8_40;
	ld.global.u32 	%r119, [%rd24+-1536];
$L__BB8_40:
	add.s64 	%rd26, %rd20, %rd22;
	st.global.u32 	[%rd26+-1536], %r119;
	ld.global.u32 	%r97, [%rd25+-1024];
	setp.lt.s32 	%p24, %r97, 0;
	mov.u32 	%r120, %r140;
	@%p24 bra 	$L__BB8_42;
	ld.global.u32 	%r120, [%rd24+-1024];
$L__BB8_42:
	st.global.u32 	[%rd26+-1024], %r120;
	ld.global.u32 	%r98, [%rd25+-512];
	setp.lt.s32 	%p25, %r98, 0;
	mov.u32 	%r121, %r140;
	@%p25 bra 	$L__BB8_44;
	ld.global.u32 	%r121, [%rd24+-512];
$L__BB8_44:
	st.global.u32 	[%rd26+-512], %r121;
	ld.global.u32 	%r99, [%rd25];
	setp.lt.s32 	%p26, %r99, 0;
	mov.u32 	%r122, %r140;
	@%p26 bra 	$L__BB8_46;
	ld.global.u32 	%r122, [%rd24];
$L__BB8_46:
	st.global.u32 	[%rd26], %r122;
	ld.global.u32 	%r100, [%rd25+512];
	setp.lt.s32 	%p27, %r100, 0;
	mov.u32 	%r123, %r140;
	@%p27 bra 	$L__BB8_48;
	ld.global.u32 	%r123, [%rd24+512];
$L__BB8_48:
	st.global.u32 	[%rd26+512], %r123;
	ld.global.u32 	%r101, [%rd25+1024];
	setp.lt.s32 	%p28, %r101, 0;
	mov.u32 	%r124, %r140;
	@%p28 bra 	$L__BB8_50;
	ld.global.u32 	%r124, [%rd24+1024];
$L__BB8_50:
	st.global.u32 	[%rd26+1024], %r124;
	ld.global.u32 	%r102, [%rd25+1536];
	setp.lt.s32 	%p29, %r102, 0;
	mov.u32 	%r125, %r140;
	@%p29 bra 	$L__BB8_52;
	ld.global.u32 	%r125, [%rd24+1536];
$L__BB8_52:
	st.global.u32 	[%rd26+1536], %r125;
	add.s32 	%r117, %r117, 8;
	add.s64 	%rd97, %rd97, 4096;
	add.s32 	%r116, %r116, 1024;
	setp.eq.s32 	%p30, %r117, 0;
	@%p30 bra 	$L__BB8_53;
	bra.uni 	$L__BB8_36;
$L__BB8_53:
	setp.eq.s32 	%p31, %r13, 0;
	@%p31 bra 	$L__BB8_75;
	and.b32  	%r52, %r83, 3;
	setp.lt.u32 	%p32, %r13, 4;
	@%p32 bra 	$L__BB8_64;
	shl.b32 	%r103, %r136, 7;
	add.s32 	%r53, %r103, %r5;
	mul.wide.s32 	%rd87, %r53, 4;
	add.s64 	%rd32, %rd13, %rd87;
	add.s64 	%rd33, %rd14, %rd87;
	ld.global.u32 	%r104, [%rd33];
	setp.lt.s32 	%p33, %r104, 0;
	mov.u32 	%r132, %r140;
	@%p33 bra 	$L__BB8_57;
	ld.global.u32 	%r132, [%rd32];
$L__BB8_57:
	add.s64 	%rd34, %rd15, %rd87;
	st.global.u32 	[%rd34], %r132;
	ld.global.u32 	%r105, [%rd33+512];
	setp.lt.s32 	%p34, %r105, 0;
	mov.u32 	%r133, %r140;
	@%p34 bra 	$L__BB8_59;
	ld.global.u32 	%r133, [%rd32+512];
$L__BB8_59:
	st.global.u32 	[%rd34+512], %r133;
	ld.global.u32 	%r106, [%rd33+1024];
	setp.lt.s32 	%p35, %r106, 0;
	mov.u32 	%r134, %r140;
	@%p35 bra 	$L__BB8_61;
	ld.global.u32 	%r134, [%rd32+1024];
$L__BB8_61:
	st.global.u32 	[%rd34+1024], %r134;
	ld.global.u32 	%r107, [%rd33+1536];
	setp.lt.s32 	%p36, %r107, 0;
	mov.u32 	%r135, %r140;
	@%p36 bra 	$L__BB8_63;
	ld.global.u32 	%r135, [%rd32+1536];
$L__BB8_63:
	st.global.u32 	[%rd34+1536], %r135;
	add.s32 	%r136, %r136, 4;
$L__BB8_64:
	setp.eq.s32 	%p37, %r52, 0;
	@%p37 bra 	$L__BB8_75;
	setp.eq.s32 	%p38, %r52, 1;
	@%p38 bra 	$L__BB8_71;
	shl.b32 	%r108, %r136, 7;
	add.s32 	%r64, %r108, %r5;
	mul.wide.s32 	%rd89, %r64, 4;
	add.s64 	%rd35, %rd13, %rd89;
	add.s64 	%rd36, %rd14, %rd89;
	ld.global.u32 	%r109, [%rd36];
	setp.lt.s32 	%p39, %r109, 0;
	mov.u32 	%r137, %r140;
	@%p39 bra 	$L__BB8_68;
	ld.global.u32 	%r137, [%rd35];
$L__BB8_68:
	add.s64 	%rd37, %rd15, %rd89;
	st.global.u32 	[%rd37], %r137;
	ld.global.u32 	%r110, [%rd36+512];
	setp.lt.s32 	%p40, %r110, 0;
	mov.u32 	%r138, %r140;
	@%p40 bra 	$L__BB8_70;
	ld.global.u32 	%r138, [%rd35+512];
$L__BB8_70:
	st.global.u32 	[%rd37+512], %r138;
	add.s32 	%r136, %r136, 2;
$L__BB8_71:
	and.b32  	%r111, %r83, 1;
	setp.eq.b32 	%p41, %r111, 1;
	not.pred 	%p42, %p41;
	@%p42 bra 	$L__BB8_75;
	shl.b32 	%r112, %r136, 7;
	add.s32 	%r71, %r112, %r5;
	mul.wide.s32 	%rd91, %r71, 4;
	add.s64 	%rd38, %rd13, %rd91;
	add.s64 	%rd92, %rd14, %rd91;
	ld.global.u32 	%r113, [%rd92];
	setp.lt.s32 	%p43, %r113, 0;
	@%p43 bra 	$L__BB8_74;
	ld.global.u32 	%r140, [%rd38];
$L__BB8_74:
	add.s64 	%rd94, %rd15, %rd91;
	st.global.u32 	[%rd94], %r140;
$L__BB8_75:
	ret;

}
	// .globl	_ZN3cub18CUB_300001_SM_10006detail8for_each13static_kernelINS2_12policy_hub_t12policy_500_tEmN6thrust24THRUST_300001_SM_1000_NS8cuda_cub20__uninitialized_fill7functorINS7_10device_ptrIiEEiEEEEvT0_T1_
.visible .entry _ZN3cub18CUB_300001_SM_10006detail8for_each13static_kernelINS2_12policy_hub_t12policy_500_tEmN6thrust24THRUST_300001_SM_1000_NS8cuda_cub20__uninitialized_fill7functorINS7_10device_ptrIiEEiEEEEvT0_T1_(
	.param .u64 _ZN3cub18CUB_300001_SM_10006detail8for_each13static_kernelINS2_12policy_hub_t12policy_500_tEmN6thrust24THRUST_300001_SM_1000_NS8cuda_cub20__uninitialized_fill7functorINS7_10device_ptrIiEEiEEEEvT0_T1__param_0,
	.param .align 8 .b8 _ZN3cub18CUB_300001_SM_10006detail8for_each13static_kernelINS2_12policy_hub_t12policy_500_tEmN6thrust24THRUST_300001_SM_1000_NS8cuda_cub20__uninitialized_fill7functorINS7_10device_ptrIiEEiEEEEvT0_T1__param_1[16]
)
.maxntid 256
{
	.reg .pred 	%p<4>;
	.reg .b16 	%rs<5>;
	.reg .b32 	%r<12>;
	.reg .b64 	%rd<16>;

	ld.param.u32 	%r3, [_ZN3cub18CUB_300001_SM_10006detail8for_each13static_kernelINS2_12policy_hub_t12policy_500_tEmN6thrust24THRUST_300001_SM_1000_NS8cuda_cub20__uninitialized_fill7functorINS7_10device_ptrIiEEiEEEEvT0_T1__param_1+8];
	ld.param.u64 	%rd4, [_ZN3cub18CUB_300001_SM_10006detail8for_each13static_kernelINS2_12policy_hub_t12policy_500_tEmN6thrust24THRUST_300001_SM_1000_NS8cuda_cub20__uninitialized_fill7functorINS7_10device_ptrIiEEiEEEEvT0_T1__param_1];
	ld.param.u64 	%rd5, [_ZN3cub18CUB_300001_SM_10006detail8for_each13static_kernelINS2_12policy_hub_t12policy_500_tEmN6thrust24THRUST_300001_SM_1000_NS8cuda_cub20__uninitialized_fill7functorINS7_10device_ptrIiEEiEEEEvT0_T1__param_0];
	mov.u32 	%r9, %ctaid.x;
	mul.wide.u32 	%rd1, %r9, 512;
	sub.s64 	%rd2, %rd5, %rd1;
	setp.lt.u64 	%p1, %rd2, 512;
	@%p1 bra 	$L__BB9_2;
	mov.u32 	%r11, %tid.x;
	cvta.to.global.u64 	%rd11, %rd4;
	cvt.u64.u32 	%rd12, %r11;
	add.s64 	%rd13, %rd1, %rd12;
	shl.b64 	%rd14, %rd13, 2;
	add.s64 	%rd15, %rd11, %rd14;
	st.global.u32 	[%rd15], %r3;
	st.global.u32 	[%rd15+1024], %r3;
	bra.uni 	$L__BB9_6;
$L__BB9_2:
	cvta.to.global.u64 	%rd6, %rd4;
	mov.u32 	%r2, %tid.x;
	cvt.u64.u32 	%rd7, %r2;
	setp.le.u64 	%p2, %rd2, %rd7;
	add.s64 	%rd8, %rd1, %rd7;
	shl.b64 	%rd9, %rd8, 2;
	add.s64 	%rd3, %rd6, %rd9;
	@%p2 bra 	$L__BB9_4;
	st.global.u32 	[%rd3], %r3;
$L__BB9_4:
	add.s32 	%r10, %r2, 256;
	cvt.u64.u32 	%rd10, %r10;
	setp.le.u64 	%p3, %rd2, %rd10;
	@%p3 bra 	$L__BB9_6;
	st.global.u32 	[%rd3+1024], %r3;
$L__BB9_6:
	ret;

}
	// .globl	_ZN3cub18CUB_300001_SM_10006detail8for_each13static_kernelINS2_12policy_hub_t12policy_500_tElN6thrust24THRUST_300001_SM_1000_NS8cuda_cub11__transform17unary_transform_fINS7_6detail15normal_iteratorINS7_10device_ptrIiEEEESF_NS9_14no_stencil_tagENS8_9__replace10constant_fIiEE17is_less_than_zeroEEEEvT0_T1_
.visible .entry _ZN3cub18CUB_300001_SM_10006detail8for_each13static_kernelINS2_12policy_hub_t12policy_500_tElN6thrust24THRUST_300001_SM_1000_NS8cuda_cub11__transform17unary_transform_fINS7_6detail15normal_iteratorINS7_10device_ptrIiEEEESF_NS9_14no_stencil_tagENS8_9__replace10constant_fIiEE17is_less_than_zeroEEEEvT0_T1_(
	.param .u64 _ZN3cub18CUB_300001_SM_10006detail8for_each13static_kernelINS2_12policy_hub_t12policy_500_tElN6thrust24THRUST_300001_SM_1000_NS8cuda_cub11__transform17unary_transform_fINS7_6detail15normal_iteratorINS7_10device_ptrIiEEEESF_NS9_14no_stencil_tagENS8_9__replace10constant_fIiEE17is_less_than_zeroEEEEvT0_T1__param_0,
	.param .align 8 .b8 _ZN3cub18CUB_300001_SM_10006detail8for_each13static_kernelINS2_12policy_hub_t12policy_500_tElN6thrust24THRUST_300001_SM_1000_NS8cuda_cub11__transform17unary_transform_fINS7_6detail15normal_iteratorINS7_10device_ptrIiEEEESF_NS9_14no_stencil_tagENS8_9__replace10constant_fIiEE17is_less_than_zeroEEEEvT0_T1__param_1[24]
)
.maxntid 256
{
	.reg .pred 	%p<8>;
	.reg .b16 	%rs<5>;
	.reg .b32 	%r<18>;
	.reg .b64 	%rd<28>;

	ld.param.u32 	%r3, [_ZN3cub18CUB_300001_SM_10006detail8for_each13static_kernelINS2_12policy_hub_t12policy_500_tElN6thrust24THRUST_300001_SM_1000_NS8cuda_cub11__transform17unary_transform_fINS7_6detail15normal_iteratorINS7_10device_ptrIiEEEESF_NS9_14no_stencil_tagENS8_9__replace10constant_fIiEE17is_less_than_zeroEEEEvT0_T1__param_1+16];
	ld.param.u64 	%rd12, [_ZN3cub18CUB_300001_SM_10006detail8for_each13static_kernelINS2_12policy_hub_t12policy_500_tElN6thrust24THRUST_300001_SM_1000_NS8cuda_cub11__transform17unary_transform_fINS7_6detail15normal_iteratorINS7_10device_ptrIiEEEESF_NS9_14no_stencil_tagENS8_9__replace10constant_fIiEE17is_less_than_zeroEEEEvT0_T1__param_1+8];
	ld.param.u64 	%rd11, [_ZN3cub18CUB_300001_SM_10006detail8for_each13static_kernelINS2_12policy_hub_t12policy_500_tElN6thrust24THRUST_300001_SM_1000_NS8cuda_cub11__transform17unary_transform_fINS7_6detail15normal_iteratorINS7_10device_ptrIiEEEESF_NS9_14no_stencil_tagENS8_9__replace10constant_fIiEE17is_less_than_zeroEEEEvT0_T1__param_1];
	ld.param.u64 	%rd13, [_ZN3cub18CUB_300001_SM_10006detail8for_each13static_kernelINS2_12policy_hub_t12policy_500_tElN6thrust24THRUST_300001_SM_1000_NS8cuda_cub11__transform17unary_transform_fINS7_6detail15normal_iteratorINS7_10device_ptrIiEEEESF_NS9_14no_stencil_tagENS8_9__replace10constant_fIiEE17is_less_than_zeroEEEEvT0_T1__param_0];
	mov.u32 	%r9, %ctaid.x;
	mul.wide.u32 	%rd1, %r9, 512;
	sub.s64 	%rd2, %rd13, %rd1;
	setp.lt.s64 	%p1, %rd2, 512;
	@%p1 bra 	$L__BB10_5;
	cvta.to.global.u64 	%rd23, %rd11;
	cvta.to.global.u64 	%rd24, %rd12;
	mov.u32 	%r15, %tid.x;
	cvt.u64.u32 	%rd25, %r15;
	add.s64 	%rd26, %rd1, %rd25;
	shl.b64 	%rd27, %rd26, 2;
	add.s64 	%rd3, %rd23, %rd27;
	ld.global.u32 	%r16, [%rd3];
	setp.gt.s32 	%p6, %r16, -1;
	add.s64 	%rd4, %rd24, %rd27;
	@%p6 bra 	$L__BB10_3;
	st.global.u32 	[%rd4], %r3;
$L__BB10_3:
	ld.global.u32 	%r17, [%rd3+1024];
	setp.gt.s32 	%p7, %r17, -1;
	@%p7 bra 	$L__BB10_11;
	st.global.u32 	[%rd4+1024], %r3;
	bra.uni 	$L__BB10_11;
$L__BB10_5:
	cvta.to.global.u64 	%rd5, %rd11;
	cvta.to.global.u64 	%rd6, %rd12;
	mov.u32 	%r10, %tid.x;
	cvt.s64.s32 	%rd7, %rd2;
	cvt.u64.u32 	%rd8, %r10;
	setp.le.s64 	%p2, %rd7, %rd8;
	@%p2 bra 	$L__BB10_8;
	add.s64 	%rd9, %rd1, %rd8;
	shl.b64 	%rd14, %rd9, 2;
	add.s64 	%rd15, %rd5, %rd14;
	ld.global.u32 	%r11, [%rd15];
	setp.gt.s32 	%p3, %r11, -1;
	@%p3 bra 	$L__BB10_8;
	add.s64 	%rd17, %rd6, %rd14;
	st.global.u32 	[%rd17], %r3;
$L__BB10_8:
	cvt.u32.u64 	%r12, %rd8;
	add.s32 	%r13, %r12, 256;
	cvt.u64.u32 	%rd18, %r13;
	setp.le.s64 	%p4, %rd7, %rd18;
	@%p4 bra 	$L__BB10_11;
	add.s64 	%rd10, %rd1, %rd8;
	shl.b64 	%rd19, %rd10, 2;
	add.s64 	%rd20, %rd5, %rd19;
	ld.global.u32 	%r14, [%rd20+1024];
	setp.gt.s32 	%p5, %r14, -1;
	@%p5 bra 	$L__BB10_11;
	add.s64 	%rd22, %rd6, %rd19;
	st.global.u32 	[%rd22+1024], %r3;
$L__BB10_11:
	ret;

}
	// .globl	_ZN3cub18CUB_300001_SM_10006detail8for_each13static_kernelINS2_12policy_hub_t12policy_500_tElN6thrust24THRUST_300001_SM_1000_NS8cuda_cub11__transform17unary_transform_fINS7_6detail15normal_iteratorINS7_10device_ptrIiEEEESF_SF_NS8_9__replace10constant_fIiEE17is_less_than_zeroEEEEvT0_T1_
.visible .entry _ZN3cub18CUB_300001_SM_10006detail8for_each13static_kernelINS2_12policy_hub_t12policy_500_tElN6thrust24THRUST_300001_SM_1000_NS8cuda_cub11__transform17unary_transform_fINS7_6detail15normal_iteratorINS7_10device_ptrIiEEEESF_SF_NS8_9__replace10constant_fIiEE17is_less_than_zeroEEEEvT0_T1_(
	.param .u64 _ZN3cub18CUB_300001_SM_10006detail8for_each13static_kernelINS2_12policy_hub_t12policy_500_tElN6thrust24THRUST_300001_SM_1000_NS8cuda_cub11__transform17unary_transform_fINS7_6detail15normal_iteratorINS7_10device_ptrIiEEEESF_SF_NS8_9__replace10constant_fIiEE17is_less_than_zeroEEEEvT0_T1__param_0,
	.param .align 8 .b8 _ZN3cub18CUB_300001_SM_10006detail8for_each13static_kernelINS2_12policy_hub_t12policy_500_tElN6thrust24THRUST_300001_SM_1000_NS8cuda_cub11__transform17unary_transform_fINS7_6detail15normal_iteratorINS7_10device_ptrIiEEEESF_SF_NS8_9__replace10constant_fIiEE17is_less_than_zeroEEEEvT0_T1__param_1[32]
)
.maxntid 256
{
	.reg .pred 	%p<8>;
	.reg .b16 	%rs<5>;
	.reg .b32 	%r<18>;
	.reg .b64 	%rd<29>;

	ld.param.u32 	%r3, [_ZN3cub18CUB_300001_SM_10006detail8for_each13static_kernelINS2_12policy_hub_t12policy_500_tElN6thrust24THRUST_300001_SM_1000_NS8cuda_cub11__transform17unary_transform_fINS7_6detail15normal_iteratorINS7_10device_ptrIiEEEESF_SF_NS8_9__replace10constant_fIiEE17is_less_than_zeroEEEEvT0_T1__param_1+24];
	ld.param.u64 	%rd13, [_ZN3cub18CUB_300001_SM_10006detail8for_each13static_kernelINS2_12policy_hub_t12policy_500_tElN6thrust24THRUST_300001_SM_1000_NS8cuda_cub11__transform17unary_transform_fINS7_6detail15normal_iteratorINS7_10device_ptrIiEEEESF_SF_NS8_9__replace10constant_fIiEE17is_less_than_zeroEEEEvT0_T1__param_1+16];
	ld.param.u64 	%rd12, [_ZN3cub18CUB_300001_SM_10006detail8for_each13static_kernelINS2_12policy_hub_t12policy_500_tElN6thrust24THRUST_300001_SM_1000_NS8cuda_cub11__transform17unary_transform_fINS7_6detail15normal_iteratorINS7_10device_ptrIiEEEESF_SF_NS8_9__replace10constant_fIiEE17is_less_than_zeroEEEEvT0_T1__param_1+8];
	ld.param.u64 	%rd14, [_ZN3cub18CUB_300001_SM_10006detail8for_each13static_kernelINS2_12policy_hub_t12policy_500_tElN6thrust24THRUST_300001_SM_1000_NS8cuda_cub11__transform17unary_transform_fINS7_6detail15normal_iteratorINS7_10device_ptrIiEEEESF_SF_NS8_9__replace10constant_fIiEE17is_less_than_zeroEEEEvT0_T1__param_0];
	mov.u32 	%r9, %ctaid.x;
	mul.wide.u32 	%rd1, %r9, 512;
	sub.s64 	%rd2, %rd14, %rd1;
	setp.lt.s64 	%p1, %rd2, 512;
	@%p1 bra 	$L__BB11_5;
	cvta.to.global.u64 	%rd24, %rd12;
	cvta.to.global.u64 	%rd25, %rd13;
	mov.u32 	%r15, %tid.x;
	cvt.u64.u32 	%rd26, %r15;
	add.s64 	%rd27, %rd1, %rd26;
	shl.b64 	%rd28, %rd27, 2;
	add.s64 	%rd3, %rd25, %rd28;
	ld.global.u32 	%r16, [%rd3];
	setp.gt.s32 	%p6, %r16, -1;
	add.s64 	%rd4, %rd24, %rd28;
	@%p6 bra 	$L__BB11_3;
	st.global.u32 	[%rd4], %r3;
$L__BB11_3:
	ld.global.u32 	%r17, [%rd3+1024];
	setp.gt.s32 	%p7, %r17, -1;
	@%p7 bra 	$L__BB11_11;
	st.global.u32 	[%rd4+1024], %r3;
	bra.uni 	$L__BB11_11;
$L__BB11_5:
	cvta.to.global.u64 	%rd5, %rd12;
	cvta.to.global.u64 	%rd6, %rd13;
	mov.u32 	%r10, %tid.x;
	cvt.s64.s32 	%rd7, %rd2;
	cvt.u64.u32 	%rd8, %r10;
	setp.le.s64 	%p2, %rd7, %rd8;
	@%p2 bra 	$L__BB11_8;
	add.s64 	%rd9, %rd1, %rd8;
	shl.b64 	%rd15, %rd9, 2;
	add.s64 	%rd16, %rd6, %rd15;
	ld.global.u32 	%r11, [%rd16];
	setp.gt.s32 	%p3, %r11, -1;
	@%p3 bra 	$L__BB11_8;
	add.s64 	%rd18, %rd5, %rd15;
	st.global.u32 	[%rd18], %r3;
$L__BB11_8:
	cvt.u32.u64 	%r12, %rd8;
	add.s32 	%r13, %r12, 256;
	cvt.u64.u32 	%rd19, %r13;
	setp.le.s64 	%p4, %rd7, %rd19;
	@%p4 bra 	$L__BB11_11;
	add.s64 	%rd10, %rd1, %rd8;
	shl.b64 	%rd20, %rd10, 2;
	add.s64 	%rd21, %rd6, %rd20;
	ld.global.u32 	%r14, [%rd21+1024];
	setp.gt.s32 	%p5, %r14, -1;
	@%p5 bra 	$L__BB11_11;
	add.s64 	%rd23, %rd5, %rd20;
	st.global.u32 	[%rd23+1024], %r3;
$L__BB11_11:
	ret;

}
	// .globl	_ZN3cub18CUB_300001_SM_10006detail8for_each13static_kernelINS2_12policy_hub_t12policy_500_tElN6thrust24THRUST_300001_SM_1000_NS8cuda_cub11__transform17unary_transform_fIPiSB_NS7_6detail15normal_iteratorINS7_10device_ptrIiEEEENS8_9__replace10constant_fIiEE17is_less_than_zeroEEEEvT0_T1_
.visible .entry _ZN3cub18CUB_300001_SM_10006detail8for_each13static_kernelINS2_12policy_hub_t12policy_500_tElN6thrust24THRUST_300001_SM_1000_NS8cuda_cub11__transform17unary_transform_fIPiSB_NS7_6detail15normal_iteratorINS7_10device_ptrIiEEEENS8_9__replace10constant_fIiEE17is_less_than_zeroEEEEvT0_T1_(
	.param .u64 _ZN3cub18CUB_300001_SM_10006detail8for_each13static_kernelINS2_12policy_hub_t12policy_500_tElN6thrust24THRUST_300001_SM_1000_NS8cuda_cub11__transform17unary_transform_fIPiSB_NS7_6detail15normal_iteratorINS7_10device_ptrIiEEEENS8_9__replace10constant_fIiEE17is_less_than_zeroEEEEvT0_T1__param_0,
	.param .align 8 .b8 _ZN3cub18CUB_300001_SM_10006detail8for_each13static_kernelINS2_12policy_hub_t12policy_500_tElN6thrust24THRUST_300001_SM_1000_NS8cuda_cub11__transform17unary_transform_fIPiSB_NS7_6detail15normal_iteratorINS7_10device_ptrIiEEEENS8_9__replace10constant_fIiEE17is_less_than_zeroEEEEvT0_T1__param_1[32]
)
.maxntid 256
{
	.reg .pred 	%p<8>;
	.reg .b16 	%rs<5>;
	.reg .b32 	%r<18>;
	.reg .b64 	%rd<29>;

	ld.param.u32 	%r3, [_ZN3cub18CUB_300001_SM_10006detail8for_each13static_kernelINS2_12policy_hub_t12policy_500_tElN6thrust24THRUST_300001_SM_1000_NS8cuda_cub11__transform17unary_transform_fIPiSB_NS7_6detail15normal_iteratorINS7_10device_ptrIiEEEENS8_9__replace10constant_fIiEE17is_less_than_zeroEEEEvT0_T1__param_1+24];
	ld.param.u64 	%rd13, [_ZN3cub18CUB_300001_SM_10006detail8for_each13static_kernelINS2_12policy_hub_t12policy_500_tElN6thrust24THRUST_300001_SM_1000_NS8cuda_cub11__transform17unary_transform_fIPiSB_NS7_6detail15normal_iteratorINS7_10device_ptrIiEEEENS8_9__replace10constant_fIiEE17is_less_than_zeroEEEEvT0_T1__param_1+16];
	ld.param.u64 	%rd12, [_ZN3cub18CUB_300001_SM_10006detail8for_each13static_kernelINS2_12policy_hub_t12policy_500_tElN6thrust24THRUST_300001_SM_1000_NS8cuda_cub11__transform17unary_transform_fIPiSB_NS7_6detail15normal_iteratorINS7_10device_ptrIiEEEENS8_9__replace10constant_fIiEE17is_less_than_zeroEEEEvT0_T1__param_1+8];
	ld.param.u64 	%rd14, [_ZN3cub18CUB_300001_SM_10006detail8for_each13static_kernelINS2_12policy_hub_t12policy_500_tElN6thrust24THRUST_300001_SM_1000_NS8cuda_cub11__transform17unary_transform_fIPiSB_NS7_6detail15normal_iteratorINS7_10device_ptrIiEEEENS8_9__replace10constant_fIiEE17is_less_than_zeroEEEEvT0_T1__param_0];
	mov.u32 	%r9, %ctaid.x;
	mul.wide.u32 	%rd1, %r9, 512;
	sub.s64 	%rd2, %rd14, %rd1;
	setp.lt.s64 	%p1, %rd2, 512;
	@%p1 bra 	$L__BB12_5;
	cvta.to.global.u64 	%rd24, %rd12;
	cvta.to.global.u64 	%rd25, %rd13;
	mov.u32 	%r15, %tid.x;
	cvt.u64.u32 	%rd26, %r15;
	add.s64 	%rd27, %rd1, %rd26;
	shl.b64 	%rd28, %rd27, 2;
	add.s64 	%rd3, %rd25, %rd28;
	ld.global.u32 	%r16, [%rd3];
	setp.gt.s32 	%p6, %r16, -1;
	add.s64 	%rd4, %rd24, %rd28;
	@%p6 bra 	$L__BB12_3;
	st.global.u32 	[%rd4], %r3;
$L__BB12_3:
	ld.global.u32 	%r17, [%rd3+1024];
	setp.gt.s32 	%p7, %r17, -1;
	@%p7 bra 	$L__BB12_11;
	st.global.u32 	[%rd4+1024], %r3;
	bra.uni 	$L__BB12_11;
$L__BB12_5:
	cvta.to.global.u64 	%rd5, %rd12;
	cvta.to.global.u64 	%rd6, %rd13;
	mov.u32 	%r10, %tid.x;
	cvt.s64.s32 	%rd7, %rd2;
	cvt.u64.u32 	%rd8, %r10;
	setp.le.s64 	%p2, %rd7, %rd8;
	@%p2 bra 	$L__BB12_8;
	add.s64 	%rd9, %rd1, %rd8;
	shl.b64 	%rd15, %rd9, 2;
	add.s64 	%rd16, %rd6, %rd15;
	ld.global.u32 	%r11, [%rd16];
	setp.gt.s32 	%p3, %r11, -1;
	@%p3 bra 	$L__BB12_8;
	add.s64 	%rd18, %rd5, %rd15;
	st.global.u32 	[%rd18], %r3;
$L__BB12_8:
	cvt.u32.u64 	%r12, %rd8;
	add.s32 	%r13, %r12, 256;
	cvt.u64.u32 	%rd19, %r13;
	setp.le.s64 	%p4, %rd7, %rd19;
	@%p4 bra 	$L__BB12_11;
	add.s64 	%rd10, %rd1, %rd8;
	shl.b64 	%rd20, %rd10, 2;
	add.s64 	%rd21, %rd6, %rd20;
	ld.global.u32 	%r14, [%rd21+1024];
	setp.gt.s32 	%p5, %r14, -1;
	@%p5 bra 	$L__BB12_11;
	add.s64 	%rd23, %rd5, %rd20;
	st.global.u32 	[%rd23+1024], %r3;
$L__BB12_11:
	ret;

}
	// .globl	_ZN3cub18CUB_300001_SM_10006detail8for_each13static_kernelINS2_12policy_hub_t12policy_500_tElN6thrust24THRUST_300001_SM_1000_NS8cuda_cub11__transform17unary_transform_fIPiSB_NS9_14no_stencil_tagENS8_9__replace10constant_fIiEE17is_less_than_zeroEEEEvT0_T1_
.visible .entry _ZN3cub18CUB_300001_SM_10006detail8for_each13static_kernelINS2_12policy_hub_t12policy_500_tElN6thrust24THRUST_300001_SM_1000_NS8cuda_cub11__transform17unary_transform_fIPiSB_NS9_14no_stencil_tagENS8_9__replace10constant_fIiEE17is_less_than_zeroEEEEvT0_T1_(
	.param .u64 _ZN3cub18CUB_300001_SM_10006detail8for_each13static_kernelINS2_12policy_hub_t12policy_500_tElN6thrust24THRUST_300001_SM_1000_NS8cuda_cub11__transform17unary_transform_fIPiSB_NS9_14no_stencil_tagENS8_9__replace10constant_fIiEE17is_less_than_zeroEEEEvT0_T1__param_0,
	.param .align 8 .b8 _ZN3cub18CUB_300001_SM_10006detail8for_each13static_kernelINS2_12policy_hub_t12policy_500_tElN6thrust24THRUST_300001_SM_1000_NS8cuda_cub11__transform17unary_transform_fIPiSB_NS9_14no_stencil_tagENS8_9__replace10constant_fIiEE17is_less_than_zeroEEEEvT0_T1__param_1[24]
)
.maxntid 256
{
	.reg .pred 	%p<8>;
	.reg .b16 	%rs<5>;
	.reg .b32 	%r<18>;
	.reg .b64 	%rd<28>;

	ld.param.u32 	%r3, [_ZN3cub18CUB_300001_SM_10006detail8for_each13static_kernelINS2_12policy_hub_t12policy_500_tElN6thrust24THRUST_300001_SM_1000_NS8cuda_cub11__transform17unary_transform_fIPiSB_NS9_14no_stencil_tagENS8_9__replace10constant_fIiEE17is_less_than_zeroEEEEvT0_T1__param_1+16];
	ld.param.u64 	%rd12, [_ZN3cub18CUB_300001_SM_10006detail8for_each13static_kernelINS2_12policy_hub_t12policy_500_tElN6thrust24THRUST_300001_SM_1000_NS8cuda_cub11__transform17unary_transform_fIPiSB_NS9_14no_stencil_tagENS8_9__replace10constant_fIiEE17is_less_than_zeroEEEEvT0_T1__param_1+8];
	ld.param.u64 	%rd11, [_ZN3cub18CUB_300001_SM_10006detail8for_each13static_kernelINS2_12policy_hub_t12policy_500_tElN6thrust24THRUST_300001_SM_1000_NS8cuda_cub11__transform17unary_transform_fIPiSB_NS9_14no_stencil_tagENS8_9__replace10constant_fIiEE17is_less_than_zeroEEEEvT0_T1__param_1];
	ld.param.u64 	%rd13, [_ZN3cub18CUB_300001_SM_10006detail8for_each13static_kernelINS2_12policy_hub_t12policy_500_tElN6thrust24THRUST_300001_SM_1000_NS8cuda_cub11__transform17unary_transform_fIPiSB_NS9_14no_stencil_tagENS8_9__replace10constant_fIiEE17is_less_than_zeroEEEEvT0_T1__param_0];
	mov.u32 	%r9, %ctaid.x;
	mul.wide.u32 	%rd1, %r9, 512;
	sub.s64 	%rd2, %rd13, %rd1;
	setp.lt.s64 	%p1, %rd2, 512;
	@%p1 bra 	$L__BB13_5;
	cvta.to.global.u64 	%rd23, %rd11;
	cvta.to.global.u64 	%rd24, %rd12;
	mov.u32 	%r15, %tid.x;
	cvt.u64.u32 	%rd25, %r15;
	add.s64 	%rd26, %rd1, %rd25;
	shl.b64 	%rd27, %rd26, 2;
	add.s64 	%rd3, %rd23, %rd27;
	ld.global.u32 	%r16, [%rd3];
	setp.gt.s32 	%p6, %r16, -1;
	add.s64 	%rd4, %rd24, %rd27;
	@%p6 bra 	$L__BB13_3;
	st.global.u32 	[%rd4], %r3;
$L__BB13_3:
	ld.global.u32 	%r17, [%rd3+1024];
	setp.gt.s32 	%p7, %r17, -1;
	@%p7 bra 	$L__BB13_11;
	st.global.u32 	[%rd4+1024], %r3;
	bra.uni 	$L__BB13_11;
$L__BB13_5:
	cvta.to.global.u64 	%rd5, %rd11;
	cvta.to.global.u64 	%rd6, %rd12;
	mov.u32 	%r10, %tid.x;
	cvt.s64.s32 	%rd7, %rd2;
	cvt.u64.u32 	%rd8, %r10;
	setp.le.s64 	%p2, %rd7, %rd8;
	@%p2 bra 	$L__BB13_8;
	add.s64 	%rd9, %rd1, %rd8;
	shl.b64 	%rd14, %rd9, 2;
	add.s64 	%rd15, %rd5, %rd14;
	ld.global.u32 	%r11, [%rd15];
	setp.gt.s32 	%p3, %r11, -1;
	@%p3 bra 	$L__BB13_8;
	add.s64 	%rd17, %rd6, %rd14;
	st.global.u32 	[%rd17], %r3;
$L__BB13_8:
	cvt.u32.u64 	%r12, %rd8;
	add.s32 	%r13, %r12, 256;
	cvt.u64.u32 	%rd18, %r13;
	setp.le.s64 	%p4, %rd7, %rd18;
	@%p4 bra 	$L__BB13_11;
	add.s64 	%rd10, %rd1, %rd8;
	shl.b64 	%rd19, %rd10, 2;
	add.s64 	%rd20, %rd5, %rd19;
	ld.global.u32 	%r14, [%rd20+1024];
	setp.gt.s32 	%p5, %r14, -1;
	@%p5 bra 	$L__BB13_11;
	add.s64 	%rd22, %rd6, %rd19;
	st.global.u32 	[%rd22+1024], %r3;
$L__BB13_11:
	ret;

}


// ===== COMPILED SASS (sm_100) =====

	.target	sm_100

	.elftype	@"ET_EXEC"


//--------------------- .note.nv.tkinfo           --------------------------
	.section	.note.nv.tkinfo,"",@"SHT_NOTE"
	.sectionflags	@"SHF_NOTE_NV_TKINFO"
	.tkinfo
        /*0018*/ 	.word	0x00000002
        /*0030*/ 	.string	""
        /*0030*/ 	.string	"ptxas"
        /*0030*/ 	.string	"Cuda compilation tools, release 13.0, V13.0.88"
        /*0030*/ 	.string	"Build cuda_13.0.r13.0/compiler.36424714_0"
        /*0030*/ 	.string	"-arch sm_100 -m 64 "



//--------------------- .note.nv.cuinfo           --------------------------
	.section	.note.nv.cuinfo,"",@"SHT_NOTE"
	.sectionflags	@"SHF_NOTE_NV_CUINFO"
        /*0018*/ 	.short	0x0002
        /*001a*/ 	.short	0x0064
        /*001c*/ 	.short	0x0082
	.zero		2


//--------------------- .nv.info                  --------------------------
	.section	.nv.info,"",@"SHT_CUDA_INFO"
	.align	4


	//----- nvinfo : EIATTR_REGCOUNT
	.align		4
        /*0000*/ 	.byte	0x04, 0x2f
        /*0002*/ 	.short	(.L_46 - .L_45)
	.align		4
.L_45:
        /*0004*/ 	.word	index@(_ZN3cub18CUB_300001_SM_10006detail11EmptyKernelIvEEvv)
        /*0008*/ 	.word	0x00000004


	//----- nvinfo : EIATTR_FRAME_SIZE
	.align		4
.L_46:
        /*000c*/ 	.byte	0x04, 0x11
        /*000e*/ 	.short	(.L_48 - .L_47)
	.align		4
.L_47:
        /*0010*/ 	.word	index@(_ZN3cub18CUB_300001_SM_10006detail11EmptyKernelIvEEvv)
        /*0014*/ 	.word	0x00000000


	//----- nvinfo : EIATTR_REGCOUNT
	.align		4
.L_48:
        /*0018*/ 	.byte	0x04, 0x2f
        /*001a*/ 	.short	(.L_50 - .L_49)
	.align		4
.L_49:
        /*001c*/ 	.word	index@(_ZN3cub18CUB_300001_SM_10006detail9transform16transform_kernelINS2_10policy_hubILb1EN4cuda3std3__45tupleIJN6thrust24THRUST_300001_SM_1000_NS6detail15normal_iteratorINSA_10device_ptrIiEEEEEEEE10policy1000EiNSA_8cuda_cub9__replace14new_value_if_fI17is_less_than_zeroiiEESF_JPiEEEvT0_iT1_T2_DpNS2_10kernel_argIT3_EE)
        /*0020*/ 	.word	0x0000001e


	//----- nvinfo : EIATTR_FRAME_SIZE
	.align		4
.L_50:
        /*0024*/ 	.byte	0x04, 0x11
        /*0026*/ 	.short	(.L_52 - .L_51)
	.align		4
.L_51:
        /*0028*/ 	.word	index@(_ZN3cub18CUB_300001_SM_10006detail9transform16transform_kernelINS2_10policy_hubILb1EN4cuda3std3__45tupleIJN6thrust24THRUST_300001_SM_1000_NS6detail15normal_iteratorINSA_10device_ptrIiEEEEEEEE10policy1000EiNSA_8cuda_cub9__replace14new_value_if_fI17is_less_than_zeroiiEESF_JPiEEEvT0_iT1_T2_DpNS2_10kernel_argIT3_EE)
        /*002c*/ 	.word	0x00000000


	//----- nvinfo : EIATTR_REGCOUNT
	.align		4
.L_52:
        /*0030*/ 	.byte	0x04, 0x2f
        /*0032*/ 	.short	(.L_54 - .L_53)
	.align		4
.L_53:
        /*0034*/ 	.word	index@(_ZN3cub18CUB_300001_SM_10006detail9transform16transform_kernelINS2_10policy_hubILb1EN4cuda3std3__45tupleIJN6thrust24THRUST_300001_SM_1000_NS6detail15normal_iteratorINSA_10device_ptrIiEEEEEEEE10policy1000ElNSA_8cuda_cub9__replace14new_value_if_fI17is_less_than_zeroiiEESF_JPiEEEvT0_iT1_T2_DpNS2_10kernel_argIT3_EE)
        /*0038*/ 	.word	0x0000001e


	//----- nvinfo : EIATTR_FRAME_SIZE
	.align		4
.L_54:
        /*003c*/ 	.byte	0x04, 0x11
        /*003e*/ 	.short	(.L_56 - .L_55)
	.align		4
.L_55:
        /*0040*/ 	.word	index@(_ZN3cub18CUB_300001_SM_10006detail9transform16transform_kernelINS2_10policy_hubILb1EN4cuda3std3__45tupleIJN6thrust24THRUST_300001_SM_1000_NS6detail15normal_iteratorINSA_10device_ptrIiEEEEEEEE10policy1000ElNSA_8cuda_cub9__replace14new_value_if_fI17is_less_than_zeroiiEESF_JPiEEEvT0_iT1_T2_DpNS2_10kernel_argIT3_EE)
        /*0044*/ 	.word	0x00000000


	//----- nvinfo : EIATTR_REGCOUNT
	.align		4
.L_56:
        /*0048*/ 	.byte	0x04, 0x2f
        /*004a*/ 	.short	(.L_58 - .L_57)
	.align		4
.L_57:
        /*004c*/ 	.word	index@(_ZN3cub18CUB_300001_SM_10006detail9transform16transform_kernelINS2_10policy_hubILb1EN4cuda3std3__45tupleIJPiEEEE10policy1000EiN6thrust24THRUST_300001_SM_1000_NS8cuda_cub9__replace14new_value_if_fI17is_less_than_zeroiiEENSE_6detail15normal_iteratorINSE_10device_ptrIiEEEEJS9_EEEvT0_iT1_T2_DpNS2_10kernel_argIT3_EE)
        /*0050*/ 	.word	0x0000001e


	//----- nvinfo : EIATTR_FRAME_SIZE
	.align		4
.L_58:
        /*0054*/ 	.byte	0x04, 0x11
        /*0056*/ 	.short	(.L_60 - .L_59)
	.align		4
.L_59:
        /*0058*/ 	.word	index@(_ZN3cub18CUB_300001_SM_10006detail9transform16transform_kernelINS2_10policy_hubILb1EN4cuda3std3__45tupleIJPiEEEE10policy1000EiN6thrust24THRUST_300001_SM_1000_NS8cuda_cub9__replace14new_value_if_fI17is_less_than_zeroiiEENSE_6detail15normal_iteratorINSE_10device_ptrIiEEEEJS9_EEEvT0_iT1_T2_DpNS2_10kernel_argIT3_EE)
        /*005c*/ 	.word	0x00000000


	//----- nvinfo : EIATTR_REGCOUNT
	.align		4
.L_60:
        /*0060*/ 	.byte	0x04, 0x2f
        /*0062*/ 	.short	(.L_62 - .L_61)
	.align		4
.L_61:
        /*0064*/ 	.word	index@(_ZN3cub18CUB_300001_SM_10006detail9transform16transform_kernelINS2_10policy_hubILb1EN4cuda3std3__45tupleIJPiEEEE10policy1000ElN6thrust24THRUST_300001_SM_1000_NS8cuda_cub9__replace14new_value_if_fI17is_less_than_zeroiiEENSE_6detail15normal_iteratorINSE_10device_ptrIiEEEEJS9_EEEvT0_iT1_T2_DpNS2_10kernel_argIT3_EE)
        /*0068*/ 	.word	0x0000001e


	//----- nvinfo : EIATTR_FRAME_SIZE
	.align		4
.L_62:
        /*006c*/ 	.byte	0x04, 0x11
        /*006e*/ 	.short	(.L_64 - .L_63)
	.align		4
.L_63:
        /*0070*/ 	.word	index@(_ZN3cub18CUB_300001_SM_10006detail9transform16transform_kernelINS2_10policy_hubILb1EN4cuda3std3__45tupleIJPiEEEE10policy1000ElN6thrust24THRUST_300001_SM_1000_NS8cuda_cub9__replace14new_value_if_fI17is_less_than_zeroiiEENSE_6detail15normal_iteratorINSE_10device_ptrIiEEEEJS9_EEEvT0_iT1_T2_DpNS2_10kernel_argIT3_EE)
        /*0074*/ 	.word	0x00000000


	//----- nvinfo : EIATTR_REGCOUNT
	.align		4
.L_64:
        /*0078*/ 	.byte	0x04, 0x2f
        /*007a*/ 	.short	(.L_66 - .L_65)
	.align		4
.L_65:
        /*007c*/ 	.word	index@(_ZN3cub18CUB_300001_SM_10006detail9transform16transform_kernelINS2_10policy_hubILb1EN4cuda3std3__45tupleIJN6thrust24THRUST_300001_SM_1000_NS6detail15normal_iteratorINSA_10device_ptrIiEEEESF_EEEE10policy1000EiNSA_8cuda_cub9__replace14new_value_if_fI17is_less_than_zeroiiEESF_JPiSO_EEEvT0_iT1_T2_DpNS2_10kernel_argIT3_EE)
        /*0080*/ 	.word	0x00000020


	//----- nvinfo : EIATTR_FRAME_SIZE
	.align		4
.L_66:
        /*0084*/ 	.byte	0x04, 0x11
        /*0086*/ 	.short	(.L_68 - .L_67)
	.align		4
.L_67:
        /*0088*/ 	.word	index@(_ZN3cub18CUB_300001_SM_10006detail9transform16transform_kernelINS2_10policy_hubILb1EN4cuda3std3__45tupleIJN6thrust24THRUST_300001_SM_1000_NS6detail15normal_iteratorINSA_10device_ptrIiEEEESF_EEEE10policy1000EiNSA_8cuda_cub9__replace14new_value_if_fI17is_less_than_zeroiiEESF_JPiSO_EEEvT0_iT1_T2_DpNS2_10kernel_argIT3_EE)
        /*008c*/ 	.word	0x00000000


	//----- nvinfo : EIATTR_REGCOUNT
	.align		4
.L_68:
        /*0090*/ 	.byte	0x04, 0x2f
        /*0092*/ 	.short	(.L_70 - .L_69)
	.align		4
.L_69:
        /*0094*/ 	.word	index@(_ZN3cub18CUB_300001_SM_10006detail9transform16transform_kernelINS2_10policy_hubILb1EN4cuda3std3__45tupleIJN6thrust24THRUST_300001_SM_1000_NS6detail15normal_iteratorINSA_10device_ptrIiEEEESF_EEEE10policy1000ElNSA_8cuda_cub9__replace14new_value_if_fI17is_less_than_zeroiiEESF_JPiSO_EEEvT0_iT1_T2_DpNS2_10kernel_argIT3_EE)
        /*0098*/ 	.word	0x00000020


	//----- nvinfo : EIATTR_FRAME_SIZE
	.align		4
.L_70:
        /*009c*/ 	.byte	0x04, 0x11
        /*009e*/ 	.short	(.L_72 - .L_71)
	.align		4
.L_71:
        /*00a0*/ 	.word	index@(_ZN3cub18CUB_300001_SM_10006detail9transform16transform_kernelINS2_10policy_hubILb1EN4cuda3std3__45tupleIJN6thrust24THRUST_300001_SM_1000_NS6detail15normal_iteratorINSA_10device_ptrIiEEEESF_EEEE10policy1000ElNSA_8cuda_cub9__replace14new_value_if_fI17is_less_than_zeroiiEESF_JPiSO_EEEvT0_iT1_T2_DpNS2_10kernel_argIT3_EE)
        /*00a4*/ 	.word	0x00000008


	//----- nvinfo : EIATTR_REGCOUNT
	.align		4
.L_72:
        /*00a8*/ 	.byte	0x04, 0x2f
        /*00aa*/ 	.short	(.L_74 - .L_73)
	.align		4
.L_73:
        /*00ac*/ 	.word	index@(_ZN3cub18CUB_300001_SM_10006detail9transform16transform_kernelINS2_10policy_hubILb1EN4cuda3std3__45tupleIJPiN6thrust24THRUST_300001_SM_1000_NS6detail15normal_iteratorINSB_10device_ptrIiEEEEEEEE10policy1000EiNSB_8cuda_cub9__replace14new_value_if_fI17is_less_than_zeroiiEESG_JS9_S9_EEEvT0_iT1_T2_DpNS2_10kernel_argIT3_EE)
        /*00b0*/ 	.word	0x00000020


	//----- nvinfo : EIATTR_FRAME_SIZE
	.align		4
.L_74:
        /*00b4*/ 	.byte	0x04, 0x11
        /*00b6*/ 	.short	(.L_76 - .L_75)
	.align		4
.L_75:
        /*00b8*/ 	.word	index@(_ZN3cub18CUB_300001_SM_10006detail9transform16transform_kernelINS2_10policy_hubILb1EN4cuda3std3__45tupleIJPiN6thrust24THRUST_300001_SM_1000_NS6detail15normal_iteratorINSB_10device_ptrIiEEEEEEEE10policy1000EiNSB_8cuda_cub9__replace14new_value_if_fI17is_less_than_zeroiiEESG_JS9_S9_EEEvT0_iT1_T2_DpNS2_10kernel_argIT3_EE)
        /*00bc*/ 	.word	0x00000000


	//----- nvinfo : EIATTR_REGCOUNT
	.align		4
.L_76:
        /*00c0*/ 	.byte	0x04, 0x2f
        /*00c2*/ 	.short	(.L_78 - .L_77)
	.align		4
.L_77:
        /*00c4*/ 	.word	index@(_ZN3cub18CUB_300001_SM_10006detail9transform16transform_kernelINS2_10policy_hubILb1EN4cuda3std3__45tupleIJPiN6thrust24THRUST_300001_SM_1000_NS6detail15normal_iteratorINSB_10device_ptrIiEEEEEEEE10policy1000ElNSB_8cuda_cub9__replace14new_value_if_fI17is_less_than_zeroiiEESG_JS9_S9_EEEvT0_iT1_T2_DpNS2_10kernel_argIT3_EE)
        /*00c8*/ 	.word	0x00000020


	//----- nvinfo : EIATTR_FRAME_SIZE
	.align		4
.L_78:
        /*00cc*/ 	.byte	0x04, 0x11
        /*00ce*/ 	.short	(.L_80 - .L_79)
	.align		4
.L_79:
        /*00d0*/ 	.word	index@(_ZN3cub18CUB_300001_SM_10006detail9transform16transform_kernelINS2_10policy_hubILb1EN4cuda3std3__45tupleIJPiN6thrust24THRUST_300001_SM_1000_NS6detail15normal_iteratorINSB_10device_ptrIiEEEEEEEE10policy1000ElNSB_8cuda_cub9__replace14new_value_if_fI17is_less_than_zeroiiEESG_JS9_S9_EEEvT0_iT1_T2_DpNS2_10kernel_argIT3_EE)
        /*00d4*/ 	.word	0x00000008


	//----- nvinfo : EIATTR_REGCOUNT
	.align		4
.L_80:
        /*00d8*/ 	.byte	0x04, 0x2f
        /*00da*/ 	.short	(.L_82 - .L_81)
	.align		4
.L_81:
        /*00dc*/ 	.word	index@(_ZN3cub18CUB_300001_SM_10006detail8for_each13static_kernelINS2_12policy_hub_t12policy_500_tEmN6thrust24THRUST_300001_SM_1000_NS8cuda_cub20__uninitialized_fill7functorINS7_10device_ptrIiEEiEEEEvT0_T1_)
        /*00e0*/ 	.word	0x00000008


	//----- nvinfo : EIATTR_FRAME_SIZE
	.align		4
.L_82:
        /*00e4*/ 	.byte	0x04, 0x11
        /*00e6*/ 	.short	(.L_84 - .L_83)
	.align		4
.L_83:
        /*00e8*/ 	.word	index@(_ZN3cub18CUB_300001_SM_10006detail8for_each13static_kernelINS2_12policy_hub_t12policy_500_tEmN6thrust24THRUST_300001_SM_1000_NS8cuda_cub20__uninitialized_fill7functorINS7_10device_ptrIiEEiEEEEvT0_T1_)
        /*00ec*/ 	.word	0x00000000


	//----- nvinfo : EIATTR_REGCOUNT
	.align		4
.L_84:
        /*00f0*/ 	.byte	0x04, 0x2f
        /*00f2*/ 	.short	(.L_86 - .L_85)
	.align		4
.L_85:
        /*00f4*/ 	.word	index@(_ZN3cub18CUB_300001_SM_10006detail8for_each13static_kernelINS2_12policy_hub_t12policy_500_tElN6thrust24THRUST_300001_SM_1000_NS8cuda_cub11__transform17unary_transform_fINS7_6detail15normal_iteratorINS7_10device_ptrIiEEEESF_NS9_14no_stencil_tagENS8_9__replace10constant_fIiEE17is_less_than_zeroEEEEvT0_T1_)
        /*00f8*/ 	.word	0x0000000c


	//----- nvinfo : EIATTR_FRAME_SIZE
	.align		4
.L_86:
        /*00fc*/ 	.byte	0x04, 0x11
        /*00fe*/ 	.short	(.L_88 - .L_87)
	.align		4
.L_87:
        /*0100*/ 	.word	index@(_ZN3cub18CUB_300001_SM_10006detail8for_each13static_kernelINS2_12policy_hub_t12policy_500_tElN6thrust24THRUST_300001_SM_1000_NS8cuda_cub11__transform17unary_transform_fINS7_6detail15normal_iteratorINS7_10device_ptrIiEEEESF_NS9_14no_stencil_tagENS8_9__replace10constant_fIiEE17is_less_than_zeroEEEEvT0_T1_)
        /*0104*/ 	.word	0x00000000


	//----- nvinfo : EIATTR_REGCOUNT
	.align		4
.L_88:
        /*0108*/ 	.byte	0x04, 0x2f
        /*010a*/ 	.short	(.L_90 - .L_89)
	.align		4
.L_89:
        /*010c*/ 	.word	index@(_ZN3cub18CUB_300001_SM_10006detail8for_each13static_kernelINS2_12policy_hub_t12policy_500_tElN6thrust24THRUST_300001_SM_1000_NS8cuda_cub11__transform17unary_transform_fINS7_6detail15normal_iteratorINS7_10device_ptrIiEEEESF_SF_NS8_9__replace10constant_fIiEE17is_less_than_zeroEEEEvT0_T1_)
        /*0110*/ 	.word	0x0000000c


	//----- nvinfo : EIATTR_FRAME_SIZE
	.align		4
.L_90:
        /*0114*/ 	.byte	0x04, 0x11
        /*0116*/ 	.short	(.L_92 - .L_91)
	.align		4
.L_91:
        /*0118*/ 	.word	index@(_ZN3cub18CUB_300001_SM_10006detail8for_each13static_kernelINS2_12policy_hub_t12policy_500_tElN6thrust24THRUST_300001_SM_1000_NS8cuda_cub11__transform17unary_transform_fINS7_6detail15normal_iteratorINS7_10device_ptrIiEEEESF_SF_NS8_9__replace10constant_fIiEE17is_less_than_zeroEEEEvT0_T1_)
        /*011c*/ 	.word	0x00000000


	//----- nvinfo : EIATTR_REGCOUNT
	.align		4
.L_92:
        /*0120*/ 	.byte	0x04, 0x2f
        /*0122*/ 	.short	(.L_94 - .L_93)
	.align		4
.L_93:
        /*0124*/ 	.word	index@(_ZN3cub18CUB_300001_SM_10006detail8for_each13static_kernelINS2_12policy_hub_t12policy_500_tElN6thrust24THRUST_300001_SM_1000_NS8cuda_cub11__transform17unary_transform_fIPiSB_NS7_6detail15normal_iteratorINS7_10device_ptrIiEEEENS8_9__replace10constant_fIiEE17is_less_than_zeroEEEEvT0_T1_)
        /*0128*/ 	.word	0x0000000c


	//----- nvinfo : EIATTR_FRAME_SIZE
	.align		4
.L_94:
        /*012c*/ 	.byte	0x04, 0x11
        /*012e*/ 	.short	(.L_96 - .L_95)
	.align		4
.L_95:
        /*0130*/ 	.word	index@(_ZN3cub18CUB_300001_SM_10006detail8for_each13static_kernelINS2_12policy_hub_t12policy_500_tElN6thrust24THRUST_300001_SM_1000_NS8cuda_cub11__transform17unary_transform_fIPiSB_NS7_6detail15normal_iteratorINS7_10device_ptrIiEEEENS8_9__replace10constant_fIiEE17is_less_than_zeroEEEEvT0_T1_)
        /*0134*/ 	.word	0x00000000


	//----- nvinfo : EIATTR_REGCOUNT
	.align		4
.L_96:
        /*0138*/ 	.byte	0x04, 0x2f
        /*013a*/ 	.short	(.L_98 - .L_97)
	.align		4
.L_97:
        /*013c*/ 	.word	index@(_ZN3cub18CUB_300001_SM_10006detail8for_each13static_kernelINS2_12policy_hub_t12policy_500_tElN6thrust24THRUST_300001_SM_1000_NS8cuda_cub11__transform17unary_transform_fIPiSB_NS9_14no_stencil_tagENS8_9__replace10constant_fIiEE17is_less_than_zeroEEEEvT0_T1_)
        /*0140*/ 	.word	0x0000000c


	//----- nvinfo : EIATTR_FRAME_SIZE
	.align		4
.L_98:
        /*0144*/ 	.byte	0x04, 0x11
        /*0146*/ 	.short	(.L_100 - .L_99)
	.align		4
.L_99:
        /*0148*/ 	.word	index@(_ZN3cub18CUB_300001_SM_10006detail8for_each13static_kernelINS2_12policy_hub_t12policy_500_tElN6thrust24THRUST_300001_SM_1000_NS8cuda_cub11__transform17unary_transform_fIPiSB_NS9_14no_stencil_tagENS8_9__replace10constant_fIiEE17is_less_than_zeroEEEEvT0_T1_)
        /*014c*/ 	.word	0x00000000


	//----- nvinfo : EIATTR_MIN_STACK_SIZE
	.align		4
.L_100:
        /*0150*/ 	.byte	0x04, 0x12
        /*0152*/ 	.short	(.L_102 - .L_101)
	.align		4
.L_101:
        /*0154*/ 	.word	index@(_ZN3cub18CUB_300001_SM_10006detail8for_each13static_kernelINS2_12policy_hub_t12policy_500_tElN6thrust24THRUST_300001_SM_1000_NS8cuda_cub11__transform17unary_transform_fIPiSB_NS9_14no_stencil_tagENS8_9__replace10constant_fIiEE17is_less_than_zeroEEEEvT0_T1_)
        /*0158*/ 	.word	0x00000000


	//----- nvinfo : EIATTR_MIN_STACK_SIZE
	.align		4
.L_102:
        /*015c*/ 	.byte	0x04, 0x12
        /*015e*/ 	.short	(.L_104 - .L_103)
	.align		4
.L_103:
        /*0160*/ 	.word	index@(_ZN3cub18CUB_300001_SM_10006detail8for_each13static_kernelINS2_12policy_hub_t12policy_500_tElN6thrust24THRUST_300001_SM_1000_NS8cuda_cub11__transform17unary_transform_fIPiSB_NS7_6detail15normal_iteratorINS7_10device_ptrIiEEEENS8_9__replace10constant_fIiEE17is_less_than_zeroEEEEvT0_T1_)
        /*0164*/ 	.word	0x00000000


	//----- nvinfo : EIATTR_MIN_STACK_SIZE
	.align		4
.L_104:
        /*0168*/ 	.byte	0x04, 0x12
        /*016a*/ 	.short	(.L_106 - .L_105)
	.align		4
.L_105:
        /*016c*/ 	.word	index@(_ZN3cub18CUB_300001_SM_10006detail8for_each13static_kernelINS2_12policy_hub_t12policy_500_tElN6thrust24THRUST_300001_SM_1000_NS8cuda_cub11__transform17unary_transform_fINS7_6detail15normal_iteratorINS7_10device_ptrIiEEEESF_SF_NS8_9__replace10constant_fIiEE17is_less_than_zeroEEEEvT0_T1_)
        /*0170*/ 	.word	0x00000000


	//----- nvinfo : EIATTR_MIN_STACK_SIZE
	.align		4
.L_106:
        /*0174*/ 	.byte	0x04, 0x12
        /*0176*/ 	.short	(.L_108 - .L_107)
	.align		4
.L_107:
        /*0178*/ 	.word	index@(_ZN3cub18CUB_300001_SM_10006detail8for_each13static_kernelINS2_12policy_hub_t12policy_500_tElN6thrust24THRUST_300001_SM_1000_NS8cuda_cub11__transform17unary_transform_fINS7_6detail15normal_iteratorINS7_10device_ptrIiEEEESF_NS9_14no_stencil_tagENS8_9__replace10constant_fIiEE17is_less_than_zeroEEEEvT0_T1_)
        /*017c*/ 	.word	0x00000000


	//----- nvinfo : EIATTR_MIN_STACK_SIZE
	.align		4
.L_108:
        /*0180*/ 	.byte	0x04, 0x12
        /*0182*/ 	.short	(.L_110 - .L_109)
	.align		4
.L_109:
        /*0184*/ 	.word	index@(_ZN3cub18CUB_300001_SM_10006detail8for_each13static_kernelINS2_12policy_hub_t12policy_500_tEmN6thrust24THRUST_300001_SM_1000_NS8cuda_cub20__uninitialized_fill7functorINS7_10device_ptrIiEEiEEEEvT0_T1_)
        /*0188*/ 	.word	0x00000000


	//----- nvinfo : EIATTR_MIN_STACK_SIZE
	.align		4
.L_110:
        /*018c*/ 	.byte	0x04, 0x12
        /*018e*/ 	.short	(.L_112 - .L_111)
	.align		4
.L_111:
        /*0190*/ 	.word	index@(_ZN3cub18CUB_300001_SM_10006detail9transform16transform_kernelINS2_10policy_hubILb1EN4cuda3std3__45tupleIJPiN6thrust24THRUST_300001_SM_1000_NS6detail15normal_iteratorINSB_10device_ptrIiEEEEEEEE10policy1000ElNSB_8cuda_cub9__replace14new_value_if_fI17is_less_than_zeroiiEESG_JS9_S9_EEEvT0_iT1_T2_DpNS2_10kernel_argIT3_EE)
        /*0194*/ 	.word	0x00000008


	//----- nvinfo : EIATTR_MIN_STACK_SIZE
	.align		4
.L_112:
        /*0198*/ 	.byte	0x04, 0x12
        /*019a*/ 	.short	(.L_114 - .L_113)
	.align		4
.L_113:
        /*019c*/ 	.word	index@(_ZN3cub18CUB_300001_SM_10006detail9transform16transform_kernelINS2_10policy_hubILb1EN4cuda3std3__45tupleIJPiN6thrust24THRUST_300001_SM_1000_NS6detail15normal_iteratorINSB_10device_ptrIiEEEEEEEE10policy1000EiNSB_8cuda_cub9__replace14new_value_if_fI17is_less_than_zeroiiEESG_JS9_S9_EEEvT0_iT1_T2_DpNS2_10kernel_argIT3_EE)
        /*01a0*/ 	.word	0x00000000


	//----- nvinfo : EIATTR_MIN_STACK_SIZE
	.align		4
.L_114:
        /*01a4*/ 	.byte	0x04, 0x12
        /*01a6*/ 	.short	(.L_116 - .L_115)
	.align		4
.L_115:
        /*01a8*/ 	.word	index@(_ZN3cub18CUB_300001_SM_10006detail9transform16transform_kernelINS2_10policy_hubILb1EN4cuda3std3__45tupleIJN6thrust24THRUST_300001_SM_1000_NS6detail15normal_iteratorINSA_10device_ptrIiEEEESF_EEEE10policy1000ElNSA_8cuda_cub9__replace14new_value_if_fI17is_less_than_zeroiiEESF_JPiSO_EEEvT0_iT1_T2_DpNS2_10kernel_argIT3_EE)
        /*01ac*/ 	.word	0x00000008


	//----- nvinfo : EIATTR_MIN_STACK_SIZE
	.align		4
.L_116:
        /*01b0*/ 	.byte	0x04, 0x12
        /*01b2*/ 	.short	(.L_118 - .L_117)
	.align		4
.L_117:
        /*01b4*/ 	.word	index@(_ZN3cub18CUB_300001_SM_10006detail9transform16transform_kernelINS2_10policy_hubILb1EN4cuda3std3__45tupleIJN6thrust24THRUST_300001_SM_1000_NS6detail15normal_iteratorINSA_10device_ptrIiEEEESF_EEEE10policy1000EiNSA_8cuda_cub9__replace14new_value_if_fI17is_less_than_zeroiiEESF_JPiSO_EEEvT0_iT1_T2_DpNS2_10kernel_argIT3_EE)
        /*01b8*/ 	.word	0x00000000


	//----- nvinfo : EIATTR_MIN_STACK_SIZE
	.align		4
.L_118:
        /*01bc*/ 	.byte	0x04, 0x12
        /*01be*/ 	.short	(.L_120 - .L_119)
	.align		4
.L_119:
        /*01c0*/ 	.word	index@(_ZN3cub18CUB_300001_SM_10006detail9transform16transform_kernelINS2_10policy_hubILb1EN4cuda3std3__45tupleIJPiEEEE10policy1000ElN6thrust24THRUST_300001_SM_1000_NS8cuda_cub9__replace14new_value_if_fI17is_less_than_zeroiiEENSE_6detail15normal_iteratorINSE_10device_ptrIiEEEEJS9_EEEvT0_iT1_T2_DpNS2_10kernel_argIT3_EE)
        /*01c4*/ 	.word	0x00000000


	//----- nvinfo : EIATTR_MIN_STACK_SIZE
	.align		4
.L_120:
        /*01c8*/ 	.byte	0x04, 0x12
        /*01ca*/ 	.short	(.L_122 - .L_121)
	.align		4
.L_121:
        /*01cc*/ 	.word	index@(_ZN3cub18CUB_300001_SM_10006detail9transform16transform_kernelINS2_10policy_hubILb1EN4cuda3std3__45tupleIJPiEEEE10policy1000EiN6thrust24THRUST_300001_SM_1000_NS8cuda_cub9__replace14new_value_if_fI17is_less_than_zeroiiEENSE_6detail15normal_iteratorINSE_10device_ptrIiEEEEJS9_EEEvT0_iT1_T2_DpNS2_10kernel_argIT3_EE)
        /*01d0*/ 	.word	0x00000000


	//----- nvinfo : EIATTR_MIN_STACK_SIZE
	.align		4
.L_122:
        /*01d4*/ 	.byte	0x04, 0x12
        /*01d6*/ 	.short	(.L_124 - .L_123)
	.align		4
.L_123:
        /*01d8*/ 	.word	index@(_ZN3cub18CUB_300001_SM_10006detail9transform16transform_kernelINS2_10policy_hubILb1EN4cuda3std3__45tupleIJN6thrust24THRUST_300001_SM_1000_NS6detail15normal_iteratorINSA_10device_ptrIiEEEEEEEE10policy1000ElNSA_8cuda_cub9__replace14new_value_if_fI17is_less_than_zeroiiEESF_JPiEEEvT0_iT1_T2_DpNS2_10kernel_argIT3_EE)
        /*01dc*/ 	.word	0x00000000


	//----- nvinfo : EIATTR_MIN_STACK_SIZE
	.align		4
.L_124:
        /*01e0*/ 	.byte	0x04, 0x12
        /*01e2*/ 	.short	(.L_126 - .L_125)
	.align		4
.L_125:
        /*01e4*/ 	.word	index@(_ZN3cub18CUB_300001_SM_10006detail9transform16transform_kernelINS2_10policy_hubILb1EN4cuda3std3__45tupleIJN6thrust24THRUST_300001_SM_1000_NS6detail15normal_iteratorINSA_10device_ptrIiEEEEEEEE10policy1000EiNSA_8cuda_cub9__replace14new_value_if_fI17is_less_than_zeroiiEESF_JPiEEEvT0_iT1_T2_DpNS2_10kernel_argIT3_EE)
        /*01e8*/ 	.word	0x00000000


	//----- nvinfo : EIATTR_MIN_STACK_SIZE
	.align		4
.L_126:
        /*01ec*/ 	.byte	0x04, 0x12
        /*01ee*/ 	.short	(.L_128 - .L_127)
	.align		4
.L_127:
        /*01f0*/ 	.word	index@(_ZN3cub18CUB_300001_SM_10006detail11EmptyKernelIvEEvv)
        /*01f4*/ 	.word	0x00000000
.L_128:


//--------------------- .nv.compat                --------------------------
	.section	.nv.compat,"",@"SHT_CUDA_COMPAT_INFO"
	.align	4
        /*0000*/ 	.byte	0x02, 0x09, 0x00, 0x00, 0x02, 0x02, 0x01, 0x00, 0x02, 0x05, 0x05, 0x00, 0x03, 0x07, 0x01, 0x01
        /*0010*/ 	.byte	0x02, 0x03, 0x00, 0x00, 0x02, 0x06, 0x01, 0x00, 0x04, 0x0b, 0x08, 0x00, 0x09, 0x00, 0x00, 0x00
        /*0020*/ 	.byte	0x00, 0x00, 0x00, 0x00


//--------------------- .nv.info._ZN3cub18CUB_300001_SM_10006detail8for_each13static_kernelINS2_12policy_hub_t12policy_500_tElN6thrust24THRUST_300001_SM_1000_NS8cuda_cub11__transform17unary_transform_fIPiSB_NS9_14no_stencil_tagENS8_9__replace10constant_fIiEE17is_less_than_zeroEEEEvT0_T1_ --------------------------
	.section	.nv.info._ZN3cub18CUB_300001_SM_10006detail8for_each13static_kernelINS2_12policy_hub_t12policy_500_tElN6thrust24THRUST_300001_SM_1000_NS8cuda_cub11__transform17unary_transform_fIPiSB_NS9_14no_stencil_tagENS8_9__replace10constant_fIiEE17is_less_than_zeroEEEEvT0_T1_,"",@"SHT_CUDA_INFO"
	.sectionflags	@""
	.align	4


	//----- nvinfo : EIATTR_CUDA_API_VERSION
	.align		4
        /*0000*/ 	.byte	0x04, 0x37
        /*0002*/ 	.short	(.L_130 - .L_129)
.L_129:
        /*0004*/ 	.word	0x00000082


	//----- nvinfo : EIATTR_KPARAM_INFO
	.align		4
.L_130:
        /*0008*/ 	.byte	0x04, 0x17
        /*000a*/ 	.short	(.L_132 - .L_131)
.L_131:
        /*000c*/ 	.word	0x00000000
        /*0010*/ 	.short	0x0001
        /*0012*/ 	.short	0x0008
        /*0014*/ 	.byte	0x00, 0xf0, 0x61, 0x00


	//----- nvinfo : EIATTR_KPARAM_INFO
	.align		4
.L_132:
        /*0018*/ 	.byte	0x04, 0x17
        /*001a*/ 	.short	(.L_134 - .L_133)
.L_133:
        /*001c*/ 	.word	0x00000000
        /*0020*/ 	.short	0x0000
        /*0022*/ 	.short	0x0000
        /*0024*/ 	.byte	0x00, 0xf0, 0x21, 0x00


	//----- nvinfo : EIATTR_SPARSE_MMA_MASK
	.align		4
.L_134:
        /*0028*/ 	.byte	0x03, 0x50
        /*002a*/ 	.short	0x0000


	//----- nvinfo : EIATTR_MAXREG_COUNT
	.align		4
        /*002c*/ 	.byte	0x03, 0x1b
        /*002e*/ 	.short	0x00ff


	//----- nvinfo : EIATTR_MERCURY_ISA_VERSION
	.align		4
        /*0030*/ 	.byte	0x03, 0x5f
        /*0032*/ 	.short	0x0101


	//----- nvinfo : EIATTR_VRC_CTA_INIT_COUNT
	.align		4
        /*0034*/ 	.byte	0x02, 0x4a
	.zero		1
	.zero		1


	//----- nvinfo : EIATTR_EXIT_INSTR_OFFSETS
	.align		4
        /*0038*/ 	.byte	0x04, 0x1c
        /*003a*/ 	.short	(.L_136 - .L_135)


	//   ....[0]....
.L_135:
        /*003c*/ 	.word	0x000001b0


	//   ....[1]....
        /*0040*/ 	.word	0x000001e0


	//   ....[2]....
        /*0044*/ 	.word	0x00000390


	//   ....[3]....
        /*0048*/ 	.word	0x00000430


	//   ....[4]....
        /*004c*/ 	.word	0x00000490


	//----- nvinfo : EIATTR_MAX_THREADS
	.align		4
.L_136:
        /*0050*/ 	.byte	0x04, 0x05
        /*0052*/ 	.short	(.L_138 - .L_137)
.L_137:
        /*0054*/ 	.word	0x00000100
        /*0058*/ 	.word	0x00000001
        /*005c*/ 	.word	0x00000001


	//----- nvinfo : EIATTR_CRS_STACK_SIZE
	.align		4
.L_138:
        /*0060*/ 	.byte	0x04, 0x1e
        /*0062*/ 	.short	(.L_140 - .L_139)
.L_139:
        /*0064*/ 	.word	0x00000000


	//----- nvinfo : EIATTR_CBANK_PARAM_SIZE
	.align		4
.L_140:
        /*0068*/ 	.byte	0x03, 0x19
        /*006a*/ 	.short	0x0020


	//----- nvinfo : EIATTR_PARAM_CBANK
	.align		4
        /*006c*/ 	.byte	0x04, 0x0a
        /*006e*/ 	.short	(.L_142 - .L_141)
	.align		4
.L_141:
        /*0070*/ 	.word	index@(.nv.constant0._ZN3cub18CUB_300001_SM_10006detail8for_each13static_kernelINS2_12policy_hub_t12policy_500_tElN6thrust24THRUST_300001_SM_1000_NS8cuda_cub11__transform17unary_transform_fIPiSB_NS9_14no_stencil_tagENS8_9__replace10constant_fIiEE17is_less_than_zeroEEEEvT0_T1_)
        /*0074*/ 	.short	0x0380
        /*0076*/ 	.short	0x0020


	//----- nvinfo : EIATTR_SW_WAR
	.align		4
.L_142:
        /*0078*/ 	.byte	0x04, 0x36
        /*007a*/ 	.short	(.L_144 - .L_143)
.L_143:
        /*007c*/ 	.word	0x00000008
.L_144:


//--------------------- .nv.info._ZN3cub18CUB_300001_SM_10006detail8for_each13static_kernelINS2_12policy_hub_t12policy_500_tElN6thrust24THRUST_300001_SM_1000_NS8cuda_cub11__transform17unary_transform_fIPiSB_NS7_6detail15normal_iteratorINS7_10device_ptrIiEEEENS8_9__replace10constant_fIiEE17is_less_than_zeroEEEEvT0_T1_ --------------------------
	.section	.nv.info._ZN3cub18CUB_300001_SM_10006detail8for_each13static_kernelINS2_12policy_hub_t12policy_500_tElN6thrust24THRUST_300001_SM_1000_NS8cuda_cub11__transform17unary_transform_fIPiSB_NS7_6detail15normal_iteratorINS7_10device_ptrIiEEEENS8_9__replace10constant_fIiEE17is_less_than_zeroEEEEvT0_T1_,"",@"SHT_CUDA_INFO"
	.sectionflags	@""
	.align	4


	//----- nvinfo : EIATTR_CUDA_API_VERSION
	.align		4
        /*0000*/ 	.byte	0x04, 0x37
        /*0002*/ 	.short	(.L_146 - .L_145)
.L_145:
        /*0004*/ 	.word	0x00000082


	//----- nvinfo : EIATTR_KPARAM_INFO
	.align		4
.L_146:
        /*0008*/ 	.byte	0x04, 0x17
        /*000a*/ 	.short	(.L_148 - .L_147)
.L_147:
        /*000c*/ 	.word	0x00000000
        /*0010*/ 	.short	0x0001
        /*0012*/ 	.short	0x0008
        /*0014*/ 	.byte	0x00, 0xf0, 0x81, 0x00


	//----- nvinfo : EIATTR_KPARAM_INFO
	.align		4
.L_148:
        /*0018*/ 	.byte	0x04, 0x17
        /*001a*/ 	.short	(.L_150 - .L_149)
.L_149:
        /*001c*/ 	.word	0x00000000
        /*0020*/ 	.short	0x0000
        /*0022*/ 	.short	0x0000
        /*0024*/ 	.byte	0x00, 0xf0, 0x21, 0x00


	//----- nvinfo : EIATTR_SPARSE_MMA_MASK
	.align		4
.L_150:
        /*0028*/ 	.byte	0x03, 0x50
        /*002a*/ 	.short	0x0000


	//----- nvinfo : EIATTR_MAXREG_COUNT
	.align		4
        /*002c*/ 	.byte	0x03, 0x1b
        /*002e*/ 	.short	0x00ff


	//----- nvinfo : EIATTR_MERCURY_ISA_VERSION
	.align		4
        /*0030*/ 	.byte	0x03, 0x5f
        /*0032*/ 	.short	0x0101


	//----- nvinfo : EIATTR_VRC_CTA_INIT_COUNT
	.align		4
        /*0034*/ 	.byte	0x02, 0x4a
	.zero		1
	.zero		1


	//----- nvinfo : EIATTR_EXIT_INSTR_OFFSETS
	.align		4
        /*0038*/ 	.byte	0x04, 0x1c
        /*003a*/ 	.short	(.L_152 - .L_151)


	//   ....[0]....
.L_151:
        /*003c*/ 	.word	0x000001a0


	//   ....[1]....
        /*0040*/ 	.word	0x000001d0


	//   ....[2]....
        /*0044*/ 	.word	0x00000380


	//   ....[3]....
        /*0048*/ 	.word	0x00000420


	//   ....[4]....
        /*004c*/ 	.word	0x00000480


	//----- nvinfo : EIATTR_MAX_THREADS
	.align		4
.L_152:
        /*0050*/ 	.byte	0x04, 0x05
        /*0052*/ 	.short	(.L_154 - .L_153)
.L_153:
        /*0054*/ 	.word	0x00000100
        /*0058*/ 	.word	0x00000001
        /*005c*/ 	.word	0x00000001


	//----- nvinfo : EIATTR_CRS_STACK_SIZE
	.align		4
.L_154:
        /*0060*/ 	.byte	0x04, 0x1e
        /*0062*/ 	.short	(.L_156 - .L_155)
.L_155:
        /*0064*/ 	.word	0x00000000


	//----- nvinfo : EIATTR_CBANK_PARAM_SIZE
	.align		4
.L_156:
        /*0068*/ 	.byte	0x03, 0x19
        /*006a*/ 	.short	0x0028


	//----- nvinfo : EIATTR_PARAM_CBANK
	.align		4
        /*006c*/ 	.byte	0x04, 0x0a
        /*006e*/ 	.short	(.L_158 - .L_157)
	.align		4
.L_157:
        /*0070*/ 	.word	index@(.nv.constant0._ZN3cub18CUB_300001_SM_10006detail8for_each13static_kernelINS2_12policy_hub_t12policy_500_tElN6thrust24THRUST_300001_SM_1000_NS8cuda_cub11__transform17unary_transform_fIPiSB_NS7_6detail15normal_iteratorINS7_10device_ptrIiEEEENS8_9__replace10constant_fIiEE17is_less_than_zeroEEEEvT0_T1_)
        /*0074*/ 	.short	0x0380
        /*0076*/ 	.short	0x0028


	//----- nvinfo : EIATTR_SW_WAR
	.align		4
.L_158:
        /*0078*/ 	.byte	0x04, 0x36
        /*007a*/ 	.short	(.L_160 - .L_159)
.L_159:
        /*007c*/ 	.word	0x00000008
.L_160:


//--------------------- .nv.info._ZN3cub18CUB_300001_SM_10006detail8for_each13static_kernelINS2_12policy_hub_t12policy_500_tElN6thrust24THRUST_300001_SM_1000_NS8cuda_cub11__transform17unary_transform_fINS7_6detail15normal_iteratorINS7_10device_ptrIiEEEESF_SF_NS8_9__replace10constant_fIiEE17is_less_than_zeroEEEEvT0_T1_ --------------------------
	.section	.nv.info._ZN3cub18CUB_300001_SM_10006detail8for_each13static_kernelINS2_12policy_hub_t12policy_500_tElN6thrust24THRUST_300001_SM_1000_NS8cuda_cub11__transform17unary_transform_fINS7_6detail15normal_iteratorINS7_10device_ptrIiEEEESF_SF_NS8_9__replace10constant_fIiEE17is_less_than_zeroEEEEvT0_T1_,"",@"SHT_CUDA_INFO"
	.sectionflags	@""
	.align	4


	//----- nvinfo : EIATTR_CUDA_API_VERSION
	.align		4
        /*0000*/ 	.byte	0x04, 0x37
        /*0002*/ 	.short	(.L_162 - .L_161)
.L_161:
        /*0004*/ 	.word	0x00000082


	//----- nvinfo : EIATTR_KPARAM_INFO
	.align		4
.L_162:
        /*0008*/ 	.byte	0x04, 0x17
        /*000a*/ 	.short	(.L_164 - .L_163)
.L_163:
        /*000c*/ 	.word	0x00000000
        /*0010*/ 	.short	0x0001
        /*0012*/ 	.short	0x0008
        /*0014*/ 	.byte	0x00, 0xf0, 0x81, 0x00


	//----- nvinfo : EIATTR_KPARAM_INFO
	.align		4
.L_164:
        /*0018*/ 	.byte	0x04, 0x17
        /*001a*/ 	.short	(.L_166 - .L_165)
.L_165:
        /*001c*/ 	.word	0x00000000
        /*0020*/ 	.short	0x0000
        /*0022*/ 	.short	0x0000
        /*0024*/ 	.byte	0x00, 0xf0, 0x21, 0x00


	//----- nvinfo : EIATTR_SPARSE_MMA_MASK
	.align		4
.L_166:
        /*0028*/ 	.byte	0x03, 0x50
        /*002a*/ 	.short	0x0000


	//----- nvinfo : EIATTR_MAXREG_COUNT
	.align		4
        /*002c*/ 	.byte	0x03, 0x1b
        /*002e*/ 	.short	0x00ff


	//----- nvinfo : EIATTR_MERCURY_ISA_VERSION
	.align		4
        /*0030*/ 	.byte	0x03, 0x5f
        /*0032*/ 	.short	0x0101


	//----- nvinfo : EIATTR_VRC_CTA_INIT_COUNT
	.align		4
        /*0034*/ 	.byte	0x02, 0x4a
	.zero		1
	.zero		1


	//----- nvinfo : EIATTR_EXIT_INSTR_OFFSETS
	.align		4
        /*0038*/ 	.byte	0x04, 0x1c
        /*003a*/ 	.short	(.L_168 - .L_167)


	//   ....[0]....
.L_167:
        /*003c*/ 	.word	0x000001a0


	//   ....[1]....
        /*0040*/ 	.word	0x000001d0


	//   ....[2]....
        /*0044*/ 	.word	0x00000380


	//   ....[3]....
        /*0048*/ 	.word	0x00000420


	//   ....[4]....
        /*004c*/ 	.word	0x00000480


	//----- nvinfo : EIATTR_MAX_THREADS
	.align		4
.L_168:
        /*0050*/ 	.byte	0x04, 0x05
        /*0052*/ 	.short	(.L_170 - .L_169)
.L_169:
        /*0054*/ 	.word	0x00000100
        /*0058*/ 	.word	0x00000001
        /*005c*/ 	.word	0x00000001


	//----- nvinfo : EIATTR_CRS_STACK_SIZE
	.align		4
.L_170:
        /*0060*/ 	.byte	0x04, 0x1e
        /*0062*/ 	.short	(.L_172 - .L_171)
.L_171:
        /*0064*/ 	.word	0x00000000


	//----- nvinfo : EIATTR_CBANK_PARAM_SIZE
	.align		4
.L_172:
        /*0068*/ 	.byte	0x03, 0x19
        /*006a*/ 	.short	0x0028


	//----- nvinfo : EIATTR_PARAM_CBANK
	.align		4
        /*006c*/ 	.byte	0x04, 0x0a
        /*006e*/ 	.short	(.L_174 - .L_173)
	.align		4
.L_173:
        /*0070*/ 	.word	index@(.nv.constant0._ZN3cub18CUB_300001_SM_10006detail8for_each13static_kernelINS2_12policy_hub_t12policy_500_tElN6thrust24THRUST_300001_SM_1000_NS8cuda_cub11__transform17unary_transform_fINS7_6detail15normal_iteratorINS7_10device_ptrIiEEEESF_SF_NS8_9__replace10constant_fIiEE17is_less_than_zeroEEEEvT0_T1_)
        /*0074*/ 	.short	0x0380
        /*0076*/ 	.short	0x0028


	//----- nvinfo : EIATTR_SW_WAR
	.align		4
.L_174:
        /*0078*/ 	.byte	0x04, 0x36
        /*007a*/ 	.short	(.L_176 - .L_175)
.L_175:
        /*007c*/ 	.word	0x00000008
.L_176:


//--------------------- .nv.info._ZN3cub18CUB_300001_SM_10006detail8for_each13static_kernelINS2_12policy_hub_t12policy_500_tElN6thrust24THRUST_300001_SM_1000_NS8cuda_cub11__transform17unary_transform_fINS7_6detail15normal_iteratorINS7_10device_ptrIiEEEESF_NS9_14no_stencil_tagENS8_9__replace10constant_fIiEE17is_less_than_zeroEEEEvT0_T1_ --------------------------
	.section	.nv.info._ZN3cub18CUB_300001_SM_10006detail8for_each13static_kernelINS2_12policy_hub_t12policy_500_tElN6thrust24THRUST_300001_SM_1000_NS8cuda_cub11__transform17unary_transform_fINS7_6detail15normal_iteratorINS7_10device_ptrIiEEEESF_NS9_14no_stencil_tagENS8_9__replace10constant_fIiEE17is_less_than_zeroEEEEvT0_T1_,"",@"SHT_CUDA_INFO"
	.sectionflags	@""
	.align	4


	//----- nvinfo : EIATTR_CUDA_API_VERSION
	.align		4
        /*0000*/ 	.byte	0x04, 0x37
        /*0002*/ 	.short	(.L_178 - .L_177)
.L_177:
        /*0004*/ 	.word	0x00000082


	//----- nvinfo : EIATTR_KPARAM_INFO
	.align		4
.L_178:
        /*0008*/ 	.byte	0x04, 0x17
        /*000a*/ 	.short	(.L_180 - .L_179)
.L_179:
        /*000c*/ 	.word	0x00000000
        /*0010*/ 	.short	0x0001
        /*0012*/ 	.short	0x0008
        /*0014*/ 	.byte	0x00, 0xf0, 0x61, 0x00


	//----- nvinfo : EIATTR_KPARAM_INFO
	.align		4
.L_180:
        /*0018*/ 	.byte	0x04, 0x17
        /*001a*/ 	.short	(.L_182 - .L_181)
.L_181:
        /*001c*/ 	.word	0x00000000
        /*0020*/ 	.short	0x0000
        /*0022*/ 	.short	0x0000
        /*0024*/ 	.byte	0x00, 0xf0, 0x21, 0x00


	//----- nvinfo : EIATTR_SPARSE_MMA_MASK
	.align		4
.L_182:
        /*0028*/ 	.byte	0x03, 0x50
        /*002a*/ 	.short	0x0000


	//----- nvinfo : EIATTR_MAXREG_COUNT
	.align		4
        /*002c*/ 	.byte	0x03, 0x1b
        /*002e*/ 	.short	0x00ff


	//----- nvinfo : EIATTR_MERCURY_ISA_VERSION
	.align		4
        /*0030*/ 	.byte	0x03, 0x5f
        /*0032*/ 	.short	0x0101


	//----- nvinfo : EIATTR_VRC_CTA_INIT_COUNT
	.align		4
        /*0034*/ 	.byte	0x02, 0x4a
	.zero		1
	.zero		1


	//----- nvinfo : EIATTR_EXIT_INSTR_OFFSETS
	.align		4
        /*0038*/ 	.byte	0x04, 0x1c
        /*003a*/ 	.short	(.L_184 - .L_183)


	//   ....[0]....
.L_183:
        /*003c*/ 	.word	0x000001b0


	//   ....[1]....
        /*0040*/ 	.word	0x000001e0


	//   ....[2]....
        /*0044*/ 	.word	0x00000390


	//   ....[3]....
        /*0048*/ 	.word	0x00000430


	//   ....[4]....
        /*004c*/ 	.word	0x00000490


	//----- nvinfo : EIATTR_MAX_THREADS
	.align		4
.L_184:
        /*0050*/ 	.byte	0x04, 0x05
        /*0052*/ 	.short	(.L_186 - .L_185)
.L_185:
        /*0054*/ 	.word	0x00000100
        /*0058*/ 	.word	0x00000001
        /*005c*/ 	.word	0x00000001


	//----- nvinfo : EIATTR_CRS_STACK_SIZE
	.align		4
.L_186:
        /*0060*/ 	.byte	0x04, 0x1e
        /*0062*/ 	.short	(.L_188 - .L_187)
.L_187:
        /*0064*/ 	.word	0x00000000


	//----- nvinfo : EIATTR_CBANK_PARAM_SIZE
	.align		4
.L_188:
        /*0068*/ 	.byte	0x03, 0x19
        /*006a*/ 	.short	0x0020


	//----- nvinfo : EIATTR_PARAM_CBANK
	.align		4
        /*006c*/ 	.byte	0x04, 0x0a
        /*006e*/ 	.short	(.L_190 - .L_189)
	.align		4
.L_189:
        /*0070*/ 	.word	index@(.nv.constant0._ZN3cub18CUB_300001_SM_10006detail8for_each13static_kernelINS2_12policy_hub_t12policy_500_tElN6thrust24THRUST_300001_SM_1000_NS8cuda_cub11__transform17unary_transform_fINS7_6detail15normal_iteratorINS7_10device_ptrIiEEEESF_NS9_14no_stencil_tagENS8_9__replace10constant_fIiEE17is_less_than_zeroEEEEvT0_T1_)
        /*0074*/ 	.short	0x0380
        /*0076*/ 	.short	0x0020


	//----- nvinfo : EIATTR_SW_WAR
	.align		4
.L_190:
        /*0078*/ 	.byte	0x04, 0x36
        /*007a*/ 	.short	(.L_192 - .L_191)
.L_191:
        /*007c*/ 	.word	0x00000008
.L_192:


//--------------------- .nv.info._ZN3cub18CUB_300001_SM_10006detail8for_each13static_kernelINS2_12policy_hub_t12policy_500_tEmN6thrust24THRUST_300001_SM_1000_NS8cuda_cub20__uninitialized_fill7functorINS7_10device_ptrIiEEiEEEEvT0_T1_ --------------------------
	.section	.nv.info._ZN3cub18CUB_300001_SM_10006detail8for_each13static_kernelINS2_12policy_hub_t12policy_500_tEmN6thrust24THRUST_300001_SM_1000_NS8cuda_cub20__uninitialized_fill7functorINS7_10device_ptrIiEEiEEEEvT0_T1_,"",@"SHT_CUDA_INFO"
	.sectionflags	@""
	.align	4


	//----- nvinfo : EIATTR_CUDA_API_VERSION
	.align		4
        /*0000*/ 	.byte	0x04, 0x37
        /*0002*/ 	.short	(.L_194 - .L_193)
.L_193:
        /*0004*/ 	.word	0x00000082


	//----- nvinfo : EIATTR_KPARAM_INFO
	.align		4
.L_194:
        /*0008*/ 	.byte	0x04, 0x17
        /*000a*/ 	.short	(.L_196 - .L_195)
.L_195:
        /*000c*/ 	.word	0x00000000
        /*0010*/ 	.short	0x0001
        /*0012*/ 	.short	0x0008
        /*0014*/ 	.byte	0x00, 0xf0, 0x41, 0x00


	//----- nvinfo : EIATTR_KPARAM_INFO
	.align		4
.L_196:
        /*0018*/ 	.byte	0x04, 0x17
        /*001a*/ 	.short	(.L_198 - .L_197)
.L_197:
        /*001c*/ 	.word	0x00000000
        /*0020*/ 	.short	0x0000
        /*0022*/ 	.short	0x0000
        /*0024*/ 	.byte	0x00, 0xf0, 0x21, 0x00


	//----- nvinfo : EIATTR_SPARSE_MMA_MASK
	.align		4
.L_198:
        /*0028*/ 	.byte	0x03, 0x50
        /*002a*/ 	.short	0x0000


	//----- nvinfo : EIATTR_MAXREG_COUNT
	.align		4
        /*002c*/ 	.byte	0x03, 0x1b
        /*002e*/ 	.short	0x00ff


	//----- nvinfo : EIATTR_MERCURY_ISA_VERSION
	.align		4
        /*0030*/ 	.byte	0x03, 0x5f
        /*0032*/ 	.short	0x0101


	//----- nvinfo : EIATTR_VRC_CTA_INIT_COUNT
	.align		4
        /*0034*/ 	.byte	0x02, 0x4a
	.zero		1
	.zero		1


	//----- nvinfo : EIATTR_EXIT_INSTR_OFFSETS
	.align		4
        /*0038*/ 	.byte	0x04, 0x1c
        /*003a*/ 	.short	(.L_200 - .L_199)


	//   ....[0]....
.L_199:
        /*003c*/ 	.word	0x00000130


	//   ....[1]....
        /*0040*/ 	.word	0x00000230


	//   ....[2]....
        /*0044*/ 	.word	0x00000260


	//----- nvinfo : EIATTR_MAX_THREADS
	.align		4
.L_200:
        /*0048*/ 	.byte	0x04, 0x05
        /*004a*/ 	.short	(.L_202 - .L_201)
.L_201:
        /*004c*/ 	.word	0x00000100
        /*0050*/ 	.word	0x00000001
        /*0054*/ 	.word	0x00000001


	//----- nvinfo : EIATTR_CBANK_PARAM_SIZE
	.align		4
.L_202:
        /*0058*/ 	.byte	0x03, 0x19
        /*005a*/ 	.short	0x0018


	//----- nvinfo : EIATTR_PARAM_CBANK
	.align		4
        /*005c*/ 	.byte	0x04, 0x0a
        /*005e*/ 	.short	(.L_204 - .L_203)
	.align		4
.L_203:
        /*0060*/ 	.word	index@(.nv.constant0._ZN3cub18CUB_300001_SM_10006detail8for_each13static_kernelINS2_12policy_hub_t12policy_500_tEmN6thrust24THRUST_300001_SM_1000_NS8cuda_cub20__uninitialized_fill7functorINS7_10device_ptrIiEEiEEEEvT0_T1_)
        /*0064*/ 	.short	0x0380
        /*0066*/ 	.short	0x0018


	//----- nvinfo : EIATTR_SW_WAR
	.align		4
.L_204:
        /*0068*/ 	.byte	0x04, 0x36
        /*006a*/ 	.short	(.L_206 - .L_205)
.L_205:
        /*006c*/ 	.word	0x00000008
.L_206:


//--------------------- .nv.info._ZN3cub18CUB_300001_SM_10006detail9transform16transform_kernelINS2_10policy_hubILb1EN4cuda3std3__45tupleIJPiN6thrust24THRUST_300001_SM_1000_NS6detail15normal_iteratorINSB_10device_ptrIiEEEEEEEE10policy1000ElNSB_8cuda_cub9__replace14new_value_if_fI17is_less_than_zeroiiEESG_JS9_S9_EEEvT0_iT1_T2_DpNS2_10kernel_argIT3_EE --------------------------
	.section	.nv.info._ZN3cub18CUB_300001_SM_10006detail9transform16transform_kernelINS2_10policy_hubILb1EN4cuda3std3__45tupleIJPiN6thrust24THRUST_300001_SM_1000_NS6detail15normal_iteratorINSB_10device_ptrIiEEEEEEEE10policy1000ElNSB_8cuda_cub9__replace14new_value_if_fI17is_less_than_zeroiiEESG_JS9_S9_EEEvT0_iT1_T2_DpNS2_10kernel_argIT3_EE,"",@"SHT_CUDA_INFO"
	.sectionflags	@""
	.align	4


	//----- nvinfo : EIATTR_CUDA_API_VERSION
	.align		4
        /*0000*/ 	.byte	0x04, 0x37
        /*0002*/ 	.short	(.L_208 - .L_207)
.L_207:
        /*0004*/ 	.word	0x00000082


	//----- nvinfo : EIATTR_KPARAM_INFO
	.align		4
.L_208:
        /*0008*/ 	.byte	0x04, 0x17
        /*000a*/ 	.short	(.L_210 - .L_209)
.L_209:
        /*000c*/ 	.word	0x00000000
        /*0010*/ 	.short	0x0005
        /*0012*/ 	.short	0x0030
        /*0014*/ 	.byte	0x00, 0xf0, 0x41, 0x00


	//----- nvinfo : EIATTR_KPARAM_INFO
	.align		4
.L_210:
        /*0018*/ 	.byte	0x04, 0x17
        /*001a*/ 	.short	(.L_212 - .L_211)
.L_211:
        /*001c*/ 	.word	0x00000000
        /*0020*/ 	.short	0x0004
        /*0022*/ 	.short	0x0020
        /*0024*/ 	.byte	0x00, 0xf0, 0x41, 0x00


	//----- nvinfo : EIATTR_KPARAM_INFO
	.align		4
.L_212:
        /*0028*/ 	.byte	0x04, 0x17
        /*002a*/ 	.short	(.L_214 - .L_213)
.L_213:
        /*002c*/ 	.word	0x00000000
        /*0030*/ 	.short	0x0003
        /*0032*/ 	.short	0x0018
        /*0034*/ 	.byte	0x00, 0xf0, 0x21, 0x00


	//----- nvinfo : EIATTR_KPARAM_INFO
	.align		4
.L_214:
        /*0038*/ 	.byte	0x04, 0x17
        /*003a*/ 	.short	(.L_216 - .L_215)
.L_215:
        /*003c*/ 	.word	0x00000000
        /*0040*/ 	.short	0x0002
        /*0042*/ 	.short	0x000c
        /*0044*/ 	.byte	0x00, 0xf0, 0x21, 0x00


	//----- nvinfo : EIATTR_KPARAM_INFO
	.align		4
.L_216:
        /*0048*/ 	.byte	0x04, 0x17
        /*004a*/ 	.short	(.L_218 - .L_217)
.L_217:
        /*004c*/ 	.word	0x00000000
        /*0050*/ 	.short	0x0001
        /*0052*/ 	.short	0x0008
        /*0054*/ 	.byte	0x00, 0xf0, 0x11, 0x00


	//----- nvinfo : EIATTR_KPARAM_INFO
	.align		4
.L_218:
        /*0058*/ 	.byte	0x04, 0x17
        /*005a*/ 	.short	(.L_220 - .L_219)
.L_219:
        /*005c*/ 	.word	0x00000000
        /*0060*/ 	.short	0x0000
        /*0062*/ 	.short	0x0000
        /*0064*/ 	.byte	0x00, 0xf0, 0x21, 0x00


	//----- nvinfo : EIATTR_SPARSE_MMA_MASK
	.align		4
.L_220:
        /*0068*/ 	.byte	0x03, 0x50
        /*006a*/ 	.short	0x0000


	//----- nvinfo : EIATTR_MAXREG_COUNT
	.align		4
        /*006c*/ 	.byte	0x03, 0x1b
        /*006e*/ 	.short	0x00ff


	//----- nvinfo : EIATTR_ANNOTATIONS
	.align		4
        /*0070*/ 	.byte	0x04, 0x55
        /*0072*/ 	.short	(.L_222 - .L_221)


	//   ....[0]....
.L_221:
        /*0074*/ 	.word	0x00000001
        /*0078*/ 	.byte	0xa0, 0x00, 0x00, 0x00, 0x01, 0x00, 0x00, 0x00, 0x30, 0x1b, 0x00, 0x00, 0x01, 0x00, 0x00, 0x00
        /*0088*/ 	.byte	0xc0, 0x1b, 0x00, 0x00


	//----- nvinfo : EIATTR_MERCURY_ISA_VERSION
	.align		4
.L_222:
        /*008c*/ 	.byte	0x03, 0x5f
        /*008e*/ 	.short	0x0101


	//----- nvinfo : EIATTR_VRC_CTA_INIT_COUNT
	.align		4
        /*0090*/ 	.byte	0x02, 0x4a
	.zero		1
	.zero		1


	//----- nvinfo : EIATTR_EXIT_INSTR_OFFSETS
	.align		4
        /*0094*/ 	.byte	0x04, 0x1c
        /*0096*/ 	.short	(.L_224 - .L_223)


	//   ....[0]....
.L_223:
        /*0098*/ 	.word	0x00000410


	//   ....[1]....
        /*009c*/ 	.word	0x00000d10


	//   ....[2]....
        /*00a0*/ 	.word	0x00000eb0


	//   ....[3]....
        /*00a4*/ 	.word	0x00000ed0


	//   ....[4]....
        /*00a8*/ 	.word	0x00001760


	//   ....[5]....
        /*00ac*/ 	.word	0x000019a0


	//   ....[6]....
        /*00b0*/ 	.word	0x00001b10


	//   ....[7]....
        /*00b4*/ 	.word	0x00001bf0


	//----- nvinfo : EIATTR_MAX_THREADS
	.align		4
.L_224:
        /*00b8*/ 	.byte	0x04, 0x05
        /*00ba*/ 	.short	(.L_226 - .L_225)
.L_225:
        /*00bc*/ 	.word	0x00000080
        /*00c0*/ 	.word	0x00000001
        /*00c4*/ 	.word	0x00000001


	//----- nvinfo : EIATTR_CRS_STACK_SIZE
	.align		4
.L_226:
        /*00c8*/ 	.byte	0x04, 0x1e
        /*00ca*/ 	.short	(.L_228 - .L_227)
.L_227:
        /*00cc*/ 	.word	0x00000000


	//----- nvinfo : EIATTR_CBANK_PARAM_SIZE
	.align		4
.L_228:
        /*00d0*/ 	.byte	0x03, 0x19
        /*00d2*/ 	.short	0x0040


	//----- nvinfo : EIATTR_PARAM_CBANK
	.align		4
        /*00d4*/ 	.byte	0x04, 0x0a
        /*00d6*/ 	.short	(.L_230 - .L_229)
	.align		4
.L_229:
        /*00d8*/ 	.word	index@(.nv.constant0._ZN3cub18CUB_300001_SM_10006detail9transform16transform_kernelINS2_10policy_hubILb1EN4cuda3std3__45tupleIJPiN6thrust24THRUST_300001_SM_1000_NS6detail15normal_iteratorINSB_10device_ptrIiEEEEEEEE10policy1000ElNSB_8cuda_cub9__replace14new_value_if_fI17is_less_than_zeroiiEESG_JS9_S9_EEEvT0_iT1_T2_DpNS2_10kernel_argIT3_EE)
        /*00dc*/ 	.short	0x0380
        /*00de*/ 	.short	0x0040


	//----- nvinfo : EIATTR_SW_WAR
	.align		4
.L_230:
        /*00e0*/ 	.byte	0x04, 0x36
        /*00e2*/ 	.short	(.L_232 - .L_231)
.L_231:
        /*00e4*/ 	.word	0x00000008
.L_232:


//--------------------- .nv.info._ZN3cub18CUB_300001_SM_10006detail9transform16transform_kernelINS2_10policy_hubILb1EN4cuda3std3__45tupleIJPiN6thrust24THRUST_300001_SM_1000_NS6detail15normal_iteratorINSB_10device_ptrIiEEEEEEEE10policy1000EiNSB_8cuda_cub9__replace14new_value_if_fI17is_less_than_zeroiiEESG_JS9_S9_EEEvT0_iT1_T2_DpNS2_10kernel_argIT3_EE --------------------------
	.section	.nv.info._ZN3cub18CUB_300001_SM_10006detail9transform16transform_kernelINS2_10policy_hubILb1EN4cuda3std3__45tupleIJPiN6thrust24THRUST_300001_SM_1000_NS6detail15normal_iteratorINSB_10device_ptrIiEEEEEEEE10policy1000EiNSB_8cuda_cub9__replace14new_value_if_fI17is_less_than_zeroiiEESG_JS9_S9_EEEvT0_iT1_T2_DpNS2_10kernel_argIT3_EE,"",@"SHT_CUDA_INFO"
	.sectionflags	@""
	.align	4


	//----- nvinfo : EIATTR_CUDA_API_VERSION
	.align		4
        /*0000*/ 	.byte	0x04, 0x37
        /*0002*/ 	.short	(.L_234 - .L_233)
.L_233:
        /*0004*/ 	.word	0x00000082


	//----- nvinfo : EIATTR_KPARAM_INFO
	.align		4
.L_234:
        /*0008*/ 	.byte	0x04, 0x17
        /*000a*/ 	.short	(.L_236 - .L_235)
.L_235:
        /*000c*/ 	.word	0x00000000
        /*0010*/ 	.short	0x0005
        /*0012*/ 	.short	0x0028
        /*0014*/ 	.byte	0x00, 0xf0, 0x41, 0x00


	//----- nvinfo : EIATTR_KPARAM_INFO
	.align		4
.L_236:
        /*0018*/ 	.byte	0x04, 0x17
        /*001a*/ 	.short	(.L_238 - .L_237)
.L_237:
        /*001c*/ 	.word	0x00000000
        /*0020*/ 	.short	0x0004
        /*0022*/ 	.short	0x0018
        /*0024*/ 	.byte	0x00, 0xf0, 0x41, 0x00


	//----- nvinfo : EIATTR_KPARAM_INFO
	.align		4
.L_238:
        /*0028*/ 	.byte	0x04, 0x17
        /*002a*/ 	.short	(.L_240 - .L_239)
.L_239:
        /*002c*/ 	.word	0x00000000
        /*0030*/ 	.short	0x0003
        /*0032*/ 	.short	0x0010
        /*0034*/ 	.byte	0x00, 0xf0, 0x21, 0x00


	//----- nvinfo : EIATTR_KPARAM_INFO
	.align		4
.L_240:
        /*0038*/ 	.byte	0x04, 0x17
        /*003a*/ 	.short	(.L_242 - .L_241)
.L_241:
        /*003c*/ 	.word	0x00000000
        /*0040*/ 	.short	0x0002
        /*0042*/ 	.short	0x0008
        /*0044*/ 	.byte	0x00, 0xf0, 0x21, 0x00


	//----- nvinfo : EIATTR_KPARAM_INFO
	.align		4
.L_242:
        /*0048*/ 	.byte	0x04, 0x17
        /*004a*/ 	.short	(.L_244 - .L_243)
.L_243:
        /*004c*/ 	.word	0x00000000
        /*0050*/ 	.short	0x0001
        /*0052*/ 	.short	0x0004
        /*0054*/ 	.byte	0x00, 0xf0, 0x11, 0x00


	//----- nvinfo : EIATTR_KPARAM_INFO
	.align		4
.L_244:
        /*0058*/ 	.byte	0x04, 0x17
        /*005a*/ 	.short	(.L_246 - .L_245)
.L_245:
        /*005c*/ 	.word	0x00000000
        /*0060*/ 	.short	0x0000
        /*0062*/ 	.short	0x0000
        /*0064*/ 	.byte	0x00, 0xf0, 0x11, 0x00


	//----- nvinfo : EIATTR_SPARSE_MMA_MASK
	.align		4
.L_246:
        /*0068*/ 	.byte	0x03, 0x50
        /*006a*/ 	.short	0x0000


	//----- nvinfo : EIATTR_MAXREG_COUNT
	.align		4
        /*006c*/ 	.byte	0x03, 0x1b
        /*006e*/ 	.short	0x00ff


	//----- nvinfo : EIATTR_MERCURY_ISA_VERSION
	.align		4
        /*0070*/ 	.byte	0x03, 0x5f
        /*0072*/ 	.short	0x0101


	//----- nvinfo : EIATTR_VRC_CTA_INIT_COUNT
	.align		4
        /*0074*/ 	.byte	0x02, 0x4a
	.zero		1
	.zero		1


	//----- nvinfo : EIATTR_EXIT_INSTR_OFFSETS
	.align		4
        /*0078*/ 	.byte	0x04, 0x1c
        /*007a*/ 	.short	(.L_248 - .L_247)


	//   ....[0]....
.L_247:
        /*007c*/ 	.word	0x00000310


	//   ....[1]....
        /*0080*/ 	.word	0x00000c40


	//   ....[2]....
        /*0084*/ 	.word	0x00000ef0


	//   ....[3]....
        /*0088*/ 	.word	0x00001090


	//   ....[4]....
        /*008c*/ 	.word	0x00001180


	//   ....[5]....
        /*0090*/ 	.word	0x000011b0


	//   ....[6]....
        /*0094*/ 	.word	0x00001790


	//   ....[7]....
        /*0098*/ 	.word	0x00001930


	//----- nvinfo : EIATTR_MAX_THREADS
	.align		4
.L_248:
        /*009c*/ 	.byte	0x04, 0x05
        /*009e*/ 	.short	(.L_250 - .L_249)
.L_249:
        /*00a0*/ 	.word	0x00000080
        /*00a4*/ 	.word	0x00000001
        /*00a8*/ 	.word	0x00000001


	//----- nvinfo : EIATTR_CRS_STACK_SIZE
	.align		4
.L_250:
        /*00ac*/ 	.byte	0x04, 0x1e
        /*00ae*/ 	.short	(.L_252 - .L_251)
.L_251:
        /*00b0*/ 	.word	0x00000000


	//----- nvinfo : EIATTR_CBANK_PARAM_SIZE
	.align		4
.L_252:
        /*00b4*/ 	.byte	0x03, 0x19
        /*00b6*/ 	.short	0x0038


	//----- nvinfo : EIATTR_PARAM_CBANK
	.align		4
        /*00b8*/ 	.byte	0x04, 0x0a
        /*00ba*/ 	.short	(.L_254 - .L_253)
	.align		4
.L_253:
        /*00bc*/ 	.word	index@(.nv.constant0._ZN3cub18CUB_300001_SM_10006detail9transform16transform_kernelINS2_10policy_hubILb1EN4cuda3std3__45tupleIJPiN6thrust24THRUST_300001_SM_1000_NS6detail15normal_iteratorINSB_10device_ptrIiEEEEEEEE10policy1000EiNSB_8cuda_cub9__replace14new_value_if_fI17is_less_than_zeroiiEESG_JS9_S9_EEEvT0_iT1_T2_DpNS2_10kernel_argIT3_EE)
        /*00c0*/ 	.short	0x0380
        /*00c2*/ 	.short	0x0038


	//----- nvinfo : EIATTR_SW_WAR
	.align		4
.L_254:
        /*00c4*/ 	.byte	0x04, 0x36
        /*00c6*/ 	.short	(.L_256 - .L_255)
.L_255:
        /*00c8*/ 	.word	0x00000008
.L_256:


//--------------------- .nv.info._ZN3cub18CUB_300001_SM_10006detail9transform16transform_kernelINS2_10policy_hubILb1EN4cuda3std3__45tupleIJN6thrust24THRUST_300001_SM_1000_NS6detail15normal_iteratorINSA_10device_ptrIiEEEESF_EEEE10policy1000ElNSA_8cuda_cub9__replace14new_value_if_fI17is_less_than_zeroiiEESF_JPiSO_EEEvT0_iT1_T2_DpNS2_10kernel_argIT3_EE --------------------------
	.section	.nv.info._ZN3cub18CUB_300001_SM_10006detail9transform16transform_kernelINS2_10policy_hubILb1EN4cuda3std3__45tupleIJN6thrust24THRUST_300001_SM_1000_NS6detail15normal_iteratorINSA_10device_ptrIiEEEESF_EEEE10policy1000ElNSA_8cuda_cub9__replace14new_value_if_fI17is_less_than_zeroiiEESF_JPiSO_EEEvT0_iT1_T2_DpNS2_10kernel_argIT3_EE,"",@"SHT_CUDA_INFO"
	.sectionflags	@""
	.align	4


	//----- nvinfo : EIATTR_CUDA_API_VERSION
	.align		4
        /*0000*/ 	.byte	0x04, 0x37
        /*0002*/ 	.short	(.L_258 - .L_257)
.L_257:
        /*0004*/ 	.word	0x00000082


	//----- nvinfo : EIATTR_KPARAM_INFO
	.align		4
.L_258:
        /*0008*/ 	.byte	0x04, 0x17
        /*000a*/ 	.short	(.L_260 - .L_259)
.L_259:
        /*000c*/ 	.word	0x00000000
        /*0010*/ 	.short	0x0005
        /*0012*/ 	.short	0x0030
        /*0014*/ 	.byte	0x00, 0xf0, 0x41, 0x00


	//----- nvinfo : EIATTR_KPARAM_INFO
	.align		4
.L_260:
        /*0018*/ 	.byte	0x04, 0x17
        /*001a*/ 	.short	(.L_262 - .L_261)
.L_261:
        /*001c*/ 	.word	0x00000000
        /*0020*/ 	.short	0x0004
        /*0022*/ 	.short	0x0020
        /*0024*/ 	.byte	0x00, 0xf0, 0x41, 0x00


	//----- nvinfo : EIATTR_KPARAM_INFO
	.align		4
.L_262:
        /*0028*/ 	.byte	0x04, 0x17
        /*002a*/ 	.short	(.L_264 - .L_263)
.L_263:
        /*002c*/ 	.word	0x00000000
        /*0030*/ 	.short	0x0003
        /*0032*/ 	.short	0x0018
        /*0034*/ 	.byte	0x00, 0xf0, 0x21, 0x00


	//----- nvinfo : EIATTR_KPARAM_INFO
	.align		4
.L_264:
        /*0038*/ 	.byte	0x04, 0x17
        /*003a*/ 	.short	(.L_266 - .L_265)
.L_265:
        /*003c*/ 	.word	0x00000000
        /*0040*/ 	.short	0x0002
        /*0042*/ 	.short	0x000c
        /*0044*/ 	.byte	0x00, 0xf0, 0x21, 0x00


	//----- nvinfo : EIATTR_KPARAM_INFO
	.align		4
.L_266:
        /*0048*/ 	.byte	0x04, 0x17
        /*004a*/ 	.short	(.L_268 - .L_267)
.L_267:
        /*004c*/ 	.word	0x00000000
        /*0050*/ 	.short	0x0001
        /*0052*/ 	.short	0x0008
        /*0054*/ 	.byte	0x00, 0xf0, 0x11, 0x00


	//----- nvinfo : EIATTR_KPARAM_INFO
	.align		4
.L_268:
        /*0058*/ 	.byte	0x04, 0x17
        /*005a*/ 	.short	(.L_270 - .L_269)
.L_269:
        /*005c*/ 	.word	0x00000000
        /*0060*/ 	.short	0x0000
        /*0062*/ 	.short	0x0000
        /*0064*/ 	.byte	0x00, 0xf0, 0x21, 0x00


	//----- nvinfo : EIATTR_SPARSE_MMA_MASK
	.align		4
.L_270:
        /*0068*/ 	.byte	0x03, 0x50
        /*006a*/ 	.short	0x0000


	//----- nvinfo : EIATTR_MAXREG_COUNT
	.align		4
        /*006c*/ 	.byte	0x03, 0x1b
        /*006e*/ 	.short	0x00ff


	//----- nvinfo : EIATTR_ANNOTATIONS
	.align		4
        /*0070*/ 	.byte	0x04, 0x55
        /*0072*/ 	.short	(.L_272 - .L_271)


	//   ....[0]....
.L_271:
        /*0074*/ 	.word	0x00000001
        /*0078*/ 	.byte	0xa0, 0x00, 0x00, 0x00, 0x01, 0x00, 0x00, 0x00, 0x30, 0x1b, 0x00, 0x00, 0x01, 0x00, 0x00, 0x00
        /*0088*/ 	.byte	0xc0, 0x1b, 0x00, 0x00


	//----- nvinfo : EIATTR_MERCURY_ISA_VERSION
	.align		4
.L_272:
        /*008c*/ 	.byte	0x03, 0x5f
        /*008e*/ 	.short	0x0101


	//----- nvinfo : EIATTR_VRC_CTA_INIT_COUNT
	.align		4
        /*0090*/ 	.byte	0x02, 0x4a
	.zero		1
	.zero		1


	//----- nvinfo : EIATTR_EXIT_INSTR_OFFSETS
	.align		4
        /*0094*/ 	.byte	0x04, 0x1c
        /*0096*/ 	.short	(.L_274 - .L_273)


	//   ....[0]....
.L_273:
        /*0098*/ 	.word	0x00000410


	//   ....[1]....
        /*009c*/ 	.word	0x00000d10


	//   ....[2]....
        /*00a0*/ 	.word	0x00000eb0


	//   ....[3]....
        /*00a4*/ 	.word	0x00000ed0


	//   ....[4]....
        /*00a8*/ 	.word	0x00001760


	//   ....[5]....
        /*00ac*/ 	.word	0x000019a0


	//   ....[6]....
        /*00b0*/ 	.word	0x00001b10


	//   ....[7]....
        /*00b4*/ 	.word	0x00001bf0


	//----- nvinfo : EIATTR_MAX_THREADS
	.align		4
.L_274:
        /*00b8*/ 	.byte	0x04, 0x05
        /*00ba*/ 	.short	(.L_276 - .L_275)
.L_275:
        /*00bc*/ 	.word	0x00000080
        /*00c0*/ 	.word	0x00000001
        /*00c4*/ 	.word	0x00000001


	//----- nvinfo : EIATTR_CRS_STACK_SIZE
	.align		4
.L_276:
        /*00c8*/ 	.byte	0x04, 0x1e
        /*00ca*/ 	.short	(.L_278 - .L_277)
.L_277:
        /*00cc*/ 	.word	0x00000000


	//----- nvinfo : EIATTR_CBANK_PARAM_SIZE
	.align		4
.L_278:
        /*00d0*/ 	.byte	0x03, 0x19
        /*00d2*/ 	.short	0x0040


	//----- nvinfo : EIATTR_PARAM_CBANK
	.align		4
        /*00d4*/ 	.byte	0x04, 0x0a
        /*00d6*/ 	.short	(.L_280 - .L_279)
	.align		4
.L_279:
        /*00d8*/ 	.word	index@(.nv.constant0._ZN3cub18CUB_300001_SM_10006detail9transform16transform_kernelINS2_10policy_hubILb1EN4cuda3std3__45tupleIJN6thrust24THRUST_300001_SM_1000_NS6detail15normal_iteratorINSA_10device_ptrIiEEEESF_EEEE10policy1000ElNSA_8cuda_cub9__replace14new_value_if_fI17is_less_than_zeroiiEESF_JPiSO_EEEvT0_iT1_T2_DpNS2_10kernel_argIT3_EE)
        /*00dc*/ 	.short	0x0380
        /*00de*/ 	.short	0x0040


	//----- nvinfo : EIATTR_SW_WAR
	.align		4
.L_280:
        /*00e0*/ 	.byte	0x04, 0x36
        /*00e2*/ 	.short	(.L_282 - .L_281)
.L_281:
        /*00e4*/ 	.word	0x00000008
.L_282:


//--------------------- .nv.info._ZN3cub18CUB_300001_SM_10006detail9transform16transform_kernelINS2_10policy_hubILb1EN4cuda3std3__45tupleIJN6thrust24THRUST_300001_SM_1000_NS6detail15normal_iteratorINSA_10device_ptrIiEEEESF_EEEE10policy1000EiNSA_8cuda_cub9__replace14new_value_if_fI17is_less_than_zeroiiEESF_JPiSO_EEEvT0_iT1_T2_DpNS2_10kernel_argIT3_EE --------------------------
	.section	.nv.info._ZN3cub18CUB_300001_SM_10006detail9transform16transform_kernelINS2_10policy_hubILb1EN4cuda3std3__45tupleIJN6thrust24THRUST_300001_SM_1000_NS6detail15normal_iteratorINSA_10device_ptrIiEEEESF_EEEE10policy1000EiNSA_8cuda_cub9__replace14new_value_if_fI17is_less_than_zeroiiEESF_JPiSO_EEEvT0_iT1_T2_DpNS2_10kernel_argIT3_EE,"",@"SHT_CUDA_INFO"
	.sectionflags	@""
	.align	4


	//----- nvinfo : EIATTR_CUDA_API_VERSION
	.align		4
        /*0000*/ 	.byte	0x04, 0x37
        /*0002*/ 	.short	(.L_284 - .L_283)
.L_283:
        /*0004*/ 	.word	0x00000082


	//----- nvinfo : EIATTR_KPARAM_INFO
	.align		4
.L_284:
        /*0008*/ 	.byte	0x04, 0x17
        /*000a*/ 	.short	(.L_286 - .L_285)
.L_285:
        /*000c*/ 	.word	0x00000000
        /*0010*/ 	.short	0x0005
        /*0012*/ 	.short	0x0028
        /*0014*/ 	.byte	0x00, 0xf0, 0x41, 0x00


	//----- nvinfo : EIATTR_KPARAM_INFO
	.align		4
.L_286:
        /*0018*/ 	.byte	0x04, 0x17
        /*001a*/ 	.short	(.L_288 - .L_287)
.L_287:
        /*001c*/ 	.word	0x00000000
        /*0020*/ 	.short	0x0004
        /*0022*/ 	.short	0x0018
        /*0024*/ 	.byte	0x00, 0xf0, 0x41, 0x00


	//----- nvinfo : EIATTR_KPARAM_INFO
	.align		4
.L_288:
        /*0028*/ 	.byte	0x04, 0x17
        /*002a*/ 	.short	(.L_290 - .L_289)
.L_289:
        /*002c*/ 	.word	0x00000000
        /*0030*/ 	.short	0x0003
        /*0032*/ 	.short	0x0010
        /*0034*/ 	.byte	0x00, 0xf0, 0x21, 0x00


	//----- nvinfo : EIATTR_KPARAM_INFO
	.align		4
.L_290:
        /*0038*/ 	.byte	0x04, 0x17
        /*003a*/ 	.short	(.L_292 - .L_291)
.L_291:
        /*003c*/ 	.word	0x00000000
        /*0040*/ 	.short	0x0002
        /*0042*/ 	.short	0x0008
        /*0044*/ 	.byte	0x00, 0xf0, 0x21, 0x00


	//----- nvinfo : EIATTR_KPARAM_INFO
	.align		4
.L_292:
        /*0048*/ 	.byte	0x04, 0x17
        /*004a*/ 	.short	(.L_294 - .L_293)
.L_293:
        /*004c*/ 	.word	0x00000000
        /*0050*/ 	.short	0x0001
        /*0052*/ 	.short	0x0004
        /*0054*/ 	.byte	0x00, 0xf0, 0x11, 0x00


	//----- nvinfo : EIATTR_KPARAM_INFO
	.align		4
.L_294:
        /*0058*/ 	.byte	0x04, 0x17
        /*005a*/ 	.short	(.L_296 - .L_295)
.L_295:
        /*005c*/ 	.word	0x00000000
        /*0060*/ 	.short	0x0000
        /*0062*/ 	.short	0x0000
        /*0064*/ 	.byte	0x00, 0xf0, 0x11, 0x00


	//----- nvinfo : EIATTR_SPARSE_MMA_MASK
	.align		4
.L_296:
        /*0068*/ 	.byte	0x03, 0x50
        /*006a*/ 	.short	0x0000


	//----- nvinfo : EIATTR_MAXREG_COUNT
	.align		4
        /*006c*/ 	.byte	0x03, 0x1b
        /*006e*/ 	.short	0x00ff


	//----- nvinfo : EIATTR_MERCURY_ISA_VERSION
	.align		4
        /*0070*/ 	.byte	0x03, 0x5f
        /*0072*/ 	.short	0x0101


	//----- nvinfo : EIATTR_VRC_CTA_INIT_COUNT
	.align		4
        /*0074*/ 	.byte	0x02, 0x4a
	.zero		1
	.zero		1


	//----- nvinfo : EIATTR_EXIT_INSTR_OFFSETS
	.align		4
        /*0078*/ 	.byte	0x04, 0x1c
        /*007a*/ 	.short	(.L_298 - .L_297)


	//   ....[0]....
.L_297:
        /*007c*/ 	.word	0x00000310


	//   ....[1]....
        /*0080*/ 	.word	0x00000c40


	//   ....[2]....
        /*0084*/ 	.word	0x00000ef0


	//   ....[3]....
        /*0088*/ 	.word	0x00001090


	//   ....[4]....
        /*008c*/ 	.word	0x00001180


	//   ....[5]....
        /*0090*/ 	.word	0x000011b0


	//   ....[6]....
        /*0094*/ 	.word	0x00001790


	//   ....[7]....
        /*0098*/ 	.word	0x00001930


	//----- nvinfo : EIATTR_MAX_THREADS
	.align		4
.L_298:
        /*009c*/ 	.byte	0x04, 0x05
        /*009e*/ 	.short	(.L_300 - .L_299)
.L_299:
        /*00a0*/ 	.word	0x00000080
        /*00a4*/ 	.word	0x00000001
        /*00a8*/ 	.word	0x00000001


	//----- nvinfo : EIATTR_CRS_STACK_SIZE
	.align		4
.L_300:
        /*00ac*/ 	.byte	0x04, 0x1e
        /*00ae*/ 	.short	(.L_302 - .L_301)
.L_301:
        /*00b0*/ 	.word	0x00000000


	//----- nvinfo : EIATTR_CBANK_PARAM_SIZE
	.align		4
.L_302:
        /*00b4*/ 	.byte	0x03, 0x19
        /*00b6*/ 	.short	0x0038


	//----- nvinfo : EIATTR_PARAM_CBANK
	.align		4
        /*00b8*/ 	.byte	0x04, 0x0a
        /*00ba*/ 	.short	(.L_304 - .L_303)
	.align		4
.L_303:
        /*00bc*/ 	.word	index@(.nv.constant0._ZN3cub18CUB_300001_SM_10006detail9transform16transform_kernelINS2_10policy_hubILb1EN4cuda3std3__45tupleIJN6thrust24THRUST_300001_SM_1000_NS6detail15normal_iteratorINSA_10device_ptrIiEEEESF_EEEE10policy1000EiNSA_8cuda_cub9__replace14new_value_if_fI17is_less_than_zeroiiEESF_JPiSO_EEEvT0_iT1_T2_DpNS2_10kernel_argIT3_EE)
        /*00c0*/ 	.short	0x0380
        /*00c2*/ 	.short	0x0038


	//----- nvinfo : EIATTR_SW_WAR
	.align		4
.L_304:
        /*00c4*/ 	.byte	0x04, 0x36
        /*00c6*/ 	.short	(.L_306 - .L_305)
.L_305:
        /*00c8*/ 	.word	0x00000008
.L_306:


//--------------------- .nv.info._ZN3cub18CUB_300001_SM_10006detail9transform16transform_kernelINS2_10policy_hubILb1EN4cuda3std3__45tupleIJPiEEEE10policy1000ElN6thrust24THRUST_300001_SM_1000_NS8cuda_cub9__replace14new_value_if_fI17is_less_than_zeroiiEENSE_6detail15normal_iteratorINSE_10device_ptrIiEEEEJS9_EEEvT0_iT1_T2_DpNS2_10kernel_argIT3_EE --------------------------
	.section	.nv.info._ZN3cub18CUB_300001_SM_10006detail9transform16transform_kernelINS2_10policy_hubILb1EN4cuda3std3__45tupleIJPiEEEE10policy1000ElN6thrust24THRUST_300001_SM_1000_NS8cuda_cub9__replace14new_value_if_fI17is_less_than_zeroiiEENSE_6detail15normal_iteratorINSE_10device_ptrIiEEEEJS9_EEEvT0_iT1_T2_DpNS2_10kernel_argIT3_EE,"",@"SHT_CUDA_INFO"
	.sectionflags	@""
	.align	4


	//----- nvinfo : EIATTR_CUDA_API_VERSION
	.align		4
        /*0000*/ 	.byte	0x04, 0x37
        /*0002*/ 	.short	(.L_308 - .L_307)
.L_307:
        /*0004*/ 	.word	0x00000082


	//----- nvinfo : EIATTR_KPARAM_INFO
	.align		4
.L_308:
        /*0008*/ 	.byte	0x04, 0x17
        /*000a*/ 	.short	(.L_310 - .L_309)
.L_309:
        /*000c*/ 	.word	0x00000000
        /*0010*/ 	.short	0x0004
        /*0012*/ 	.short	0x0020
        /*0014*/ 	.byte	0x00, 0xf0, 0x41, 0x00


	//----- nvinfo : EIATTR_KPARAM_INFO
	.align		4
.L_310:
        /*0018*/ 	.byte	0x04, 0x17
        /*001a*/ 	.short	(.L_312 - .L_311)
.L_311:
        /*001c*/ 	.word	0x00000000
        /*0020*/ 	.short	0x0003
        /*0022*/ 	.short	0x0018
        /*0024*/ 	.byte	0x00, 0xf0, 0x21, 0x00


	//----- nvinfo : EIATTR_KPARAM_INFO
	.align		4
.L_312:
        /*0028*/ 	.byte	0x04, 0x17
        /*002a*/ 	.short	(.L_314 - .L_313)
.L_313:
        /*002c*/ 	.word	0x00000000
        /*0030*/ 	.short	0x0002
        /*0032*/ 	.short	0x000c
        /*0034*/ 	.byte	0x00, 0xf0, 0x21, 0x00


	//----- nvinfo : EIATTR_KPARAM_INFO
	.align		4
.L_314:
        /*0038*/ 	.byte	0x04, 0x17
        /*003a*/ 	.short	(.L_316 - .L_315)
.L_315:
        /*003c*/ 	.word	0x00000000
        /*0040*/ 	.short	0x0001
        /*0042*/ 	.short	0x0008
        /*0044*/ 	.byte	0x00, 0xf0, 0x11, 0x00


	//----- nvinfo : EIATTR_KPARAM_INFO
	.align		4
.L_316:
        /*0048*/ 	.byte	0x04, 0x17
        /*004a*/ 	.short	(.L_318 - .L_317)
.L_317:
        /*004c*/ 	.word	0x00000000
        /*0050*/ 	.short	0x0000
        /*0052*/ 	.short	0x0000
        /*0054*/ 	.byte	0x00, 0xf0, 0x21, 0x00


	//----- nvinfo : EIATTR_SPARSE_MMA_MASK
	.align		4
.L_318:
        /*0058*/ 	.byte	0x03, 0x50
        /*005a*/ 	.short	0x0000


	//----- nvinfo : EIATTR_MAXREG_COUNT
	.align		4
        /*005c*/ 	.byte	0x03, 0x1b
        /*005e*/ 	.short	0x00ff


	//----- nvinfo : EIATTR_MERCURY_ISA_VERSION
	.align		4
        /*0060*/ 	.byte	0x03, 0x5f
        /*0062*/ 	.short	0x0101


	//----- nvinfo : EIATTR_VRC_CTA_INIT_COUNT
	.align		4
        /*0064*/ 	.byte	0x02, 0x4a
	.zero		1
	.zero		1


	//----- nvinfo : EIATTR_EXIT_INSTR_OFFSETS
	.align		4
        /*0068*/ 	.byte	0x04, 0x1c
        /*006a*/ 	.short	(.L_320 - .L_319)


	//   ....[0]....
.L_319:
        /*006c*/ 	.word	0x000002b0


	//   ....[1]....
        /*0070*/ 	.word	0x000018a0


	//   ....[2]....
        /*0074*/ 	.word	0x000019a0


	//   ....[3]....
        /*0078*/ 	.word	0x000019c0


	//   ....[4]....
        /*007c*/ 	.word	0x00001d70


	//   ....[5]....
        /*0080*/ 	.word	0x00001f10


	//   ....[6]....
        /*0084*/ 	.word	0x00002030


	//   ....[7]....
        /*0088*/ 	.word	0x000020b0


	//----- nvinfo : EIATTR_MAX_THREADS
	.align		4
.L_320:
        /*008c*/ 	.byte	0x04, 0x05
        /*008e*/ 	.short	(.L_322 - .L_321)
.L_321:
        /*0090*/ 	.word	0x00000080
        /*0094*/ 	.word	0x00000001
        /*0098*/ 	.word	0x00000001


	//----- nvinfo : EIATTR_CRS_STACK_SIZE
	.align		4
.L_322:
        /*009c*/ 	.byte	0x04, 0x1e
        /*009e*/ 	.short	(.L_324 - .L_323)
.L_323:
        /*00a0*/ 	.word	0x00000000


	//----- nvinfo : EIATTR_CBANK_PARAM_SIZE
	.align		4
.L_324:
        /*00a4*/ 	.byte	0x03, 0x19
        /*00a6*/ 	.short	0x0030


	//----- nvinfo : EIATTR_PARAM_CBANK
	.align		4
        /*00a8*/ 	.byte	0x04, 0x0a
        /*00aa*/ 	.short	(.L_326 - .L_325)
	.align		4
.L_325:
        /*00ac*/ 	.word	index@(.nv.constant0._ZN3cub18CUB_300001_SM_10006detail9transform16transform_kernelINS2_10policy_hubILb1EN4cuda3std3__45tupleIJPiEEEE10policy1000ElN6thrust24THRUST_300001_SM_1000_NS8cuda_cub9__replace14new_value_if_fI17is_less_than_zeroiiEENSE_6detail15normal_iteratorINSE_10device_ptrIiEEEEJS9_EEEvT0_iT1_T2_DpNS2_10kernel_argIT3_EE)
        /*00b0*/ 	.short	0x0380
        /*00b2*/ 	.short	0x0030


	//----- nvinfo : EIATTR_SW_WAR
	.align		4
.L_326:
        /*00b4*/ 	.byte	0x04, 0x36
        /*00b6*/ 	.short	(.L_328 - .L_327)
.L_327:
        /*00b8*/ 	.word	0x00000008
.L_328:


//--------------------- .nv.info._ZN3cub18CUB_300001_SM_10006detail9transform16transform_kernelINS2_10policy_hubILb1EN4cuda3std3__45tupleIJPiEEEE10policy1000EiN6thrust24THRUST_300001_SM_1000_NS8cuda_cub9__replace14new_value_if_fI17is_less_than_zeroiiEENSE_6detail15normal_iteratorINSE_10device_ptrIiEEEEJS9_EEEvT0_iT1_T2_DpNS2_10kernel_argIT3_EE --------------------------
	.section	.nv.info._ZN3cub18CUB_300001_SM_10006detail9transform16transform_kernelINS2_10policy_hubILb1EN4cuda3std3__45tupleIJPiEEEE10policy1000EiN6thrust24THRUST_300001_SM_1000_NS8cuda_cub9__replace14new_value_if_fI17is_less_than_zeroiiEENSE_6detail15normal_iteratorINSE_10device_ptrIiEEEEJS9_EEEvT0_iT1_T2_DpNS2_10kernel_argIT3_EE,"",@"SHT_CUDA_INFO"
	.sectionflags	@""
	.align	4


	//----- nvinfo : EIATTR_CUDA_API_VERSION
	.align		4
        /*0000*/ 	.byte	0x04, 0x37
        /*0002*/ 	.short	(.L_330 - .L_329)
.L_329:
        /*0004*/ 	.word	0x00000082


	//----- nvinfo : EIATTR_KPARAM_INFO
	.align		4
.L_330:
        /*0008*/ 	.byte	0x04, 0x17
        /*000a*/ 	.short	(.L_332 - .L_331)
.L_331:
        /*000c*/ 	.word	0x00000000
        /*0010*/ 	.short	0x0004
        /*0012*/ 	.short	0x0018
        /*0014*/ 	.byte	0x00, 0xf0, 0x41, 0x00


	//----- nvinfo : EIATTR_KPARAM_INFO
	.align		4
.L_332:
        /*0018*/ 	.byte	0x04, 0x17
        /*001a*/ 	.short	(.L_334 - .L_333)
.L_333:
        /*001c*/ 	.word	0x00000000
        /*0020*/ 	.short	0x0003
        /*0022*/ 	.short	0x0010
        /*0024*/ 	.byte	0x00, 0xf0, 0x21, 0x00


	//----- nvinfo : EIATTR_KPARAM_INFO
	.align		4
.L_334:
        /*0028*/ 	.byte	0x04, 0x17
        /*002a*/ 	.short	(.L_336 - .L_335)
.L_335:
        /*002c*/ 	.word	0x00000000
        /*0030*/ 	.short	0x0002
        /*0032*/ 	.short	0x0008
        /*0034*/ 	.byte	0x00, 0xf0, 0x21, 0x00


	//----- nvinfo : EIATTR_KPARAM_INFO
	.align		4
.L_336:
        /*0038*/ 	.byte	0x04, 0x17
        /*003a*/ 	.short	(.L_338 - .L_337)
.L_337:
        /*003c*/ 	.word	0x00000000
        /*0040*/ 	.short	0x0001
        /*0042*/ 	.short	0x0004
        /*0044*/ 	.byte	0x00, 0xf0, 0x11, 0x00


	//----- nvinfo : EIATTR_KPARAM_INFO
	.align		4
.L_338:
        /*0048*/ 	.byte	0x04, 0x17
        /*004a*/ 	.short	(.L_340 - .L_339)
.L_339:
        /*004c*/ 	.word	0x00000000
        /*0050*/ 	.short	0x0000
        /*0052*/ 	.short	0x0000
        /*0054*/ 	.byte	0x00, 0xf0, 0x11, 0x00


	//----- nvinfo : EIATTR_SPARSE_MMA_MASK
	.align		4
.L_340:
        /*0058*/ 	.byte	0x03, 0x50
        /*005a*/ 	.short	0x0000


	//----- nvinfo : EIATTR_MAXREG_COUNT
	.align		4
        /*005c*/ 	.byte	0x03, 0x1b
        /*005e*/ 	.short	0x00ff


	//----- nvinfo : EIATTR_MERCURY_ISA_VERSION
	.align		4
        /*0060*/ 	.byte	0x03, 0x5f
        /*0062*/ 	.short	0x0101


	//----- nvinfo : EIATTR_VRC_CTA_INIT_COUNT
	.align		4
        /*0064*/ 	.byte	0x02, 0x4a
	.zero		1
	.zero		1


	//----- nvinfo : EIATTR_EXIT_INSTR_OFFSETS
	.align		4
        /*0068*/ 	.byte	0x04, 0x1c
        /*006a*/ 	.short	(.L_342 - .L_341)


	//   ....[0]....
.L_341:
        /*006c*/ 	.word	0x00000210


	//   ....[1]....
        /*0070*/ 	.word	0x000005c0


	//   ....[2]....
        /*0074*/ 	.word	0x00000760


	//   ....[3]....
        /*0078*/ 	.word	0x00000880


	//   ....[4]....
        /*007c*/ 	.word	0x00000900


	//   ....[5]....
        /*0080*/ 	.word	0x00000920


	//   ....[6]....
        /*0084*/ 	.word	0x00001c80


	//   ....[7]....
        /*0088*/ 	.word	0x00001d60


	//----- nvinfo : EIATTR_MAX_THREADS
	.align		4
.L_342:
        /*008c*/ 	.byte	0x04, 0x05
        /*008e*/ 	.short	(.L_344 - .L_343)
.L_343:
        /*0090*/ 	.word	0x00000080
        /*0094*/ 	.word	0x00000001
        /*0098*/ 	.word	0x00000001


	//----- nvinfo : EIATTR_CRS_STACK_SIZE
	.align		4
.L_344:
        /*009c*/ 	.byte	0x04, 0x1e
        /*009e*/ 	.short	(.L_346 - .L_345)
.L_345:
        /*00a0*/ 	.word	0x00000000


	//----- nvinfo : EIATTR_CBANK_PARAM_SIZE
	.align		4
.L_346:
        /*00a4*/ 	.byte	0x03, 0x19
        /*00a6*/ 	.short	0x0028


	//----- nvinfo : EIATTR_PARAM_CBANK
	.align		4
        /*00a8*/ 	.byte	0x04, 0x0a
        /*00aa*/ 	.short	(.L_348 - .L_347)
	.align		4
.L_347:
        /*00ac*/ 	.word	index@(.nv.constant0._ZN3cub18CUB_300001_SM_10006detail9transform16transform_kernelINS2_10policy_hubILb1EN4cuda3std3__45tupleIJPiEEEE10policy1000EiN6thrust24THRUST_300001_SM_1000_NS8cuda_cub9__replace14new_value_if_fI17is_less_than_zeroiiEENSE_6detail15normal_iteratorINSE_10device_ptrIiEEEEJS9_EEEvT0_iT1_T2_DpNS2_10kernel_argIT3_EE)
        /*00b0*/ 	.short	0x0380
        /*00b2*/ 	.short	0x0028


	//----- nvinfo : EIATTR_SW_WAR
	.align		4
.L_348:
        /*00b4*/ 	.byte	0x04, 0x36
        /*00b6*/ 	.short	(.L_350 - .L_349)
.L_349:
        /*00b8*/ 	.word	0x00000008
.L_350:


//--------------------- .nv.info._ZN3cub18CUB_300001_SM_10006detail9transform16transform_kernelINS2_10policy_hubILb1EN4cuda3std3__45tupleIJN6thrust24THRUST_300001_SM_1000_NS6detail15normal_iteratorINSA_10device_ptrIiEEEEEEEE10policy1000ElNSA_8cuda_cub9__replace14new_value_if_fI17is_less_than_zeroiiEESF_JPiEEEvT0_iT1_T2_DpNS2_10kernel_argIT3_EE --------------------------
	.section	.nv.info._ZN3cub18CUB_300001_SM_10006detail9transform16transform_kernelINS2_10policy_hubILb1EN4cuda3std3__45tupleIJN6thrust24THRUST_300001_SM_1000_NS6detail15normal_iteratorINSA_10device_ptrIiEEEEEEEE10policy1000ElNSA_8cuda_cub9__replace14new_value_if_fI17is_less_than_zeroiiEESF_JPiEEEvT0_iT1_T2_DpNS2_10kernel_argIT3_EE,"",@"SHT_CUDA_INFO"
	.sectionflags	@""
	.align	4


	//----- nvinfo : EIATTR_CUDA_API_VERSION
	.align		4
        /*0000*/ 	.byte	0x04, 0x37
        /*0002*/ 	.short	(.L_352 - .L_351)
.L_351:
        /*0004*/ 	.word	0x00000082


	//----- nvinfo : EIATTR_KPARAM_INFO
	.align		4
.L_352:
        /*0008*/ 	.byte	0x04, 0x17
        /*000a*/ 	.short	(.L_354 - .L_353)
.L_353:
        /*000c*/ 	.word	0x00000000
        /*0010*/ 	.short	0x0004
        /*0012*/ 	.short	0x0020
        /*0014*/ 	.byte	0x00, 0xf0, 0x41, 0x00


	//----- nvinfo : EIATTR_KPARAM_INFO
	.align		4
.L_354:
        /*0018*/ 	.byte	0x04, 0x17
        /*001a*/ 	.short	(.L_356 - .L_355)
.L_355:
        /*001c*/ 	.word	0x00000000
        /*0020*/ 	.short	0x0003
        /*0022*/ 	.short	0x0018
        /*0024*/ 	.byte	0x00, 0xf0, 0x21, 0x00


	//----- nvinfo : EIATTR_KPARAM_INFO
	.align		4
.L_356:
        /*0028*/ 	.byte	0x04, 0x17
        /*002a*/ 	.short	(.L_358 - .L_357)
.L_357:
        /*002c*/ 	.word	0x00000000
        /*0030*/ 	.short	0x0002
        /*0032*/ 	.short	0x000c
        /*0034*/ 	.byte	0x00, 0xf0, 0x21, 0x00


	//----- nvinfo : EIATTR_KPARAM_INFO
	.align		4
.L_358:
        /*0038*/ 	.byte	0x04, 0x17
        /*003a*/ 	.short	(.L_360 - .L_359)
.L_359:
        /*003c*/ 	.word	0x00000000
        /*0040*/ 	.short	0x0001
        /*0042*/ 	.short	0x0008
        /*0044*/ 	.byte	0x00, 0xf0, 0x11, 0x00


	//----- nvinfo : EIATTR_KPARAM_INFO
	.align		4
.L_360:
        /*0048*/ 	.byte	0x04, 0x17
        /*004a*/ 	.short	(.L_362 - .L_361)
.L_361:
        /*004c*/ 	.word	0x00000000
        /*0050*/ 	.short	0x0000
        /*0052*/ 	.short	0x0000
        /*0054*/ 	.byte	0x00, 0xf0, 0x21, 0x00


	//----- nvinfo : EIATTR_SPARSE_MMA_MASK
	.align		4
.L_362:
        /*0058*/ 	.byte	0x03, 0x50
        /*005a*/ 	.short	0x0000


	//----- nvinfo : EIATTR_MAXREG_COUNT
	.align		4
        /*005c*/ 	.byte	0x03, 0x1b
        /*005e*/ 	.short	0x00ff


	//----- nvinfo : EIATTR_MERCURY_ISA_VERSION
	.align		4
        /*0060*/ 	.byte	0x03, 0x5f
        /*0062*/ 	.short	0x0101


	//----- nvinfo : EIATTR_VRC_CTA_INIT_COUNT
	.align		4
        /*0064*/ 	.byte	0x02, 0x4a
	.zero		1
	.zero		1


	//----- nvinfo : EIATTR_EXIT_INSTR_OFFSETS
	.align		4
        /*0068*/ 	.byte	0x04, 0x1c
        /*006a*/ 	.short	(.L_364 - .L_363)


	//   ....[0]....
.L_363:
        /*006c*/ 	.word	0x000002b0


	//   ....[1]....
        /*0070*/ 	.word	0x000018a0


	//   ....[2]....
        /*0074*/ 	.word	0x000019a0


	//   ....[3]....
        /*0078*/ 	.word	0x000019c0


	//   ....[4]....
        /*007c*/ 	.word	0x00001d70


	//   ....[5]....
        /*0080*/ 	.word	0x00001f10


	//   ....[6]....
        /*0084*/ 	.word	0x00002030


	//   ....[7]....
        /*0088*/ 	.word	0x000020b0


	//----- nvinfo : EIATTR_MAX_THREADS
	.align		4
.L_364:
        /*008c*/ 	.byte	0x04, 0x05
        /*008e*/ 	.short	(.L_366 - .L_365)
.L_365:
        /*0090*/ 	.word	0x00000080
        /*0094*/ 	.word	0x00000001
        /*0098*/ 	.word	0x00000001


	//----- nvinfo : EIATTR_CRS_STACK_SIZE
	.align		4
.L_366:
        /*009c*/ 	.byte	0x04, 0x1e
        /*009e*/ 	.short	(.L_368 - .L_367)
.L_367:
        /*00a0*/ 	.word	0x00000000


	//----- nvinfo : EIATTR_CBANK_PARAM_SIZE
	.align		4
.L_368:
        /*00a4*/ 	.byte	0x03, 0x19
        /*00a6*/ 	.short	0x0030


	//----- nvinfo : EIATTR_PARAM_CBANK
	.align		4
        /*00a8*/ 	.byte	0x04, 0x0a
        /*00aa*/ 	.short	(.L_370 - .L_369)
	.align		4
.L_369:
        /*00ac*/ 	.word	index@(.nv.constant0._ZN3cub18CUB_300001_SM_10006detail9transform16transform_kernelINS2_10policy_hubILb1EN4cuda3std3__45tupleIJN6thrust24THRUST_300001_SM_1000_NS6detail15normal_iteratorINSA_10device_ptrIiEEEEEEEE10policy1000ElNSA_8cuda_cub9__replace14new_value_if_fI17is_less_than_zeroiiEESF_JPiEEEvT0_iT1_T2_DpNS2_10kernel_argIT3_EE)
        /*00b0*/ 	.short	0x0380
        /*00b2*/ 	.short	0x0030


	//----- nvinfo : EIATTR_SW_WAR
	.align		4
.L_370:
        /*00b4*/ 	.byte	0x04, 0x36
        /*00b6*/ 	.short	(.L_372 - .L_371)
.L_371:
        /*00b8*/ 	.word	0x00000008
.L_372:


//--------------------- .nv.info._ZN3cub18CUB_300001_SM_10006detail9transform16transform_kernelINS2_10policy_hubILb1EN4cuda3std3__45tupleIJN6thrust24THRUST_300001_SM_1000_NS6detail15normal_iteratorINSA_10device_ptrIiEEEEEEEE10policy1000EiNSA_8cuda_cub9__replace14new_value_if_fI17is_less_than_zeroiiEESF_JPiEEEvT0_iT1_T2_DpNS2_10kernel_argIT3_EE --------------------------
	.section	.nv.info._ZN3cub18CUB_300001_SM_10006detail9transform16transform_kernelINS2_10policy_hubILb1EN4cuda3std3__45tupleIJN6thrust24THRUST_300001_SM_1000_NS6detail15normal_iteratorINSA_10device_ptrIiEEEEEEEE10policy1000EiNSA_8cuda_cub9__replace14new_value_if_fI17is_less_than_zeroiiEESF_JPiEEEvT0_iT1_T2_DpNS2_10kernel_argIT3_EE,"",@"SHT_CUDA_INFO"
	.sectionflags	@""
	.align	4


	//----- nvinfo : EIATTR_CUDA_API_VERSION
	.align		4
        /*0000*/ 	.byte	0x04, 0x37
        /*0002*/ 	.short	(.L_374 - .L_373)
.L_373:
        /*0004*/ 	.word	0x00000082


	//----- nvinfo : EIATTR_KPARAM_INFO
	.align		4
.L_374:
        /*0008*/ 	.byte	0x04, 0x17
        /*000a*/ 	.short	(.L_376 - .L_375)
.L_375:
        /*000c*/ 	.word	0x00000000
        /*0010*/ 	.short	0x0004
        /*0012*/ 	.short	0x0018
        /*0014*/ 	.byte	0x00, 0xf0, 0x41, 0x00


	//----- nvinfo : EIATTR_KPARAM_INFO
	.align		4
.L_376:
        /*0018*/ 	.byte	0x04, 0x17
        /*001a*/ 	.short	(.L_378 - .L_377)
.L_377:
        /*001c*/ 	.word	0x00000000
        /*0020*/ 	.short	0x0003
        /*0022*/ 	.short	0x0010
        /*0024*/ 	.byte	0x00, 0xf0, 0x21, 0x00


	//----- nvinfo : EIATTR_KPARAM_INFO
	.align		4
.L_378:
        /*0028*/ 	.byte	0x04, 0x17
        /*002a*/ 	.short	(.L_380 - .L_379)
.L_379:
        /*002c*/ 	.word	0x00000000
        /*0030*/ 	.short	0x0002
        /*0032*/ 	.short	0x0008
        /*0034*/ 	.byte	0x00, 0xf0, 0x21, 0x00


	//----- nvinfo : EIATTR_KPARAM_INFO
	.align		4
.L_380:
        /*0038*/ 	.byte	0x04, 0x17
        /*003a*/ 	.short	(.L_382 - .L_381)
.L_381:
        /*003c*/ 	.word	0x00000000
        /*0040*/ 	.short	0x0001
        /*0042*/ 	.short	0x0004
        /*0044*/ 	.byte	0x00, 0xf0, 0x11, 0x00


	//----- nvinfo : EIATTR_KPARAM_INFO
	.align		4
.L_382:
        /*0048*/ 	.byte	0x04, 0x17
        /*004a*/ 	.short	(.L_384 - .L_383)
.L_383:
        /*004c*/ 	.word	0x00000000
        /*0050*/ 	.short	0x0000
        /*0052*/ 	.short	0x0000
        /*0054*/ 	.byte	0x00, 0xf0, 0x11, 0x00


	//----- nvinfo : EIATTR_SPARSE_MMA_MASK
	.align		4
.L_384:
        /*0058*/ 	.byte	0x03, 0x50
        /*005a*/ 	.short	0x0000


	//----- nvinfo : EIATTR_MAXREG_COUNT
	.align		4
        /*005c*/ 	.byte	0x03, 0x1b
        /*005e*/ 	.short	0x00ff


	//----- nvinfo : EIATTR_MERCURY_ISA_VERSION
	.align		4
        /*0060*/ 	.byte	0x03, 0x5f
        /*0062*/ 	.short	0x0101


	//----- nvinfo : EIATTR_VRC_CTA_INIT_COUNT
	.align		4
        /*0064*/ 	.byte	0x02, 0x4a
	.zero		1
	.zero		1


	//----- nvinfo : EIATTR_EXIT_INSTR_OFFSETS
	.align		4
        /*0068*/ 	.byte	0x04, 0x1c
        /*006a*/ 	.short	(.L_386 - .L_385)


	//   ....[0]....
.L_385:
        /*006c*/ 	.word	0x00000210


	//   ....[1]....
        /*0070*/ 	.word	0x000005c0


	//   ....[2]....
        /*0074*/ 	.word	0x00000760


	//   ....[3]....
        /*0078*/ 	.word	0x00000880


	//   ....[4]....
        /*007c*/ 	.word	0x00000900


	//   ....[5]....
        /*0080*/ 	.word	0x00000920


	//   ....[6]....
        /*0084*/ 	.word	0x00001c80


	//   ....[7]....
        /*0088*/ 	.word	0x00001d60


	//----- nvinfo : EIATTR_MAX_THREADS
	.align		4
.L_386:
        /*008c*/ 	.byte	0x04, 0x05
        /*008e*/ 	.short	(.L_388 - .L_387)
.L_387:
        /*0090*/ 	.word	0x00000080
        /*0094*/ 	.word	0x00000001
        /*0098*/ 	.word	0x00000001


	//----- nvinfo : EIATTR_CRS_STACK_SIZE
	.align		4
.L_388:
        /*009c*/ 	.byte	0x04, 0x1e
        /*009e*/ 	.short	(.L_390 - .L_389)
.L_389:
        /*00a0*/ 	.word	0x00000000


	//----- nvinfo : EIATTR_CBANK_PARAM_SIZE
	.align		4
.L_390:
        /*00a4*/ 	.byte	0x03, 0x19
        /*00a6*/ 	.short	0x0028


	//----- nvinfo : EIATTR_PARAM_CBANK
	.align		4
        /*00a8*/ 	.byte	0x04, 0x0a
        /*00aa*/ 	.short	(.L_392 - .L_391)
	.align		4
.L_391:
        /*00ac*/ 	.word	index@(.nv.constant0._ZN3cub18CUB_300001_SM_10006detail9transform16transform_kernelINS2_10policy_hubILb1EN4cuda3std3__45tupleIJN6thrust24THRUST_300001_SM_1000_NS6detail15normal_iteratorINSA_10device_ptrIiEEEEEEEE10policy1000EiNSA_8cuda_cub9__replace14new_value_if_fI17is_less_than_zeroiiEESF_JPiEEEvT0_iT1_T2_DpNS2_10kernel_argIT3_EE)
        /*00b0*/ 	.short	0x0380
        /*00b2*/ 	.short	0x0028


	//----- nvinfo : EIATTR_SW_WAR
	.align		4
.L_392:
        /*00b4*/ 	.byte	0x04, 0x36
        /*00b6*/ 	.short	(.L_394 - .L_393)
.L_393:
        /*00b8*/ 	.word	0x00000008
.L_394:


//--------------------- .nv.info._ZN3cub18CUB_300001_SM_10006detail11EmptyKernelIvEEvv --------------------------
	.section	.nv.info._ZN3cub18CUB_300001_SM_10006detail11EmptyKernelIvEEvv,"",@"SHT_CUDA_INFO"
	.sectionflags	@""
	.align	4


	//----- nvinfo : EIATTR_CUDA_API_VERSION
	.align		4
        /*0000*/ 	.byte	0x04, 0x37
        /*0002*/ 	.short	(.L_396 - .L_395)
.L_395:
        /*0004*/ 	.word	0x00000082


	//----- nvinfo : EIATTR_SPARSE_MMA_MASK
	.align		4
.L_396:
        /*0008*/ 	.byte	0x03, 0x50
        /*000a*/ 	.short	0x0000


	//----- nvinfo : EIATTR_MAXREG_COUNT
	.align		4
        /*000c*/ 	.byte	0x03, 0x1b
        /*000e*/ 	.short	0x00ff


	//----- nvinfo : EIATTR_MERCURY_ISA_VERSION
	.align		4
        /*0010*/ 	.byte	0x03, 0x5f
        /*0012*/ 	.short	0x0101


	//----- nvinfo : EIATTR_VRC_CTA_INIT_COUNT
	.align		4
        /*0014*/ 	.byte	0x02, 0x4a
	.zero		1
	.zero		1


	//----- nvinfo : EIATTR_EXIT_INSTR_OFFSETS
	.align		4
        /*0018*/ 	.byte	0x04, 0x1c
        /*001a*/ 	.short	(.L_398 - .L_397)


	//   ....[0]....
.L_397:
        /*001c*/ 	.word	0x00000010


	//----- nvinfo : EIATTR_SW_WAR
	.align		4
.L_398:
        /*0020*/ 	.byte	0x04, 0x36
        /*0022*/ 	.short	(.L_400 - .L_399)
.L_399:
        /*0024*/ 	.word	0x00000008
.L_400:


//--------------------- .nv.callgraph             --------------------------
	.section	.nv.callgraph,"",@"SHT_CUDA_CALLGRAPH"
	.align	4
	.sectionentsize	8
	.align		4
        /*0000*/ 	.word	0x00000000
	.align		4
        /*0004*/ 	.word	0xffffffff
	.align		4
        /*0008*/ 	.word	0x00000000
	.align		4
        /*000c*/ 	.word	0xfffffffe
	.align		4
        /*0010*/ 	.word	0x00000000
	.align		4
        /*0014*/ 	.word	0xfffffffd
	.align		4
        /*0018*/ 	.word	0x00000000
	.align		4
        /*001c*/ 	.word	0xfffffffc


//--------------------- .nv.constant4             --------------------------
	.section	.nv.constant4,"a",@progbits
	.align	8
	.align		8
.nv.constant4:
        /*0000*/ 	.dword	_ZN30_INTERNAL_a8e65e7c_4_k_cu_main4cuda3std3__45__cpo5beginE
	.align		8
        /*0008*/ 	.dword	_ZN30_INTERNAL_a8e65e7c_4_k_cu_main4cuda3std3__45__cpo3endE
	.align		8
        /*0010*/ 	.dword	_ZN30_INTERNAL_a8e65e7c_4_k_cu_main4cuda3std3__45__cpo6cbeginE
	.align		8
        /*0018*/ 	.dword	_ZN30_INTERNAL_a8e65e7c_4_k_cu_main4cuda3std3__45__cpo4cendE
	.align		8
        /*0020*/ 	.dword	_ZN30_INTERNAL_a8e65e7c_4_k_cu_main4cuda3std3__45__cpo6rbeginE
	.align		8
        /*0028*/ 	.dword	_ZN30_INTERNAL_a8e65e7c_4_k_cu_main4cuda3std3__45__cpo4rendE
	.align		8
        /*0030*/ 	.dword	_ZN30_INTERNAL_a8e65e7c_4_k_cu_main4cuda3std3__45__cpo7crbeginE
	.align		8
        /*0038*/ 	.dword	_ZN30_INTERNAL_a8e65e7c_4_k_cu_main4cuda3std3__45__cpo5crendE
	.align		8
        /*0040*/ 	.dword	_ZN30_INTERNAL_a8e65e7c_4_k_cu_main4cuda3std3__432_GLOBAL__N__a8e65e7c_4_k_cu_main6ignoreE
	.align		8
        /*0048*/ 	.dword	_ZN30_INTERNAL_a8e65e7c_4_k_cu_main4cuda3std3__419piecewise_constructE
	.align		8
        /*0050*/ 	.dword	_ZN30_INTERNAL_a8e65e7c_4_k_cu_main4cuda3std3__48in_placeE
	.align		8
        /*0058*/ 	.dword	_ZN30_INTERNAL_a8e65e7c_4_k_cu_main4cuda3std3__420unreachable_sentinelE
	.align		8
        /*0060*/ 	.dword	_ZN30_INTERNAL_a8e65e7c_4_k_cu_main4cuda3std3__47nulloptE
	.align		8
        /*0068*/ 	.dword	_ZN30_INTERNAL_a8e65e7c_4_k_cu_main4cuda3std3__48unexpectE
	.align		8
        /*0070*/ 	.dword	_ZN30_INTERNAL_a8e65e7c_4_k_cu_main4cuda3std6ranges3__45__cpo4swapE
	.align		8
        /*0078*/ 	.dword	_ZN30_INTERNAL_a8e65e7c_4_k_cu_main4cuda3std6ranges3__45__cpo9iter_moveE
	.align		8
        /*0080*/ 	.dword	_ZN30_INTERNAL_a8e65e7c_4_k_cu_main4cuda3std6ranges3__45__cpo5beginE
	.align		8
        /*0088*/ 	.dword	_ZN30_INTERNAL_a8e65e7c_4_k_cu_main4cuda3std6ranges3__45__cpo3endE
	.align		8
        /*0090*/ 	.dword	_ZN30_INTERNAL_a8e65e7c_4_k_cu_main4cuda3std6ranges3__45__cpo6cbeginE
	.align		8
        /*0098*/ 	.dword	_ZN30_INTERNAL_a8e65e7c_4_k_cu_main4cuda3std6ranges3__45__cpo4cendE
	.align		8
        /*00a0*/ 	.dword	_ZN30_INTERNAL_a8e65e7c_4_k_cu_main4cuda3std6ranges3__45__cpo7advanceE
	.align		8
        /*00a8*/ 	.dword	_ZN30_INTERNAL_a8e65e7c_4_k_cu_main4cuda3std6ranges3__45__cpo9iter_swapE
	.align		8
        /*00b0*/ 	.dword	_ZN30_INTERNAL_a8e65e7c_4_k_cu_main4cuda3std6ranges3__45__cpo4nextE
	.align		8
        /*00b8*/ 	.dword	_ZN30_INTERNAL_a8e65e7c_4_k_cu_main4cuda3std6ranges3__45__cpo4prevE
	.align		8
        /*00c0*/ 	.dword	_ZN30_INTERNAL_a8e65e7c_4_k_cu_main4cuda3std6ranges3__45__cpo4dataE
	.align		8
        /*00c8*/ 	.dword	_ZN30_INTERNAL_a8e65e7c_4_k_cu_main4cuda3std6ranges3__45__cpo5cdataE
	.align		8
        /*00d0*/ 	.dword	_ZN30_INTERNAL_a8e65e7c_4_k_cu_main4cuda3std6ranges3__45__cpo4sizeE
	.align		8
        /*00d8*/ 	.dword	_ZN30_INTERNAL_a8e65e7c_4_k_cu_main4cuda3std6ranges3__45__cpo5ssizeE
	.align		8
        /*00e0*/ 	.dword	_ZN30_INTERNAL_a8e65e7c_4_k_cu_main4cuda3std6ranges3__45__cpo8distanceE
	.align		8
        /*00e8*/ 	.dword	_ZN30_INTERNAL_a8e65e7c_4_k_cu_main6thrust24THRUST_300001_SM_1000_NS8cuda_cub3parE
	.align		8
        /*00f0*/ 	.dword	_ZN30_INTERNAL_a8e65e7c_4_k_cu_main6thrust24THRUST_300001_SM_1000_NS8cuda_cub10par_nosyncE
	.align		8
        /*00f8*/ 	.dword	_ZN30_INTERNAL_a8e65e7c_4_k_cu_main6thrust24THRUST_300001_SM_1000_NS6system6detail10sequential3seqE
	.align		8
        /*0100*/ 	.dword	_ZN30_INTERNAL_a8e65e7c_4_k_cu_main6thrust24THRUST_300001_SM_1000_NS6system3cpp3parE
	.align		8
        /*0108*/ 	.dword	_ZN30_INTERNAL_a8e65e7c_4_k_cu_main6thrust24THRUST_300001_SM_1000_NS12placeholders2_1E
	.align		8
        /*0110*/ 	.dword	_ZN30_INTERNAL_a8e65e7c_4_k_cu_main6thrust24THRUST_300001_SM_1000_NS12placeholders2_2E
	.align		8
        /*0118*/ 	.dword	_ZN30_INTERNAL_a8e65e7c_4_k_cu_main6thrust24THRUST_300001_SM_1000_NS12placeholders2_3E
	.align		8
        /*0120*/ 	.dword	_ZN30_INTERNAL_a8e65e7c_4_k_cu_main6thrust24THRUST_300001_SM_1000_NS12placeholders2_4E
	.align		8
        /*0128*/ 	.dword	_ZN30_INTERNAL_a8e65e7c_4_k_cu_main6thrust24THRUST_300001_SM_1000_NS12placeholders2_5E
	.align		8
        /*0130*/ 	.dword	_ZN30_INTERNAL_a8e65e7c_4_k_cu_main6thrust24THRUST_300001_SM_1000_NS12placeholders2_6E
	.align		8
        /*0138*/ 	.dword	_ZN30_INTERNAL_a8e65e7c_4_k_cu_main6thrust24THRUST_300001_SM_1000_NS12placeholders2_7E
	.align		8
        /*0140*/ 	.dword	_ZN30_INTERNAL_a8e65e7c_4_k_cu_main6thrust24THRUST_300001_SM_1000_NS12placeholders2_8E
	.align		8
        /*0148*/ 	.dword	_ZN30_INTERNAL_a8e65e7c_4_k_cu_main6thrust24THRUST_300001_SM_1000_NS12placeholders2_9E
	.align		8
        /*0150*/ 	.dword	_ZN30_INTERNAL_a8e65e7c_4_k_cu_main6thrust24THRUST_300001_SM_1000_NS12placeholders3_10E
	.align		8
        /*0158*/ 	.dword	_ZN30_INTERNAL_a8e65e7c_4_k_cu_main6thrust24THRUST_300001_SM_1000_NS3seqE
	.align		8
        /*0160*/ 	.dword	_ZN30_INTERNAL_a8e65e7c_4_k_cu_main6thrust24THRUST_300001_SM_1000_NS6deviceE


//--------------------- .text._ZN3cub18CUB_300001_SM_10006detail8for_each13static_kernelINS2_12policy_hub_t12policy_500_tElN6thrust24THRUST_300001_SM_1000_NS8cuda_cub11__transform17unary_transform_fIPiSB_NS9_14no_stencil_tagENS8_9__replace10constant_fIiEE17is_less_than_zeroEEEEvT0_T1_ --------------------------
	.section	.text._ZN3cub18CUB_300001_SM_10006detail8for_each13static_kernelINS2_12policy_hub_t12policy_500_tElN6thrust24THRUST_300001_SM_1000_NS8cuda_cub11__transform17unary_transform_fIPiSB_NS9_14no_stencil_tagENS8_9__replace10constant_fIiEE17is_less_than_zeroEEEEvT0_T1_,"ax",@progbits
	.align	128
        .global         _ZN3cub18CUB_300001_SM_10006detail8for_each13static_kernelINS2_12policy_hub_t12policy_500_tElN6thrust24THRUST_300001_SM_1000_NS8cuda_cub11__transform17unary_transform_fIPiSB_NS9_14no_stencil_tagENS8_9__replace10constant_fIiEE17is_less_than_zeroEEEEvT0_T1_
        .type           _ZN3cub18CUB_300001_SM_10006detail8for_each13static_kernelINS2_12policy_hub_t12policy_500_tElN6thrust24THRUST_300001_SM_1000_NS8cuda_cub11__transform17unary_transform_fIPiSB_NS9_14no_stencil_tagENS8_9__replace10constant_fIiEE17is_less_than_zeroEEEEvT0_T1_,@function
        .size           _ZN3cub18CUB_300001_SM_10006detail8for_each13static_kernelINS2_12policy_hub_t12policy_500_tElN6thrust24THRUST_300001_SM_1000_NS8cuda_cub11__transform17unary_transform_fIPiSB_NS9_14no_stencil_tagENS8_9__replace10constant_fIiEE17is_less_than_zeroEEEEvT0_T1_,(.L_x_271 - _ZN3cub18CUB_300001_SM_10006detail8for_each13static_kernelINS2_12policy_hub_t12policy_500_tElN6thrust24THRUST_300001_SM_1000_NS8cuda_cub11__transform17unary_transform_fIPiSB_NS9_14no_stencil_tagENS8_9__replace10constant_fIiEE17is_less_than_zeroEEEEvT0_T1_)
        .other          _ZN3cub18CUB_300001_SM_10006detail8for_each13static_kernelINS2_12policy_hub_t12policy_500_tElN6thrust24THRUST_300001_SM_1000_NS8cuda_cub11__transform17unary_transform_fIPiSB_NS9_14no_stencil_tagENS8_9__replace10constant_fIiEE17is_less_than_zeroEEEEvT0_T1_,@"STO_CUDA_ENTRY STV_DEFAULT"
_ZN3cub18CUB_300001_SM_10006detail8for_each13static_kernelINS2_12policy_hub_t12policy_500_tElN6thrust24THRUST_300001_SM_1000_NS8cuda_cub11__transform17unary_transform_fIPiSB_NS9_14no_stencil_tagENS8_9__replace10constant_fIiEE17is_less_than_zeroEEEEvT0_T1_:
.text._ZN3cub18CUB_300001_SM_10006detail8for_each13static_kernelINS2_12policy_hub_t12policy_500_tElN6thrust24THRUST_300001_SM_1000_NS8cuda_cub11__transform17unary_transform_fIPiSB_NS9_14no_stencil_tagENS8_9__replace10constant_fIiEE17is_less_than_zeroEEEEvT0_T1_:
[----:B------:R-:W-:Y:S08]  /*0000*/  LDC R1, c[0x0][0x37c] ;  /* 0x0000df00ff017b82 */ /* 0x000ff00000000800 */
[----:B------:R-:W0:Y:S01]  /*0010*/  S2UR UR4, SR_CTAID.X ;  /* 0x00000000000479c3 */ /* 0x000e220000002500 */
[----:B------:R-:W1:Y:S01]  /*0020*/  LDCU.64 UR6, c[0x0][0x380] ;  /* 0x00007000ff0677ac */ /* 0x000e620008000a00 */
[----:B------:R-:W2:Y:S01]  /*0030*/  LDCU.64 UR8, c[0x0][0x358] ;  /* 0x00006b00ff0877ac */ /* 0x000ea20008000a00 */
[----:B0-----:R-:W-:-:S04]  /*0040*/  UIMAD.WIDE.U32 UR4, UR4, 0x200, URZ ;  /* 0x00000200040478a5 */ /* 0x001fc8000f8e00ff */
[----:B-1----:R-:W-:-:S04]  /*0050*/  UIADD3 UR6, UP0, UPT, -UR4, UR6, URZ ;  /* 0x0000000604067290 */ /* 0x002fc8000ff1e1ff */
[----:B------:R-:W-:Y:S02]  /*0060*/  UIADD3.X UR7, UPT, UPT, ~UR5, UR7, URZ, UP0, !UPT ;  /* 0x0000000705077290 */ /* 0x000fe400087fe5ff */
[----:B------:R-:W-:-:S04]  /*0070*/  UISETP.GE.U32.AND UP0, UPT, UR6, 0x200, UPT ;  /* 0x000002000600788c */ /* 0x000fc8000bf06070 */
[----:B------:R-:W-:-:S09]  /*0080*/  UISETP.GE.AND.EX UP0, UPT, UR7, URZ, UPT, UP0 ;  /* 0x000000ff0700728c */ /* 0x000fd2000bf06300 */
[----:B--2---:R-:W-:Y:S05]  /*0090*/  BRA.U !UP0, `(.L_x_0) ;  /* 0x0000000108547547 */ /* 0x004fea000b800000 */
[----:B------:R-:W0:Y:S01]  /*00a0*/  S2R R0, SR_TID.X ;  /* 0x0000000000007919 */ /* 0x000e220000002100 */
[----:B------:R-:W1:Y:S01]  /*00b0*/  LDCU.64 UR10, c[0x0][0x388] ;  /* 0x00007100ff0a77ac */ /* 0x000e620008000a00 */
[----:B0-----:R-:W-:-:S05]  /*00c0*/  IADD3 R0, P0, PT, R0, UR4, RZ ;  /* 0x0000000400007c10 */ /* 0x001fca000ff1e0ff */
[----:B------:R-:W-:Y:S02]  /*00d0*/  IMAD.X R3, RZ, RZ, UR5, P0 ;  /* 0x00000005ff037e24 */ /* 0x000fe400080e06ff */
[----:B------:R-:W-:-:S03]  /*00e0*/  IMAD.SHL.U32 R4, R0, 0x4, RZ ;  /* 0x0000000400047824 */ /* 0x000fc600078e00ff */
[----:B------:R-:W-:Y:S02]  /*00f0*/  SHF.L.U64.HI R0, R0, 0x2, R3 ;  /* 0x0000000200007819 */ /* 0x000fe40000010203 */
[----:B-1----:R-:W-:-:S04]  /*0100*/  IADD3 R2, P0, PT, R4, UR10, RZ ;  /* 0x0000000a04027c10 */ /* 0x002fc8000ff1e0ff */
[----:B------:R-:W-:Y:S01]  /*0110*/  IADD3.X R3, PT, PT, R0, UR11, RZ, P0, !PT ;  /* 0x0000000b00037c10 */ /* 0x000fe200087fe4ff */
[----:B------:R-:W0:Y:S04]  /*0120*/  LDCU.64 UR10, c[0x0][0x390] ;  /* 0x00007200ff0a77ac */ /* 0x000e280008000a00 */
[----:B------:R-:W2:Y:S01]  /*0130*/  LDG.E R5, desc[UR8][R2.64] ;  /* 0x0000000802057981 */ /* 0x000ea2000c1e1900 */
[----:B0-----:R-:W-:Y:S02]  /*0140*/  IADD3 R4, P1, PT, R4, UR10, RZ ;  /* 0x0000000a04047c10 */ /* 0x001fe4000ff3e0ff */
[----:B--2---:R-:W-:Y:S02]  /*0150*/  ISETP.GT.AND P0, PT, R5, -0x1, PT ;  /* 0xffffffff0500780c */ /* 0x004fe40003f04270 */
[----:B------:R-:W-:-:S11]  /*0160*/  IADD3.X R5, PT, PT, R0, UR11, RZ, P1, !PT ;  /* 0x0000000b00057c10 */ /* 0x000fd60008ffe4ff */
[----:B------:R-:W0:Y:S02]  /*0170*/  @!P0 LDC R7, c[0x0][0x398] ;  /* 0x0000e600ff078b82 */ /* 0x000e240000000800 */
[----:B0-----:R0:W-:Y:S04]  /*0180*/  @!P0 STG.E desc[UR8][R4.64], R7 ;  /* 0x0000000704008986 */ /* 0x0011e8000c101908 */
[----:B------:R-:W2:Y:S02]  /*0190*/  LDG.E R0, desc[UR8][R2.64+0x400] ;  /* 0x0004000802007981 */ /* 0x000ea4000c1e1900 */
[----:B--2---:R-:W-:-:S13]  /*01a0*/  ISETP.GT.AND P0, PT, R0, -0x1, PT ;  /* 0xffffffff0000780c */ /* 0x004fda0003f04270 */
[----:B0-----:R-:W-:Y:S05]  /*01b0*/  @P0 EXIT ;  /* 0x000000000000094d */ /* 0x001fea0003800000 */
[----:B------:R-:W0:Y:S02]  /*01c0*/  LDC R3, c[0x0][0x398] ;  /* 0x0000e600ff037b82 */ /* 0x000e240000000800 */
[----:B0-----:R-:W-:Y:S01]  /*01d0*/  STG.E desc[UR8][R4.64+0x400], R3 ;  /* 0x0004000304007986 */ /* 0x001fe2000c101908 */
[----:B------:R-:W-:Y:S05]  /*01e0*/  EXIT ;  /* 0x000000000000794d */ /* 0x000fea0003800000 */
.L_x_0:
[----:B------:R-:W0:Y:S01]  /*01f0*/  S2R R0, SR_TID.X ;  /* 0x0000000000007919 */ /* 0x000e220000002100 */
[----:B------:R-:W-:Y:S01]  /*0200*/  USHF.R.S32.HI UR7, URZ, 0x1f, UR6 ;  /* 0x0000001fff077899 */ /* 0x000fe20008011406 */
[----:B------:R-:W-:Y:S05]  /*0210*/  BSSY.RECONVERGENT B0, `(.L_x_1) ;  /* 0x0000017000007945 */ /* 0x000fea0003800200 */
[----:B------:R-:W-:Y:S01]  /*0220*/  IMAD.U32 R3, RZ, RZ, UR7 ;  /* 0x00000007ff037e24 */ /* 0x000fe2000f8e00ff */
[C---:B0-----:R-:W-:Y:S01]  /*0230*/  ISETP.LT.U32.AND P1, PT, R0.reuse, UR6, PT ;  /* 0x0000000600007c0c */ /* 0x041fe2000bf21070 */
[----:B------:R-:W-:-:S03]  /*0240*/  VIADD R2, R0, 0x100 ;  /* 0x0000010000027836 */ /* 0x000fc60000000000 */
[----:B------:R-:W-:Y:S02]  /*0250*/  ISETP.GT.AND.EX P1, PT, R3, RZ, PT, P1 ;  /* 0x000000ff0300720c */ /* 0x000fe40003f24310 */
[----:B------:R-:W-:Y:S01]  /*0260*/  ISETP.LT.U32.AND P0, PT, R2, UR6, PT ;  /* 0x0000000602007c0c */ /* 0x000fe2000bf01070 */
[----:B------:R-:W-:-:S05]  /*0270*/  IMAD.U32 R2, RZ, RZ, UR7 ;  /* 0x00000007ff027e24 */ /* 0x000fca000f8e00ff */
[----:B------:R-:W-:-:S05]  /*0280*/  ISETP.GT.AND.EX P0, PT, R2, RZ, PT, P0 ;  /* 0x000000ff0200720c */ /* 0x000fca0003f04300 */
[----:B------:R-:W-:Y:S08]  /*0290*/  @!P1 BRA `(.L_x_2) ;  /* 0x0000000000389947 */ /* 0x000ff00003800000 */
[----:B------:R-:W0:Y:S01]  /*02a0*/  LDCU.64 UR10, c[0x0][0x388] ;  /* 0x00007100ff0a77ac */ /* 0x000e220008000a00 */
[----:B------:R-:W-:-:S05]  /*02b0*/  IADD3 R2, P1, PT, R0, UR4, RZ ;  /* 0x0000000400027c10 */ /* 0x000fca000ff3e0ff */
[----:B------:R-:W-:Y:S02]  /*02c0*/  IMAD.X R3, RZ, RZ, UR5, P1 ;  /* 0x00000005ff037e24 */ /* 0x000fe400088e06ff */
[----:B------:R-:W-:-:S03]  /*02d0*/  IMAD.SHL.U32 R5, R2, 0x4, RZ ;  /* 0x0000000402057824 */ /* 0x000fc600078e00ff */
[----:B------:R-:W-:Y:S02]  /*02e0*/  SHF.L.U64.HI R6, R2, 0x2, R3 ;  /* 0x0000000202067819 */ /* 0x000fe40000010203 */
[----:B0-----:R-:W-:-:S04]  /*02f0*/  IADD3 R2, P1, PT, R5, UR10, RZ ;  /* 0x0000000a05027c10 */ /* 0x001fc8000ff3e0ff */
[----:B------:R-:W-:-:S05]  /*0300*/  IADD3.X R3, PT, PT, R6, UR11, RZ, P1, !PT ;  /* 0x0000000b06037c10 */ /* 0x000fca0008ffe4ff */
[----:B------:R-:W2:Y:S02]  /*0310*/  LDG.E R2, desc[UR8][R2.64] ;  /* 0x0000000802027981 */ /* 0x000ea4000c1e1900 */
[----:B--2---:R-:W-:-:S13]  /*0320*/  ISETP.GT.AND P1, PT, R2, -0x1, PT ;  /* 0xffffffff0200780c */ /* 0x004fda0003f24270 */
[----:B------:R-:W0:Y:S08]  /*0330*/  @!P1 LDC.64 R8, c[0x0][0x390] ;  /* 0x0000e400ff089b82 */ /* 0x000e300000000a00 */
[----:B------:R-:W1:Y:S01]  /*0340*/  @!P1 LDC R7, c[0x0][0x398] ;  /* 0x0000e600ff079b82 */ /* 0x000e620000000800 */
[----:B0-----:R-:W-:-:S05]  /*0350*/  @!P1 IADD3 R4, P2, PT, R5, R8, RZ ;  /* 0x0000000805049210 */ /* 0x001fca0007f5e0ff */
[----:B------:R-:W-:-:S05]  /*0360*/  @!P1 IMAD.X R5, R6, 0x1, R9, P2 ;  /* 0x0000000106059824 */ /* 0x000fca00010e0609 */
[----:B-1----:R0:W-:Y:S03]  /*0370*/  @!P1 STG.E desc[UR8][R4.64], R7 ;  /* 0x0000000704009986 */ /* 0x0021e6000c101908 */
.L_x_2:
[----:B------:R-:W-:Y:S05]  /*0380*/  BSYNC.RECONVERGENT B0 ;  /* 0x0000000000007941 */ /* 0x000fea0003800200 */
.L_x_1:
[----:B------:R-:W-:Y:S05]  /*0390*/  @!P0 EXIT ;  /* 0x000000000000894d */ /* 0x000fea0003800000 */
[----:B------:R-:W1:Y:S01]  /*03a0*/  LDCU.64 UR6, c[0x0][0x388] ;  /* 0x00007100ff0677ac */ /* 0x000e620008000a00 */
[----:B------:R-:W-:-:S05]  /*03b0*/  IADD3 R0, P0, PT, R0, UR4, RZ ;  /* 0x0000000400007c10 */ /* 0x000fca000ff1e0ff */
[----:B------:R-:W-:Y:S02]  /*03c0*/  IMAD.X R3, RZ, RZ, UR5, P0 ;  /* 0x00000005ff037e24 */ /* 0x000fe400080e06ff */
[----:B0-----:R-:W-:-:S03]  /*03d0*/  IMAD.SHL.U32 R4, R0, 0x4, RZ ;  /* 0x0000000400047824 */ /* 0x001fc600078e00ff */
[----:B------:R-:W-:Y:S02]  /*03e0*/  SHF.L.U64.HI R0, R0, 0x2, R3 ;  /* 0x0000000200007819 */ /* 0x000fe40000010203 */
[----:B-1----:R-:W-:-:S04]  /*03f0*/  IADD3 R2, P0, PT, R4, UR6, RZ ;  /* 0x0000000604027c10 */ /* 0x002fc8000ff1e0ff */
[----:B------:R-:W-:-:S05]  /*0400*/  IADD3.X R3, PT, PT, R0, UR7, RZ, P0, !PT ;  /* 0x0000000700037c10 */ /* 0x000fca00087fe4ff */
[----:B------:R-:W2:Y:S02]  /*0410*/  LDG.E R2, desc[UR8][R2.64+0x400] ;  /* 0x0004000802027981 */ /* 0x000ea4000c1e1900 */
[----:B--2---:R-:W-:-:S13]  /*0420*/  ISETP.GT.AND P0, PT, R2, -0x1, PT ;  /* 0xffffffff0200780c */ /* 0x004fda0003f04270 */
[----:B------:R-:W-:Y:S05]  /*0430*/  @P0 EXIT ;  /* 0x000000000000094d */ /* 0x000fea0003800000 */
[----:B------:R-:W0:Y:S01]  /*0440*/  LDCU.64 UR4, c[0x0][0x390] ;  /* 0x00007200ff0477ac */ /* 0x000e220008000a00 */
[----:B------:R-:W1:Y:S01]  /*0450*/  LDC R5, c[0x0][0x398] ;  /* 0x0000e600ff057b82 */ /* 0x000e620000000800 */
[----:B0-----:R-:W-:-:S04]  /*0460*/  IADD3 R2, P0, PT, R4, UR4, RZ ;  /* 0x0000000404027c10 */ /* 0x001fc8000ff1e0ff */
[----:B------:R-:W-:-:S05]  /*0470*/  IADD3.X R3, PT, PT, R0, UR5, RZ, P0, !PT ;  /* 0x0000000500037c10 */ /* 0x000fca00087fe4ff */
[----:B-1----:R-:W-:Y:S01]  /*0480*/  STG.E desc[UR8][R2.64+0x400], R5 ;  /* 0x0004000502007986 */ /* 0x002fe2000c101908 */
[----:B------:R-:W-:Y:S05]  /*0490*/  EXIT ;  /* 0x000000000000794d */ /* 0x000fea0003800000 */
.L_x_3:
[----:B------:R-:W-:-:S00]  /*04a0*/  BRA `(.L_x_3) ;  /* 0xfffffffc00fc7947 */ /* 0x000fc0000383ffff */
[----:B------:R-:W-:-:S00]  /*04b0*/  NOP ;  /* 0x0000000000007918 */ /* 0x000fc00000000000 */
        /* <DEDUP_REMOVED lines=12> */
.L_x_271:


//--------------------- .text._ZN3cub18CUB_300001_SM_10006detail8for_each13static_kernelINS2_12policy_hub_t12policy_500_tElN6thrust24THRUST_300001_SM_1000_NS8cuda_cub11__transform17unary_transform_fIPiSB_NS7_6detail15normal_iteratorINS7_10device_ptrIiEEEENS8_9__replace10constant_fIiEE17is_less_than_zeroEEEEvT0_T1_ --------------------------
	.section	.text._ZN3cub18CUB_300001_SM_10006detail8for_each13static_kernelINS2_12policy_hub_t12policy_500_tElN6thrust24THRUST_300001_SM_1000_NS8cuda_cub11__transform17unary_transform_fIPiSB_NS7_6detail15normal_iteratorINS7_10device_ptrIiEEEENS8_9__replace10constant_fIiEE17is_less_than_zeroEEEEvT0_T1_,"ax",@progbits
	.align	128
        .global         _ZN3cub18CUB_300001_SM_10006detail8for_each13static_kernelINS2_12policy_hub_t12policy_500_tElN6thrust24THRUST_300001_SM_1000_NS8cuda_cub11__transform17unary_transform_fIPiSB_NS7_6detail15normal_iteratorINS7_10device_ptrIiEEEENS8_9__replace10constant_fIiEE17is_less_than_zeroEEEEvT0_T1_
        .type           _ZN3cub18CUB_300001_SM_10006detail8for_each13static_kernelINS2_12policy_hub_t12policy_500_tElN6thrust24THRUST_300001_SM_1000_NS8cuda_cub11__transform17unary_transform_fIPiSB_NS7_6detail15normal_iteratorINS7_10device_ptrIiEEEENS8_9__replace10constant_fIiEE17is_less_than_zeroEEEEvT0_T1_,@function
        .size           _ZN3cub18CUB_300001_SM_10006detail8for_each13static_kernelINS2_12policy_hub_t12policy_500_tElN6thrust24THRUST_300001_SM_1000_NS8cuda_cub11__transform17unary_transform_fIPiSB_NS7_6detail15normal_iteratorINS7_10device_ptrIiEEEENS8_9__replace10constant_fIiEE17is_less_than_zeroEEEEvT0_T1_,(.L_x_272 - _ZN3cub18CUB_300001_SM_10006detail8for_each13static_kernelINS2_12policy_hub_t12policy_500_tElN6thrust24THRUST_300001_SM_1000_NS8cuda_cub11__transform17unary_transform_fIPiSB_NS7_6detail15normal_iteratorINS7_10device_ptrIiEEEENS8_9__replace10constant_fIiEE17is_less_than_zeroEEEEvT0_T1_)
        .other          _ZN3cub18CUB_300001_SM_10006detail8for_each13static_kernelINS2_12policy_hub_t12policy_500_tElN6thrust24THRUST_300001_SM_1000_NS8cuda_cub11__transform17unary_transform_fIPiSB_NS7_6detail15normal_iteratorINS7_10device_ptrIiEEEENS8_9__replace10constant_fIiEE17is_less_than_zeroEEEEvT0_T1_,@"STO_CUDA_ENTRY STV_DEFAULT"
_ZN3cub18CUB_300001_SM_10006detail8for_each13static_kernelINS2_12policy_hub_t12policy_500_tElN6thrust24THRUST_300001_SM_1000_NS8cuda_cub11__transform17unary_transform_fIPiSB_NS7_6detail15normal_iteratorINS7_10device_ptrIiEEEENS8_9__replace10constant_fIiEE17is_less_than_zeroEEEEvT0_T1_:
.text._ZN3cub18CUB_300001_SM_10006detail8for_each13static_kernelINS2_12policy_hub_t12policy_500_tElN6thrust24THRUST_300001_SM_1000_NS8cuda_cub11__transform17unary_transform_fIPiSB_NS7_6detail15normal_iteratorINS7_10device_ptrIiEEEENS8_9__replace10constant_fIiEE17is_less_than_zeroEEEEvT0_T1_:
        /* <DEDUP_REMOVED lines=11> */
[----:B------:R-:W1:Y:S01]  /*00b0*/  LDCU.128 UR12, c[0x0][0x390] ;  /* 0x00007200ff0c77ac */ /* 0x000e620008000c00 */
[----:B0-----:R-:W-:-:S05]  /*00c0*/  IADD3 R0, P0, PT, R0, UR4, RZ ;  /* 0x0000000400007c10 */ /* 0x001fca000ff1e0ff */
[----:B------:R-:W-:Y:S02]  /*00d0*/  IMAD.X R3, RZ, RZ, UR5, P0 ;  /* 0x00000005ff037e24 */ /* 0x000fe400080e06ff */
[----:B------:R-:W-:-:S03]  /*00e0*/  IMAD.SHL.U32 R4, R0, 0x4, RZ ;  /* 0x0000000400047824 */ /* 0x000fc600078e00ff */
[----:B------:R-:W-:Y:S02]  /*00f0*/  SHF.L.U64.HI R0, R0, 0x2, R3 ;  /* 0x0000000200007819 */ /* 0x000fe40000010203 */
[----:B-1----:R-:W-:-:S04]  /*0100*/  IADD3 R2, P0, PT, R4, UR14, RZ ;  /* 0x0000000e04027c10 */ /* 0x002fc8000ff1e0ff */
[----:B------:R-:W-:-:S05]  /*0110*/  IADD3.X R3, PT, PT, R0, UR15, RZ, P0, !PT ;  /* 0x0000000f00037c10 */ /* 0x000fca00087fe4ff */
[----:B------:R-:W2:Y:S01]  /*0120*/  LDG.E R5, desc[UR8][R2.64] ;  /* 0x0000000802057981 */ /* 0x000ea2000c1e1900 */
[----:B------:R-:W-:Y:S02]  /*0130*/  IADD3 R4, P1, PT, R4, UR12, RZ ;  /* 0x0000000c04047c10 */ /* 0x000fe4000ff3e0ff */
        /* <DEDUP_REMOVED lines=10> */
.L_x_4:
        /* <DEDUP_REMOVED lines=25> */
.L_x_6:
[----:B------:R-:W-:Y:S05]  /*0370*/  BSYNC.RECONVERGENT B0 ;  /* 0x0000000000007941 */ /* 0x000fea0003800200 */
.L_x_5:
        /* <DEDUP_REMOVED lines=17> */
.L_x_7:
        /* <DEDUP_REMOVED lines=15> */
.L_x_272:


//--------------------- .text._ZN3cub18CUB_300001_SM_10006detail8for_each13static_kernelINS2_12policy_hub_t12policy_500_tElN6thrust24THRUST_300001_SM_1000_NS8cuda_cub11__transform17unary_transform_fINS7_6detail15normal_iteratorINS7_10device_ptrIiEEEESF_SF_NS8_9__replace10constant_fIiEE17is_less_than_zeroEEEEvT0_T1_ --------------------------
	.section	.text._ZN3cub18CUB_300001_SM_10006detail8for_each13static_kernelINS2_12policy_hub_t12policy_500_tElN6thrust24THRUST_300001_SM_1000_NS8cuda_cub11__transform17unary_transform_fINS7_6detail15normal_iteratorINS7_10device_ptrIiEEEESF_SF_NS8_9__replace10constant_fIiEE17is_less_than_zeroEEEEvT0_T1_,"ax",@progbits
	.align	128
        .global         _ZN3cub18CUB_300001_SM_10006detail8for_each13static_kernelINS2_12policy_hub_t12policy_500_tElN6thrust24THRUST_300001_SM_1000_NS8cuda_cub11__transform17unary_transform_fINS7_6detail15normal_iteratorINS7_10device_ptrIiEEEESF_SF_NS8_9__replace10constant_fIiEE17is_less_than_zeroEEEEvT0_T1_
        .type           _ZN3cub18CUB_300001_SM_10006detail8for_each13static_kernelINS2_12policy_hub_t12policy_500_tElN6thrust24THRUST_300001_SM_1000_NS8cuda_cub11__transform17unary_transform_fINS7_6detail15normal_iteratorINS7_10device_ptrIiEEEESF_SF_NS8_9__replace10constant_fIiEE17is_less_than_zeroEEEEvT0_T1_,@function
        .size           _ZN3cub18CUB_300001_SM_10006detail8for_each13static_kernelINS2_12policy_hub_t12policy_500_tElN6thrust24THRUST_300001_SM_1000_NS8cuda_cub11__transform17unary_transform_fINS7_6detail15normal_iteratorINS7_10device_ptrIiEEEESF_SF_NS8_9__replace10constant_fIiEE17is_less_than_zeroEEEEvT0_T1_,(.L_x_273 - _ZN3cub18CUB_300001_SM_10006detail8for_each13static_kernelINS2_12policy_hub_t12policy_500_tElN6thrust24THRUST_300001_SM_1000_NS8cuda_cub11__transform17unary_transform_fINS7_6detail15normal_iteratorINS7_10device_ptrIiEEEESF_SF_NS8_9__replace10constant_fIiEE17is_less_than_zeroEEEEvT0_T1_)
        .other          _ZN3cub18CUB_300001_SM_10006detail8for_each13static_kernelINS2_12policy_hub_t12policy_500_tElN6thrust24THRUST_300001_SM_1000_NS8cuda_cub11__transform17unary_transform_fINS7_6detail15normal_iteratorINS7_10device_ptrIiEEEESF_SF_NS8_9__replace10constant_fIiEE17is_less_than_zeroEEEEvT0_T1_,@"STO_CUDA_ENTRY STV_DEFAULT"
_ZN3cub18CUB_300001_SM_10006detail8for_each13static_kernelINS2_12policy_hub_t12policy_500_tElN6thrust24THRUST_300001_SM_1000_NS8cuda_cub11__transform17unary_transform_fINS7_6detail15normal_iteratorINS7_10device_ptrIiEEEESF_SF_NS8_9__replace10constant_fIiEE17is_less_than_zeroEEEEvT0_T1_:
.text._ZN3cub18CUB_300001_SM_10006detail8for_each13static_kernelINS2_12policy_hub_t12policy_500_tElN6thrust24THRUST_300001_SM_1000_NS8cuda_cub11__transform17unary_transform_fINS7_6detail15normal_iteratorINS7_10device_ptrIiEEEESF_SF_NS8_9__replace10constant_fIiEE17is_less_than_zeroEEEEvT0_T1_:
        /* <DEDUP_REMOVED lines=30> */
.L_x_8:
        /* <DEDUP_REMOVED lines=25> */
.L_x_10:
[----:B------:R-:W-:Y:S05]  /*0370*/  BSYNC.RECONVERGENT B0 ;  /* 0x0000000000007941 */ /* 0x000fea0003800200 */
.L_x_9:
        /* <DEDUP_REMOVED lines=17> */
.L_x_11:
        /* <DEDUP_REMOVED lines=15> */
.L_x_273:


//--------------------- .text._ZN3cub18CUB_300001_SM_10006detail8for_each13static_kernelINS2_12policy_hub_t12policy_500_tElN6thrust24THRUST_300001_SM_1000_NS8cuda_cub11__transform17unary_transform_fINS7_6detail15normal_iteratorINS7_10device_ptrIiEEEESF_NS9_14no_stencil_tagENS8_9__replace10constant_fIiEE17is_less_than_zeroEEEEvT0_T1_ --------------------------
	.section	.text._ZN3cub18CUB_300001_SM_10006detail8for_each13static_kernelINS2_12policy_hub_t12policy_500_tElN6thrust24THRUST_300001_SM_1000_NS8cuda_cub11__transform17unary_transform_fINS7_6detail15normal_iteratorINS7_10device_ptrIiEEEESF_NS9_14no_stencil_tagENS8_9__replace10constant_fIiEE17is_less_than_zeroEEEEvT0_T1_,"ax",@progbits
	.align	128
        .global         _ZN3cub18CUB_300001_SM_10006detail8for_each13static_kernelINS2_12policy_hub_t12policy_500_tElN6thrust24THRUST_300001_SM_1000_NS8cuda_cub11__transform17unary_transform_fINS7_6detail15normal_iteratorINS7_10device_ptrIiEEEESF_NS9_14no_stencil_tagENS8_9__replace10constant_fIiEE17is_less_than_zeroEEEEvT0_T1_
        .type           _ZN3cub18CUB_300001_SM_10006detail8for_each13static_kernelINS2_12policy_hub_t12policy_500_tElN6thrust24THRUST_300001_SM_1000_NS8cuda_cub11__transform17unary_transform_fINS7_6detail15normal_iteratorINS7_10device_ptrIiEEEESF_NS9_14no_stencil_tagENS8_9__replace10constant_fIiEE17is_less_than_zeroEEEEvT0_T1_,@function
        .size           _ZN3cub18CUB_300001_SM_10006detail8for_each13static_kernelINS2_12policy_hub_t12policy_500_tElN6thrust24THRUST_300001_SM_1000_NS8cuda_cub11__transform17unary_transform_fINS7_6detail15normal_iteratorINS7_10device_ptrIiEEEESF_NS9_14no_stencil_tagENS8_9__replace10constant_fIiEE17is_less_than_zeroEEEEvT0_T1_,(.L_x_274 - _ZN3cub18CUB_300001_SM_10006detail8for_each13static_kernelINS2_12policy_hub_t12policy_500_tElN6thrust24THRUST_300001_SM_1000_NS8cuda_cub11__transform17unary_transform_fINS7_6detail15normal_iteratorINS7_10device_ptrIiEEEESF_NS9_14no_stencil_tagENS8_9__replace10constant_fIiEE17is_less_than_zeroEEEEvT0_T1_)
        .other          _ZN3cub18CUB_300001_SM_10006detail8for_each13static_kernelINS2_12policy_hub_t12policy_500_tElN6thrust24THRUST_300001_SM_1000_NS8cuda_cub11__transform17unary_transform_fINS7_6detail15normal_iteratorINS7_10device_ptrIiEEEESF_NS9_14no_stencil_tagENS8_9__replace10constant_fIiEE17is_less_than_zeroEEEEvT0_T1_,@"STO_CUDA_ENTRY STV_DEFAULT"
_ZN3cub18CUB_300001_SM_10006detail8for_each13static_kernelINS2_12policy_hub_t12policy_500_tElN6thrust24THRUST_300001_SM_1000_NS8cuda_cub11__transform17unary_transform_fINS7_6detail15normal_iteratorINS7_10device_ptrIiEEEESF_NS9_14no_stencil_tagENS8_9__replace10constant_fIiEE17is_less_than_zeroEEEEvT0_T1_:
.text._ZN3cub18CUB_300001_SM_10006detail8for_each13static_kernelINS2_12policy_hub_t12policy_500_tElN6thrust24THRUST_300001_SM_1000_NS8cuda_cub11__transform17unary_transform_fINS7_6detail15normal_iteratorINS7_10device_ptrIiEEEESF_NS9_14no_stencil_tagENS8_9__replace10constant_fIiEE17is_less_than_zeroEEEEvT0_T1_:
        /* <DEDUP_REMOVED lines=31> */
.L_x_12:
        /* <DEDUP_REMOVED lines=25> */
.L_x_14:
[----:B------:R-:W-:Y:S05]  /*0380*/  BSYNC.RECONVERGENT B0 ;  /* 0x0000000000007941 */ /* 0x000fea0003800200 */
.L_x_13:
        /* <DEDUP_REMOVED lines=17> */
.L_x_15:
        /* <DEDUP_REMOVED lines=14> */
.L_x_274:


//--------------------- .text._ZN3cub18CUB_300001_SM_10006detail8for_each13static_kernelINS2_12policy_hub_t12policy_500_tEmN6thrust24THRUST_300001_SM_1000_NS8cuda_cub20__uninitialized_fill7functorINS7_10device_ptrIiEEiEEEEvT0_T1_ --------------------------
	.section	.text._ZN3cub18CUB_300001_SM_10006detail8for_each13static_kernelINS2_12policy_hub_t12policy_500_tEmN6thrust24THRUST_300001_SM_1000_NS8cuda_cub20__uninitialized_fill7functorINS7_10device_ptrIiEEiEEEEvT0_T1_,"ax",@progbits
	.align	128
        .global         _ZN3cub18CUB_300001_SM_10006detail8for_each13static_kernelINS2_12policy_hub_t12policy_500_tEmN6thrust24THRUST_300001_SM_1000_NS8cuda_cub20__uninitialized_fill7functorINS7_10device_ptrIiEEiEEEEvT0_T1_
        .type           _ZN3cub18CUB_300001_SM_10006detail8for_each13static_kernelINS2_12policy_hub_t12policy_500_tEmN6thrust24THRUST_300001_SM_1000_NS8cuda_cub20__uninitialized_fill7functorINS7_10device_ptrIiEEiEEEEvT0_T1_,@function
        .size           _ZN3cub18CUB_300001_SM_10006detail8for_each13static_kernelINS2_12policy_hub_t12policy_500_tEmN6thrust24THRUST_300001_SM_1000_NS8cuda_cub20__uninitialized_fill7functorINS7_10device_ptrIiEEiEEEEvT0_T1_,(.L_x_275 - _ZN3cub18CUB_300001_SM_10006detail8for_each13static_kernelINS2_12policy_hub_t12policy_500_tEmN6thrust24THRUST_300001_SM_1000_NS8cuda_cub20__uninitialized_fill7functorINS7_10device_ptrIiEEiEEEEvT0_T1_)
        .other          _ZN3cub18CUB_300001_SM_10006detail8for_each13static_kernelINS2_12policy_hub_t12policy_500_tEmN6thrust24THRUST_300001_SM_1000_NS8cuda_cub20__uninitialized_fill7functorINS7_10device_ptrIiEEiEEEEvT0_T1_,@"STO_CUDA_ENTRY STV_DEFAULT"
_ZN3cub18CUB_300001_SM_10006detail8for_each13static_kernelINS2_12policy_hub_t12policy_500_tEmN6thrust24THRUST_300001_SM_1000_NS8cuda_cub20__uninitialized_fill7functorINS7_10device_ptrIiEEiEEEEvT0_T1_:
.text._ZN3cub18CUB_300001_SM_10006detail8for_each13static_kernelINS2_12policy_hub_t12policy_500_tEmN6thrust24THRUST_300001_SM_1000_NS8cuda_cub20__uninitialized_fill7functorINS7_10device_ptrIiEEiEEEEvT0_T1_:
        /* <DEDUP_REMOVED lines=8> */
[----:B------:R-:W-:-:S09]  /*0080*/  UISETP.GE.U32.AND.EX UP0, UPT, UR7, URZ, UPT, UP0 ;  /* 0x000000ff0700728c */ /* 0x000fd2000bf06100 */
[----:B--2---:R-:W-:Y:S05]  /*0090*/  BRA.U !UP0, `(.L_x_16) ;  /* 0x0000000108287547 */ /* 0x004fea000b800000 */
[----:B------:R-:W0:Y:S01]  /*00a0*/  S2R R0, SR_TID.X ;  /* 0x0000000000007919 */ /* 0x000e220000002100 */
[----:B------:R-:W1:Y:S01]  /*00b0*/  LDCU.64 UR6, c[0x0][0x388] ;  /* 0x00007100ff0677ac */ /* 0x000e620008000a00 */
[----:B------:R-:W2:Y:S01]  /*00c0*/  LDC R5, c[0x0][0x390] ;  /* 0x0000e400ff057b82 */ /* 0x000ea20000000800 */
[----:B0-----:R-:W-:-:S05]  /*00d0*/  IADD3 R0, P0, PT, R0, UR4, RZ ;  /* 0x0000000400007c10 */ /* 0x001fca000ff1e0ff */
[----:B------:R-:W-:Y:S01]  /*00e0*/  IMAD.X R3, RZ, RZ, UR5, P0 ;  /* 0x00000005ff037e24 */ /* 0x000fe200080e06ff */
[----:B-1----:R-:W-:-:S04]  /*00f0*/  LEA R2, P0, R0, UR6, 0x2 ;  /* 0x0000000600027c11 */ /* 0x002fc8000f8010ff */
[----:B------:R-:W-:-:S05]  /*0100*/  LEA.HI.X R3, R0, UR7, R3, 0x2, P0 ;  /* 0x0000000700037c11 */ /* 0x000fca00080f1403 */
[----:B--2---:R-:W-:Y:S04]  /*0110*/  STG.E desc[UR8][R2.64], R5 ;  /* 0x0000000502007986 */ /* 0x004fe8000c101908 */
[----:B------:R-:W-:Y:S01]  /*0120*/  STG.E desc[UR8][R2.64+0x400], R5 ;  /* 0x0004000502007986 */ /* 0x000fe2000c101908 */
[----:B------:R-:W-:Y:S05]  /*0130*/  EXIT ;  /* 0x000000000000794d */ /* 0x000fea0003800000 */
.L_x_16:
[----:B------:R-:W0:Y:S01]  /*0140*/  S2R R0, SR_TID.X ;  /* 0x0000000000007919 */ /* 0x000e220000002100 */
[----:B------:R-:W-:Y:S01]  /*0150*/  IMAD.U32 R2, RZ, RZ, UR7 ;  /* 0x00000007ff027e24 */ /* 0x000fe2000f8e00ff */
[----:B------:R-:W1:Y:S01]  /*0160*/  LDCU.64 UR10, c[0x0][0x388] ;  /* 0x00007100ff0a77ac */ /* 0x000e620008000a00 */
[----:B------:R-:W-:Y:S01]  /*0170*/  IMAD.U32 R4, RZ, RZ, UR7 ;  /* 0x00000007ff047e24 */ /* 0x000fe2000f8e00ff */
[----:B0-----:R-:W-:-:S04]  /*0180*/  ISETP.LT.U32.AND P0, PT, R0, UR6, PT ;  /* 0x0000000600007c0c */ /* 0x001fc8000bf01070 */
[----:B------:R-:W-:Y:S01]  /*0190*/  ISETP.GT.U32.AND.EX P0, PT, R2, RZ, PT, P0 ;  /* 0x000000ff0200720c */ /* 0x000fe20003f04100 */
[C---:B------:R-:W-:Y:S01]  /*01a0*/  VIADD R2, R0.reuse, 0x100 ;  /* 0x0000010000027836 */ /* 0x040fe20000000000 */
[----:B------:R-:W-:-:S04]  /*01b0*/  IADD3 R0, P2, PT, R0, UR4, RZ ;  /* 0x0000000400007c10 */ /* 0x000fc8000ff5e0ff */
[----:B------:R-:W-:Y:S01]  /*01c0*/  ISETP.LT.U32.AND P1, PT, R2, UR6, PT ;  /* 0x0000000602007c0c */ /* 0x000fe2000bf21070 */
[----:B------:R-:W-:Y:S01]  /*01d0*/  IMAD.X R3, RZ, RZ, UR5, P2 ;  /* 0x00000005ff037e24 */ /* 0x000fe200090e06ff */
[----:B-1----:R-:W-:Y:S02]  /*01e0*/  LEA R2, P2, R0, UR10, 0x2 ;  /* 0x0000000a00027c11 */ /* 0x002fe4000f8410ff */
[----:B------:R-:W-:Y:S02]  /*01f0*/  ISETP.GT.U32.AND.EX P1, PT, R4, RZ, PT, P1 ;  /* 0x000000ff0400720c */ /* 0x000fe40003f24110 */
[----:B------:R-:W-:Y:S01]  /*0200*/  LEA.HI.X R3, R0, UR11, R3, 0x2, P2 ;  /* 0x0000000b00037c11 */ /* 0x000fe200090f1403 */
[----:B------:R-:W0:Y:S04]  /*0210*/  @P0 LDC R5, c[0x0][0x390] ;  /* 0x0000e400ff050b82 */ /* 0x000e280000000800 */
[----:B0-----:R0:W-:Y:S06]  /*0220*/  @P0 STG.E desc[UR8][R2.64], R5 ;  /* 0x0000000502000986 */ /* 0x0011ec000c101908 */
[----:B------:R-:W-:Y:S05]  /*0230*/  @!P1 EXIT ;  /* 0x000000000000994d */ /* 0x000fea0003800000 */
[----:B0-----:R-:W0:Y:S02]  /*0240*/  LDC R5, c[0x0][0x390] ;  /* 0x0000e400ff057b82 */ /* 0x001e240000000800 */
[----:B0-----:R-:W-:Y:S01]  /*0250*/  STG.E desc[UR8][R2.64+0x400], R5 ;  /* 0x0004000502007986 */ /* 0x001fe2000c101908 */
[----:B------:R-:W-:Y:S05]  /*0260*/  EXIT ;  /* 0x000000000000794d */ /* 0x000fea0003800000 */
.L_x_17:
        /* <DEDUP_REMOVED lines=9> */
.L_x_275:


//--------------------- .text._ZN3cub18CUB_300001_SM_10006detail9transform16transform_kernelINS2_10policy_hubILb1EN4cuda3std3__45tupleIJPiN6thrust24THRUST_300001_SM_1000_NS6detail15normal_iteratorINSB_10device_ptrIiEEEEEEEE10policy1000ElNSB_8cuda_cub9__replace14new_value_if_fI17is_less_than_zeroiiEESG_JS9_S9_EEEvT0_iT1_T2_DpNS2_10kernel_argIT3_EE --------------------------
	.section	.text._ZN3cub18CUB_300001_SM_10006detail9transform16transform_kernelINS2_10policy_hubILb1EN4cuda3std3__45tupleIJPiN6thrust24THRUST_300001_SM_1000_NS6detail15normal_iteratorINSB_10device_ptrIiEEEEEEEE10policy1000ElNSB_8cuda_cub9__replace14new_value_if_fI17is_less_than_zeroiiEESG_JS9_S9_EEEvT0_iT1_T2_DpNS2_10kernel_argIT3_EE,"ax",@progbits
	.align	128
        .global         _ZN3cub18CUB_300001_SM_10006detail9transform16transform_kernelINS2_10policy_hubILb1EN4cuda3std3__45tupleIJPiN6thrust24THRUST_300001_SM_1000_NS6detail15normal_iteratorINSB_10device_ptrIiEEEEEEEE10policy1000ElNSB_8cuda_cub9__replace14new_value_if_fI17is_less_than_zeroiiEESG_JS9_S9_EEEvT0_iT1_T2_DpNS2_10kernel_argIT3_EE
        .type           _ZN3cub18CUB_300001_SM_10006detail9transform16transform_kernelINS2_10policy_hubILb1EN4cuda3std3__45tupleIJPiN6thrust24THRUST_300001_SM_1000_NS6detail15normal_iteratorINSB_10device_ptrIiEEEEEEEE10policy1000ElNSB_8cuda_cub9__replace14new_value_if_fI17is_less_than_zeroiiEESG_JS9_S9_EEEvT0_iT1_T2_DpNS2_10kernel_argIT3_EE,@function
        .size           _ZN3cub18CUB_300001_SM_10006detail9transform16transform_kernelINS2_10policy_hubILb1EN4cuda3std3__45tupleIJPiN6thrust24THRUST_300001_SM_1000_NS6detail15normal_iteratorINSB_10device_ptrIiEEEEEEEE10policy1000ElNSB_8cuda_cub9__replace14new_value_if_fI17is_less_than_zeroiiEESG_JS9_S9_EEEvT0_iT1_T2_DpNS2_10kernel_argIT3_EE,(.L_x_276 - _ZN3cub18CUB_300001_SM_10006detail9transform16transform_kernelINS2_10policy_hubILb1EN4cuda3std3__45tupleIJPiN6thrust24THRUST_300001_SM_1000_NS6detail15normal_iteratorINSB_10device_ptrIiEEEEEEEE10policy1000ElNSB_8cuda_cub9__replace14new_value_if_fI17is_less_than_zeroiiEESG_JS9_S9_EEEvT0_iT1_T2_DpNS2_10kernel_argIT3_EE)
        .other          _ZN3cub18CUB_300001_SM_10006detail9transform16transform_kernelINS2_10policy_hubILb1EN4cuda3std3__45tupleIJPiN6thrust24THRUST_300001_SM_1000_NS6detail15normal_iteratorINSB_10device_ptrIiEEEEEEEE10policy1000ElNSB_8cuda_cub9__replace14new_value_if_fI17is_less_than_zeroiiEESG_JS9_S9_EEEvT0_iT1_T2_DpNS2_10kernel_argIT3_EE,@"STO_CUDA_ENTRY STV_DEFAULT"
_ZN3cub18CUB_300001_SM_10006detail9transform16transform_kernelINS2_10policy_hubILb1EN4cuda3std3__45tupleIJPiN6thrust24THRUST_300001_SM_1000_NS6detail15normal_iteratorINSB_10device_ptrIiEEEEEEEE10policy1000ElNSB_8cuda_cub9__replace14new_value_if_fI17is_less_than_zeroiiEESG_JS9_S9_EEEvT0_iT1_T2_DpNS2_10kernel_argIT3_EE:
.text._ZN3cub18CUB_300001_SM_10006detail9transform16transform_kernelINS2_10policy_hubILb1EN4cuda3std3__45tupleIJPiN6thrust24THRUST_300001_SM_1000_NS6detail15normal_iteratorINSB_10device_ptrIiEEEEEEEE10policy1000ElNSB_8cuda_cub9__replace14new_value_if_fI17is_less_than_zeroiiEESG_JS9_S9_EEEvT0_iT1_T2_DpNS2_10kernel_argIT3_EE:
[----:B------:R-:W0:Y:S08]  /*0000*/  LDC R1, c[0x0][0x37c] ;  /* 0x0000df00ff017b82 */ /* 0x000e300000000800 */
[----:B------:R-:W1:Y:S01]  /*0010*/  LDC R25, c[0x0][0x388] ;  /* 0x0000e200ff197b82 */ /* 0x000e620000000800 */
[----:B------:R-:W2:Y:S01]  /*0020*/  LDCU.64 UR6, c[0x0][0x380] ;  /* 0x00007000ff0677ac */ /* 0x000ea20008000a00 */
[----:B------:R-:W3:Y:S01]  /*0030*/  S2R R23, SR_TID.X ;  /* 0x0000000000177919 */ /* 0x000ee20000002100 */
[----:B0-----:R-:W-:Y:S01]  /*0040*/  VIADD R1, R1, 0xfffffff8 ;  /* 0xfffffff801017836 */ /* 0x001fe20000000000 */
[----:B------:R-:W-:Y:S01]  /*0050*/  BSSY.RECONVERGENT B0, `(.L_x_18) ;  /* 0x000002c000007945 */ /* 0x000fe20003800200 */
[----:B------:R-:W0:Y:S03]  /*0060*/  LDCU UR8, c[0x0][0x390] ;  /* 0x00007200ff0877ac */ /* 0x000e260008000800 */
[----:B------:R-:W4:Y:S01]  /*0070*/  S2UR UR4, SR_CTAID.X ;  /* 0x00000000000479c3 */ /* 0x000f220000002500 */
[----:B0-----:R-:W-:Y:S01]  /*0080*/  MOV R6, UR8 ;  /* 0x0000000800067c02 */ /* 0x001fe20008000f00 */
[----:B-1----:R-:W-:-:S04]  /*0090*/  IMAD.SHL.U32 R5, R25, 0x80, RZ ;  /* 0x0000008019057824 */ /* 0x002fc800078e00ff */
[----:B------:R0:W-:Y:S01]  /*00a0*/  STL [R1], R6 ;  /* 0x0000000601007387 */ /* 0x0001e20000100800 */
[----:B------:R-:W-:Y:S01]  /*00b0*/  SHF.R.S32.HI R0, RZ, 0x1f, R5 ;  /* 0x0000001fff007819 */ /* 0x000fe20000011405 */
[----:B----4-:R-:W-:-:S04]  /*00c0*/  IMAD.WIDE.U32 R2, R5, UR4, RZ ;  /* 0x0000000405027c25 */ /* 0x010fc8000f8e00ff */
[----:B------:R-:W-:Y:S01]  /*00d0*/  IMAD R7, R0, UR4, RZ ;  /* 0x0000000400077c24 */ /* 0x000fe2000f8e02ff */
[----:B--2---:R-:W-:Y:S01]  /*00e0*/  IADD3 R4, P1, PT, -R2, UR6, RZ ;  /* 0x0000000602047c10 */ /* 0x004fe2000ff3e1ff */
[----:B---3--:R-:W-:Y:S02]  /*00f0*/  IMAD.SHL.U32 R11, R23, 0x80, RZ ;  /* 0x00000080170b7824 */ /* 0x008fe400078e00ff */
[----:B------:R-:W-:Y:S01]  /*0100*/  IMAD.IADD R7, R3, 0x1, R7 ;  /* 0x0000000103077824 */ /* 0x000fe200078e0207 */
[----:B------:R-:W-:-:S04]  /*0110*/  ISETP.LT.U32.AND P0, PT, R4, R5, PT ;  /* 0x000000050400720c */ /* 0x000fc80003f01070 */
[----:B------:R-:W-:-:S04]  /*0120*/  IADD3.X R9, PT, PT, ~R7, UR7, RZ, P1, !PT ;  /* 0x0000000707097c10 */ /* 0x000fc80008ffe5ff */
[----:B------:R-:W-:-:S04]  /*0130*/  ISETP.LT.AND.EX P0, PT, R9, R0, PT, P0 ;  /* 0x000000000900720c */ /* 0x000fc80003f01300 */
[----:B------:R-:W-:-:S05]  /*0140*/  SEL R0, R4, R5, P0 ;  /* 0x0000000504007207 */ /* 0x000fca0000000000 */
[----:B------:R-:W-:-:S05]  /*0150*/  IMAD.SHL.U32 R4, R0, 0x4, RZ ;  /* 0x0000000400047824 */ /* 0x000fca00078e00ff */
[----:B------:R-:W-:-:S13]  /*0160*/  ISETP.GE.AND P0, PT, R11, R4, PT ;  /* 0x000000040b00720c */ /* 0x000fda0003f06270 */
[----:B0-----:R-:W-:Y:S05]  /*0170*/  @P0 BRA `(.L_x_19) ;  /* 0x0000000000640947 */ /* 0x001fea0003800000 */
[----:B------:R-:W0:Y:S01]  /*0180*/  LDCU.64 UR4, c[0x0][0x3a0] ;  /* 0x00007400ff0477ac */ /* 0x000e220008000a00 */
[C---:B------:R-:W-:Y:S01]  /*0190*/  IMAD.SHL.U32 R6, R2.reuse, 0x4, RZ ;  /* 0x0000000402067824 */ /* 0x040fe200078e00ff */
[----:B------:R-:W-:Y:S01]  /*01a0*/  SHF.L.U64.HI R10, R2, 0x2, R7 ;  /* 0x00000002020a7819 */ /* 0x000fe20000010207 */
[----:B------:R-:W-:Y:S01]  /*01b0*/  BSSY.RECONVERGENT B1, `(.L_x_20) ;  /* 0x000000b000017945 */ /* 0x000fe20003800200 */
[----:B------:R-:W-:Y:S02]  /*01c0*/  IMAD.MOV.U32 R13, RZ, RZ, R11 ;  /* 0x000000ffff0d7224 */ /* 0x000fe400078e000b */
[----:B0-----:R-:W-:-:S04]  /*01d0*/  IADD3 R8, P0, PT, R6, UR4, RZ ;  /* 0x0000000406087c10 */ /* 0x001fc8000ff1e0ff */
[----:B------:R-:W-:-:S03]  /*01e0*/  IADD3.X R9, PT, PT, R10, UR5, RZ, P0, !PT ;  /* 0x000000050a097c10 */ /* 0x000fc600087fe4ff */
[----:B------:R-:W-:-:S07]  /*01f0*/  IMAD.WIDE.U32 R8, R23, 0x80, R8 ;  /* 0x0000008017087825 */ /* 0x000fce00078e0008 */
.L_x_21:
[----:B------:R-:W-:Y:S01]  /*0200*/  VIADD R13, R13, 0x4000 ;  /* 0x000040000d0d7836 */ /* 0x000fe20000000000 */
[----:B------:R0:W-:Y:S04]  /*0210*/  CCTL.E.PF2 [R8] ;  /* 0x000000000800798f */ /* 0x0001e80000800100 */
[----:B------:R-:W-:Y:S02]  /*0220*/  ISETP.GE.AND P0, PT, R13, R4, PT ;  /* 0x000000040d00720c */ /* 0x000fe40003f06270 */
[----:B0-----:R-:W-:-:S05]  /*0230*/  IADD3 R8, P1, PT, R8, 0x4000, RZ ;  /* 0x0000400008087810 */ /* 0x001fca0007f3e0ff */
[----:B------:R-:W-:-:S06]  /*0240*/  IMAD.X R9, RZ, RZ, R9, P1 ;  /* 0x000000ffff097224 */ /* 0x000fcc00008e0609 */
[----:B------:R-:W-:Y:S05]  /*0250*/  @!P0 BRA `(.L_x_21) ;  /* 0xfffffffc00e88947 */ /* 0x000fea000383ffff */
[----:B------:R-:W-:Y:S05]  /*0260*/  BSYNC.RECONVERGENT B1 ;  /* 0x0000000000017941 */ /* 0x000fea0003800200 */
.L_x_20:
[----:B------:R-:W0:Y:S02]  /*0270*/  LDCU.64 UR4, c[0x0][0x3b0] ;  /* 0x00007600ff0477ac */ /* 0x000e240008000a00 */
[----:B0-----:R-:W-:-:S04]  /*0280*/  IADD3 R8, P0, PT, R6, UR4, RZ ;  /* 0x0000000406087c10 */ /* 0x001fc8000ff1e0ff */
[----:B------:R-:W-:-:S03]  /*0290*/  IADD3.X R9, PT, PT, R10, UR5, RZ, P0, !PT ;  /* 0x000000050a097c10 */ /* 0x000fc600087fe4ff */
[----:B------:R-:W-:-:S07]  /*02a0*/  IMAD.WIDE.U32 R8, R23, 0x80, R8 ;  /* 0x0000008017087825 */ /* 0x000fce00078e0008 */
.L_x_22:
[----:B------:R-:W-:Y:S01]  /*02b0*/  VIADD R11, R11, 0x4000 ;  /* 0x000040000b0b7836 */ /* 0x000fe20000000000 */
[----:B------:R0:W-:Y:S04]  /*02c0*/  CCTL.E.PF2 [R8] ;  /* 0x000000000800798f */ /* 0x0001e80000800100 */
[----:B------:R-:W-:Y:S02]  /*02d0*/  ISETP.GE.AND P0, PT, R11, R4, PT ;  /* 0x000000040b00720c */ /* 0x000fe40003f06270 */
[----:B0-----:R-:W-:-:S04]  /*02e0*/  IADD3 R8, P1, PT, R8, 0x4000, RZ ;  /* 0x0000400008087810 */ /* 0x001fc80007f3e0ff */
[----:B------:R-:W-:-:S07]  /*02f0*/  IADD3.X R9, PT, PT, RZ, R9, RZ, P1, !PT ;  /* 0x00000009ff097210 */ /* 0x000fce0000ffe4ff */
[----:B------:R-:W-:Y:S05]  /*0300*/  @!P0 BRA `(.L_x_22) ;  /* 0xfffffffc00e88947 */ /* 0x000fea000383ffff */
.L_x_19:
[----:B------:R-:W-:Y:S05]  /*0310*/  BSYNC.RECONVERGENT B0 ;  /* 0x0000000000007941 */ /* 0x000fea0003800200 */
.L_x_18:
[----:B------:R-:W0:Y:S01]  /*0320*/  LDCU.64 UR10, c[0x0][0x3a0] ;  /* 0x00007400ff0a77ac */ /* 0x000e220008000a00 */
[----:B------:R-:W-:Y:S01]  /*0330*/  ISETP.NE.AND P0, PT, R5, R0, PT ;  /* 0x000000000500720c */ /* 0x000fe20003f05270 */
[C---:B------:R-:W-:Y:S01]  /*0340*/  IMAD.SHL.U32 R26, R2.reuse, 0x4, RZ ;  /* 0x00000004021a7824 */ /* 0x040fe200078e00ff */
[----:B------:R-:W-:Y:S01]  /*0350*/  SHF.L.U64.HI R24, R2, 0x2, R7 ;  /* 0x0000000202187819 */ /* 0x000fe20000010207 */
[----:B------:R-:W1:Y:S01]  /*0360*/  LDCU.64 UR12, c[0x0][0x3b0] ;  /* 0x00007600ff0c77ac */ /* 0x000e620008000a00 */
[----:B------:R-:W2:Y:S01]  /*0370*/  LDCU.64 UR4, c[0x0][0x398] ;  /* 0x00007300ff0477ac */ /* 0x000ea20008000a00 */
[----:B------:R-:W3:Y:S01]  /*0380*/  LDCU.64 UR6, c[0x0][0x358] ;  /* 0x00006b00ff0677ac */ /* 0x000ee20008000a00 */
[C---:B0-----:R-:W-:Y:S02]  /*0390*/  IADD3 R18, P2, PT, R26.reuse, UR10, RZ ;  /* 0x0000000a1a127c10 */ /* 0x041fe4000ff5e0ff */
[----:B-1----:R-:W-:Y:S02]  /*03a0*/  IADD3 R16, P3, PT, R26, UR12, RZ ;  /* 0x0000000c1a107c10 */ /* 0x002fe4000ff7e0ff */
[----:B------:R-:W-:-:S02]  /*03b0*/  IADD3.X R19, PT, PT, R24, UR11, RZ, P2, !PT ;  /* 0x0000000b18137c10 */ /* 0x000fc400097fe4ff */
[----:B--2---:R-:W-:Y:S02]  /*03c0*/  IADD3 R14, P1, PT, R26, UR4, RZ ;  /* 0x000000041a0e7c10 */ /* 0x004fe4000ff3e0ff */
[C---:B------:R-:W-:Y:S02]  /*03d0*/  IADD3.X R17, PT, PT, R24.reuse, UR13, RZ, P3, !PT ;  /* 0x0000000d18117c10 */ /* 0x040fe40009ffe4ff */
[----:B------:R-:W-:Y:S01]  /*03e0*/  IADD3.X R15, PT, PT, R24, UR5, RZ, P1, !PT ;  /* 0x00000005180f7c10 */ /* 0x000fe20008ffe4ff */
[----:B---3--:R-:W-:Y:S08]  /*03f0*/  @!P0 BRA `(.L_x_23) ;  /* 0x0000000800b08947 */ /* 0x008ff00003800000 */
[----:B------:R-:W-:-:S13]  /*0400*/  ISETP.GE.AND P0, PT, R25, 0x1, PT ;  /* 0x000000011900780c */ /* 0x000fda0003f06270 */
[----:B------:R-:W-:Y:S05]  /*0410*/  @!P0 EXIT ;  /* 0x000000000000894d */ /* 0x000fea0003800000 */
[C---:B------:R-:W-:Y:S01]  /*0420*/  ISETP.GE.U32.AND P0, PT, R25.reuse, 0x4, PT ;  /* 0x000000041900780c */ /* 0x040fe20003f06070 */
[----:B------:R-:W-:Y:S01]  /*0430*/  IMAD.MOV.U32 R4, RZ, RZ, RZ ;  /* 0x000000ffff047224 */ /* 0x000fe200078e00ff */
[----:B------:R-:W-:-:S11]  /*0440*/  LOP3.LUT R2, R25, 0x3, RZ, 0xc0, !PT ;  /* 0x0000000319027812 */ /* 0x000fd600078ec0ff */
[----:B------:R-:W-:Y:S05]  /*0450*/  @!P0 BRA `(.L_x_24) ;  /* 0x0000000800288947 */ /* 0x000fea0003800000 */
[----:B------:R-:W-:Y:S01]  /*0460*/  ISETP.GE.AND P0, PT, R23, R0, PT ;  /* 0x000000001700720c */ /* 0x000fe20003f06270 */
[----:B------:R-:W-:Y:S01]  /*0470*/  BSSY.RECONVERGENT B0, `(.L_x_25) ;  /* 0x000000e000007945 */ /* 0x000fe20003800200 */
[----:B------:R-:W-:-:S11]  /*0480*/  LOP3.LUT R4, R25, 0x7ffffffc, RZ, 0xc0, !PT ;  /* 0x7ffffffc19047812 */ /* 0x000fd600078ec0ff */
[----:B------:R-:W-:Y:S05]  /*0490*/  @P0 BRA `(.L_x_26) ;  /* 0x00000000002c0947 */ /* 0x000fea0003800000 */
[----:B------:R-:W-:-:S06]  /*04a0*/  IMAD.WIDE R6, R23, 0x4, R16 ;  /* 0x0000000417067825 */ /* 0x000fcc00078e0210 */
[----:B------:R-:W2:Y:S01]  /*04b0*/  LDG.E R6, desc[UR6][R6.64] ;  /* 0x0000000606067981 */ /* 0x000ea2000c1e1900 */
[----:B------:R-:W-:Y:S01]  /*04c0*/  BSSY.RECONVERGENT B1, `(.L_x_27) ;  /* 0x0000007000017945 */ /* 0x000fe20003800200 */
[----:B------:R-:W-:-:S04]  /*04d0*/  IMAD.WIDE R8, R23, 0x4, R14 ;  /* 0x0000000417087825 */ /* 0x000fc800078e020e */
[----:B------:R-:W-:Y:S01]  /*04e0*/  IMAD.U32 R3, RZ, RZ, UR8 ;  /* 0x00000008ff037e24 */ /* 0x000fe2000f8e00ff */
[----:B--2---:R-:W-:-:S13]  /*04f0*/  ISETP.GE.AND P0, PT, R6, RZ, PT ;  /* 0x000000ff0600720c */ /* 0x004fda0003f06270 */
[----:B------:R-:W-:Y:S05]  /*0500*/  @!P0 BRA `(.L_x_28) ;  /* 0x0000000000088947 */ /* 0x000fea0003800000 */
[----:B------:R-:W-:-:S05]  /*0510*/  IMAD.WIDE R6, R23, 0x4, R18 ;  /* 0x0000000417067825 */ /* 0x000fca00078e0212 */
[----:B------:R0:W5:Y:S02]  /*0520*/  LDG.E R3, desc[UR6][R6.64] ;  /* 0x0000000606037981 */ /* 0x000164000c1e1900 */
.L_x_28:
[----:B------:R-:W-:Y:S05]  /*0530*/  BSYNC.RECONVERGENT B1 ;  /* 0x0000000000017941 */ /* 0x000fea0003800200 */
.L_x_27:
[----:B-----5:R1:W-:Y:S02]  /*0540*/  STG.E desc[UR6][R8.64], R3 ;  /* 0x0000000308007986 */ /* 0x0203e4000c101906 */
.L_x_26:
[----:B------:R-:W-:Y:S05]  /*0550*/  BSYNC.RECONVERGENT B0 ;  /* 0x0000000000007941 */ /* 0x000fea0003800200 */
.L_x_25:
[----:B-1----:R-:W-:Y:S01]  /*0560*/  VIADD R3, R23, 0x80 ;  /* 0x0000008017037836 */ /* 0x002fe20000000000 */
[----:B------:R-:W-:Y:S04]  /*0570*/  BSSY.RECONVERGENT B0, `(.L_x_29) ;  /* 0x000000e000007945 */ /* 0x000fe80003800200 */
[----:B------:R-:W-:-:S13]  /*0580*/  ISETP.GE.AND P0, PT, R3, R0, PT ;  /* 0x000000000300720c */ /* 0x000fda0003f06270 */
[----:B------:R-:W-:Y:S05]  /*0590*/  @P0 BRA `(.L_x_30) ;  /* 0x00000000002c0947 */ /* 0x000fea0003800000 */
[----:B0-----:R-:W-:-:S06]  /*05a0*/  IMAD.WIDE R6, R3, 0x4, R16 ;  /* 0x0000000403067825 */ /* 0x001fcc00078e0210 */
        /* <DEDUP_REMOVED lines=8> */
.L_x_32:
[----:B------:R-:W-:Y:S05]  /*0630*/  BSYNC.RECONVERGENT B1 ;  /* 0x0000000000017941 */ /* 0x000fea0003800200 */
.L_x_31:
[----:B-----5:R1:W-:Y:S02]  /*0640*/  STG.E desc[UR6][R8.64], R5 ;  /* 0x0000000508007986 */ /* 0x0203e4000c101906 */
.L_x_30:
[----:B------:R-:W-:Y:S05]  /*0650*/  BSYNC.RECONVERGENT B0 ;  /* 0x0000000000007941 */ /* 0x000fea0003800200 */
.L_x_29:
[----:B------:R-:W-:Y:S01]  /*0660*/  IADD3 R3, PT, PT, R23, 0x100, RZ ;  /* 0x0000010017037810 */ /* 0x000fe20007ffe0ff */
[----:B------:R-:W-:Y:S03]  /*0670*/  BSSY.RECONVERGENT B0, `(.L_x_33) ;  /* 0x000000e000007945 */ /* 0x000fe60003800200 */
[----:B------:R-:W-:-:S13]  /*0680*/  ISETP.GE.AND P0, PT, R3, R0, PT ;  /* 0x000000000300720c */ /* 0x000fda0003f06270 */
[----:B------:R-:W-:Y:S05]  /*0690*/  @P0 BRA `(.L_x_34) ;  /* 0x00000000002c0947 */ /* 0x000fea0003800000 */
[----:B0-----:R-:W-:-:S06]  /*06a0*/  IMAD.WIDE R6, R3, 0x4, R16 ;  /* 0x0000000403067825 */ /* 0x001fcc00078e0210 */
[----:B------:R-:W2:Y:S01]  /*06b0*/  LDG.E R6, desc[UR6][R6.64] ;  /* 0x0000000606067981 */ /* 0x000ea2000c1e1900 */
[----:B------:R-:W-:Y:S01]  /*06c0*/  BSSY.RECONVERGENT B1, `(.L_x_35) ;  /* 0x0000007000017945 */ /* 0x000fe20003800200 */
[----:B-1----:R-:W-:-:S04]  /*06d0*/  IMAD.WIDE R8, R3, 0x4, R14 ;  /* 0x0000000403087825 */ /* 0x002fc800078e020e */
[----:B------:R-:W-:Y:S01]  /*06e0*/  IMAD.U32 R5, RZ, RZ, UR8 ;  /* 0x00000008ff057e24 */ /* 0x000fe2000f8e00ff */
[----:B--2---:R-:W-:-:S13]  /*06f0*/  ISETP.GE.AND P0, PT, R6, RZ, PT ;  /* 0x000000ff0600720c */ /* 0x004fda0003f06270 */
[----:B------:R-:W-:Y:S05]  /*0700*/  @!P0 BRA `(.L_x_36) ;  /* 0x0000000000088947 */ /* 0x000fea0003800000 */
[----:B------:R-:W-:-:S05]  /*0710*/  IMAD.WIDE R6, R3, 0x4, R18 ;  /* 0x0000000403067825 */ /* 0x000fca00078e0212 */
[----:B------:R0:W5:Y:S02]  /*0720*/  LDG.E R5, desc[UR6][R6.64] ;  /* 0x0000000606057981 */ /* 0x000164000c1e1900 */
.L_x_36:
[----:B------:R-:W-:Y:S05]  /*0730*/  BSYNC.RECONVERGENT B1 ;  /* 0x0000000000017941 */ /* 0x000fea0003800200 */
.L_x_35:
[----:B-----5:R2:W-:Y:S02]  /*0740*/  STG.E desc[UR6][R8.64], R5 ;  /* 0x0000000508007986 */ /* 0x0205e4000c101906 */
.L_x_34:
[----:B------:R-:W-:Y:S05]  /*0750*/  BSYNC.RECONVERGENT B0 ;  /* 0x0000000000007941 */ /* 0x000fea0003800200 */
.L_x_33:
[----:B------:R-:W-:Y:S01]  /*0760*/  VIADD R3, R23, 0x180 ;  /* 0x0000018017037836 */ /* 0x000fe20000000000 */
[----:B------:R-:W-:Y:S04]  /*0770*/  BSSY.RECONVERGENT B0, `(.L_x_37) ;  /* 0x000000e000007945 */ /* 0x000fe80003800200 */
[----:B------:R-:W-:-:S13]  /*0780*/  ISETP.GE.AND P0, PT, R3, R0, PT ;  /* 0x000000000300720c */ /* 0x000fda0003f06270 */
[----:B------:R-:W-:Y:S05]  /*0790*/  @P0 BRA `(.L_x_38) ;  /* 0x00000000002c0947 */ /* 0x000fea0003800000 */
[----:B0-----:R-:W-:-:S06]  /*07a0*/  IMAD.WIDE R6, R3, 0x4, R16 ;  /* 0x0000000403067825 */ /* 0x001fcc00078e0210 */
[----:B------:R-:W3:Y:S01]  /*07b0*/  LDG.E R6, desc[UR6][R6.64] ;  /* 0x0000000606067981 */ /* 0x000ee2000c1e1900 */
[----:B------:R-:W-:Y:S01]  /*07c0*/  BSSY.RECONVERGENT B1, `(.L_x_39) ;  /* 0x0000007000017945 */ /* 0x000fe20003800200 */
[----:B-12---:R-:W-:-:S04]  /*07d0*/  IMAD.WIDE R8, R3, 0x4, R14 ;  /* 0x0000000403087825 */ /* 0x006fc800078e020e */
[----:B------:R-:W-:Y:S01]  /*07e0*/  IMAD.U32 R5, RZ, RZ, UR8 ;  /* 0x00000008ff057e24 */ /* 0x000fe2000f8e00ff */
[----:B---3--:R-:W-:-:S13]  /*07f0*/  ISETP.GE.AND P0, PT, R6, RZ, PT ;  /* 0x000000ff0600720c */ /* 0x008fda0003f06270 */
[----:B------:R-:W-:Y:S05]  /*0800*/  @!P0 BRA `(.L_x_40) ;  /* 0x0000000000088947 */ /* 0x000fea0003800000 */
[----:B------:R-:W-:-:S05]  /*0810*/  IMAD.WIDE R6, R3, 0x4, R18 ;  /* 0x0000000403067825 */ /* 0x000fca00078e0212 */
[----:B------:R0:W5:Y:S02]  /*0820*/  LDG.E R5, desc[UR6][R6.64] ;  /* 0x0000000606057981 */ /* 0x000164000c1e1900 */
.L_x_40:
[----:B------:R-:W-:Y:S05]  /*0830*/  BSYNC.RECONVERGENT B1 ;  /* 0x0000000000017941 */ /* 0x000fea0003800200 */
.L_x_39:
[----:B-----5:R3:W-:Y:S02]  /*0840*/  STG.E desc[UR6][R8.64], R5 ;  /* 0x0000000508007986 */ /* 0x0207e4000c101906 */
.L_x_38:
[----:B------:R-:W-:Y:S05]  /*0850*/  BSYNC.RECONVERGENT B0 ;  /* 0x0000000000007941 */ /* 0x000fea0003800200 */
.L_x_37:
[----:B------:R-:W-:-:S13]  /*0860*/  ISETP.NE.AND P0, PT, R4, 0x4, PT ;  /* 0x000000040400780c */ /* 0x000fda0003f05270 */
[----:B------:R-:W-:Y:S05]  /*0870*/  @!P0 BRA `(.L_x_24) ;  /* 0x0000000400208947 */ /* 0x000fea0003800000 */
[----:B------:R-:W-:-:S07]  /*0880*/  IMAD.MOV.U32 R3, RZ, RZ, 0x4 ;  /* 0x00000004ff037424 */ /* 0x000fce00078e00ff */
.L_x_57:
[C---:B-123--:R-:W-:Y:S01]  /*0890*/  LEA R5, R3.reuse, R23, 0x7 ;  /* 0x0000001703057211 */ /* 0x04efe200078e38ff */
[----:B------:R-:W-:Y:S01]  /*08a0*/  VIADD R3, R3, 0x4 ;  /* 0x0000000403037836 */ /* 0x000fe20000000000 */
[----:B------:R-:W-:Y:S02]  /*08b0*/  BSSY.RECONVERGENT B0, `(.L_x_41) ;  /* 0x0000010000007945 */ /* 0x000fe40003800200 */
[----:B------:R-:W-:Y:S02]  /*08c0*/  ISETP.GE.AND P1, PT, R5, R0, PT ;  /* 0x000000000500720c */ /* 0x000fe40003f26270 */
[----:B------:R-:W-:-:S11]  /*08d0*/  ISETP.NE.AND P0, PT, R3, R4, PT ;  /* 0x000000040300720c */ /* 0x000fd60003f05270 */
[----:B0-----:R-:W-:Y:S05]  /*08e0*/  @P1 BRA `(.L_x_42) ;  /* 0x0000000000301947 */ /* 0x001fea0003800000 */
[----:B------:R-:W-:-:S06]  /*08f0*/  IMAD.WIDE R8, R5, 0x4, R16 ;  /* 0x0000000405087825 */ /* 0x000fcc00078e0210 */
[----:B------:R-:W2:Y:S01]  /*0900*/  LDG.E R8, desc[UR6][R8.64] ;  /* 0x0000000608087981 */ /* 0x000ea2000c1e1900 */
[----:B------:R-:W1:Y:S01]  /*0910*/  LDCU UR4, c[0x0][0x390] ;  /* 0x00007200ff0477ac */ /* 0x000e620008000800 */
[----:B------:R-:W-:Y:S01]  /*0920*/  BSSY.RECONVERGENT B1, `(.L_x_43) ;  /* 0x0000007000017945 */ /* 0x000fe20003800200 */
[----:B0-----:R-:W-:-:S04]  /*0930*/  IMAD.WIDE R6, R5, 0x4, R14 ;  /* 0x0000000405067825 */ /* 0x001fc800078e020e */
[----:B-1----:R-:W-:Y:S01]  /*0940*/  IMAD.U32 R11, RZ, RZ, UR4 ;  /* 0x00000004ff0b7e24 */ /* 0x002fe2000f8e00ff */
[----:B--2---:R-:W-:-:S13]  /*0950*/  ISETP.GE.AND P1, PT, R8, RZ, PT ;  /* 0x000000ff0800720c */ /* 0x004fda0003f26270 */
[----:B------:R-:W-:Y:S05]  /*0960*/  @!P1 BRA `(.L_x_44) ;  /* 0x0000000000089947 */ /* 0x000fea0003800000 */
[----:B------:R-:W-:-:S05]  /*0970*/  IMAD.WIDE R8, R5, 0x4, R18 ;  /* 0x0000000405087825 */ /* 0x000fca00078e0212 */
[----:B------:R0:W5:Y:S02]  /*0980*/  LDG.E R11, desc[UR6][R8.64] ;  /* 0x00000006080b7981 */ /* 0x000164000c1e1900 */
.L_x_44:
[----:B------:R-:W-:Y:S05]  /*0990*/  BSYNC.RECONVERGENT B1 ;  /* 0x0000000000017941 */ /* 0x000fea0003800200 */
.L_x_43:
[----:B-----5:R1:W-:Y:S02]  /*09a0*/  STG.E desc[UR6][R6.64], R11 ;  /* 0x0000000b06007986 */ /* 0x0203e4000c101906 */
.L_x_42:
[----:B------:R-:W-:Y:S05]  /*09b0*/  BSYNC.RECONVERGENT B0 ;  /* 0x0000000000007941 */ /* 0x000fea0003800200 */
.L_x_41:
[----:B------:R-:W-:Y:S01]  /*09c0*/  VIADD R13, R5, 0x80 ;  /* 0x00000080050d7836 */ /* 0x000fe20000000000 */
[----:B------:R-:W-:Y:S04]  /*09d0*/  BSSY.RECONVERGENT B0, `(.L_x_45) ;  /* 0x000000f000007945 */ /* 0x000fe80003800200 */
[----:B------:R-:W-:-:S13]  /*09e0*/  ISETP.GE.AND P1, PT, R13, R0, PT ;  /* 0x000000000d00720c */ /* 0x000fda0003f26270 */
[----:B------:R-:W-:Y:S05]  /*09f0*/  @P1 BRA `(.L_x_46) ;  /* 0x0000000000301947 */ /* 0x000fea0003800000 */
[----:B0-----:R-:W-:-:S06]  /*0a00*/  IMAD.WIDE R8, R13, 0x4, R16 ;  /* 0x000000040d087825 */ /* 0x001fcc00078e0210 */
[----:B------:R-:W2:Y:S01]  /*0a10*/  LDG.E R8, desc[UR6][R8.64] ;  /* 0x0000000608087981 */ /* 0x000ea2000c1e1900 */
[----:B------:R-:W0:Y:S01]  /*0a20*/  LDCU UR4, c[0x0][0x390] ;  /* 0x00007200ff0477ac */ /* 0x000e220008000800 */
[----:B------:R-:W-:Y:S01]  /*0a30*/  BSSY.RECONVERGENT B1, `(.L_x_47) ;  /* 0x0000007000017945 */ /* 0x000fe20003800200 */
[----:B-1----:R-:W-:-:S04]  /*0a40*/  IMAD.WIDE R6, R13, 0x4, R14 ;  /* 0x000000040d067825 */ /* 0x002fc800078e020e */
[----:B0-----:R-:W-:Y:S01]  /*0a50*/  IMAD.U32 R11, RZ, RZ, UR4 ;  /* 0x00000004ff0b7e24 */ /* 0x001fe2000f8e00ff */
[----:B--2---:R-:W-:-:S13]  /*0a60*/  ISETP.GE.AND P1, PT, R8, RZ, PT ;  /* 0x000000ff0800720c */ /* 0x004fda0003f26270 */
[----:B------:R-:W-:Y:S05]  /*0a70*/  @!P1 BRA `(.L_x_48) ;  /* 0x0000000000089947 */ /* 0x000fea0003800000 */
[----:B------:R-:W-:-:S05]  /*0a80*/  IMAD.WIDE R8, R13, 0x4, R18 ;  /* 0x000000040d087825 */ /* 0x000fca00078e0212 */
[----:B------:R0:W5:Y:S02]  /*0a90*/  LDG.E R11, desc[UR6][R8.64] ;  /* 0x00000006080b7981 */ /* 0x000164000c1e1900 */
.L_x_48:
[----:B------:R-:W-:Y:S05]  /*0aa0*/  BSYNC.RECONVERGENT B1 ;  /* 0x0000000000017941 */ /* 0x000fea0003800200 */
.L_x_47:
[----:B-----5:R2:W-:Y:S02]  /*0ab0*/  STG.E desc[UR6][R6.64], R11 ;  /* 0x0000000b06007986 */ /* 0x0205e4000c101906 */
.L_x_46:
[----:B------:R-:W-:Y:S05]  /*0ac0*/  BSYNC.RECONVERGENT B0 ;  /* 0x0000000000007941 */ /* 0x000fea0003800200 */
.L_x_45:
[----:B------:R-:W-:Y:S01]  /*0ad0*/  IADD3 R13, PT, PT, R5, 0x100, RZ ;  /* 0x00000100050d7810 */ /* 0x000fe20007ffe0ff */
[----:B------:R-:W-:Y:S03]  /*0ae0*/  BSSY.RECONVERGENT B0, `(.L_x_49) ;  /* 0x000000f000007945 */ /* 0x000fe60003800200 */
[----:B------:R-:W-:-:S13]  /*0af0*/  ISETP.GE.AND P1, PT, R13, R0, PT ;  /* 0x000000000d00720c */ /* 0x000fda0003f26270 */
[----:B------:R-:W-:Y:S05]  /*0b00*/  @P1 BRA `(.L_x_50) ;  /* 0x0000000000301947 */ /* 0x000fea0003800000 */
[----:B0-----:R-:W-:-:S06]  /*0b10*/  IMAD.WIDE R8, R13, 0x4, R16 ;  /* 0x000000040d087825 */ /* 0x001fcc00078e0210 */
[----:B------:R-:W3:Y:S01]  /*0b20*/  LDG.E R8, desc[UR6][R8.64] ;  /* 0x0000000608087981 */ /* 0x000ee2000c1e1900 */
[----:B------:R-:W0:Y:S01]  /*0b30*/  LDCU UR4, c[0x0][0x390] ;  /* 0x00007200ff0477ac */ /* 0x000e220008000800 */
[----:B------:R-:W-:Y:S01]  /*0b40*/  BSSY.RECONVERGENT B1, `(.L_x_51) ;  /* 0x0000007000017945 */ /* 0x000fe20003800200 */
[----:B-12---:R-:W-:-:S04]  /*0b50*/  IMAD.WIDE R6, R13, 0x4, R14 ;  /* 0x000000040d067825 */ /* 0x006fc800078e020e */
[----:B0-----:R-:W-:Y:S01]  /*0b60*/  IMAD.U32 R11, RZ, RZ, UR4 ;  /* 0x00000004ff0b7e24 */ /* 0x001fe2000f8e00ff */
[----:B---3--:R-:W-:-:S13]  /*0b70*/  ISETP.GE.AND P1, PT, R8, RZ, PT ;  /* 0x000000ff0800720c */ /* 0x008fda0003f26270 */
[----:B------:R-:W-:Y:S05]  /*0b80*/  @!P1 BRA `(.L_x_52) ;  /* 0x0000000000089947 */ /* 0x000fea0003800000 */
[----:B------:R-:W-:-:S05]  /*0b90*/  IMAD.WIDE R8, R13, 0x4, R18 ;  /* 0x000000040d087825 */ /* 0x000fca00078e0212 */
[----:B------:R0:W5:Y:S02]  /*0ba0*/  LDG.E R11, desc[UR6][R8.64] ;  /* 0x00000006080b7981 */ /* 0x000164000c1e1900 */
.L_x_52:
[----:B------:R-:W-:Y:S05]  /*0bb0*/  BSYNC.RECONVERGENT B1 ;  /* 0x0000000000017941 */ /* 0x000fea0003800200 */
.L_x_51:
[----:B-----5:R3:W-:Y:S02]  /*0bc0*/  STG.E desc[UR6][R6.64], R11 ;  /* 0x0000000b06007986 */ /* 0x0207e4000c101906 */
.L_x_50:
[----:B------:R-:W-:Y:S05]  /*0bd0*/  BSYNC.RECONVERGENT B0 ;  /* 0x0000000000007941 */ /* 0x000fea0003800200 */
.L_x_49:
[----:B-123--:R-:W-:Y:S01]  /*0be0*/  VIADD R11, R5, 0x180 ;  /* 0x00000180050b7836 */ /* 0x00efe20000000000 */
[----:B------:R-:W-:Y:S04]  /*0bf0*/  BSSY.RECONVERGENT B0, `(.L_x_53) ;  /* 0x000000f000007945 */ /* 0x000fe80003800200 */
[----:B------:R-:W-:-:S13]  /*0c00*/  ISETP.GE.AND P1, PT, R11, R0, PT ;  /* 0x000000000b00720c */ /* 0x000fda0003f26270 */
[----:B------:R-:W-:Y:S05]  /*0c10*/  @P1 BRA `(.L_x_54) ;  /* 0x0000000000301947 */ /* 0x000fea0003800000 */
[----:B0-----:R-:W-:-:S06]  /*0c20*/  IMAD.WIDE R8, R11, 0x4, R16 ;  /* 0x000000040b087825 */ /* 0x001fcc00078e0210 */
[----:B------:R-:W2:Y:S01]  /*0c30*/  LDG.E R8, desc[UR6][R8.64] ;  /* 0x0000000608087981 */ /* 0x000ea2000c1e1900 */
[----:B------:R-:W0:Y:S01]  /*0c40*/  LDCU UR4, c[0x0][0x390] ;  /* 0x00007200ff0477ac */ /* 0x000e220008000800 */
[----:B------:R-:W-:Y:S01]  /*0c50*/  BSSY.RECONVERGENT B1, `(.L_x_55) ;  /* 0x0000007000017945 */ /* 0x000fe20003800200 */
[----:B------:R-:W-:-:S04]  /*0c60*/  IMAD.WIDE R6, R11, 0x4, R14 ;  /* 0x000000040b067825 */ /* 0x000fc800078e020e */
[----:B0-----:R-:W-:Y:S01]  /*0c70*/  IMAD.U32 R5, RZ, RZ, UR4 ;  /* 0x00000004ff057e24 */ /* 0x001fe2000f8e00ff */
[----:B--2---:R-:W-:-:S13]  /*0c80*/  ISETP.GE.AND P1, PT, R8, RZ, PT ;  /* 0x000000ff0800720c */ /* 0x004fda0003f26270 */
[----:B------:R-:W-:Y:S05]  /*0c90*/  @!P1 BRA `(.L_x_56) ;  /* 0x0000000000089947 */ /* 0x000fea0003800000 */
[----:B------:R-:W-:-:S05]  /*0ca0*/  IMAD.WIDE R8, R11, 0x4, R18 ;  /* 0x000000040b087825 */ /* 0x000fca00078e0212 */
[----:B------:R0:W5:Y:S02]  /*0cb0*/  LDG.E R5, desc[UR6][R8.64] ;  /* 0x0000000608057981 */ /* 0x000164000c1e1900 */
.L_x_56:
[----:B------:R-:W-:Y:S05]  /*0cc0*/  BSYNC.RECONVERGENT B1 ;  /* 0x0000000000017941 */ /* 0x000fea0003800200 */
.L_x_55:
[----:B-----5:R1:W-:Y:S02]  /*0cd0*/  STG.E desc[UR6][R6.64], R5 ;  /* 0x0000000506007986 */ /* 0x0203e4000c101906 */
.L_x_54:
[----:B------:R-:W-:Y:S05]  /*0ce0*/  BSYNC.RECONVERGENT B0 ;  /* 0x0000000000007941 */ /* 0x000fea0003800200 */
.L_x_53:
[----:B------:R-:W-:Y:S05]  /*0cf0*/  @P0 BRA `(.L_x_57) ;  /* 0xfffffff800e40947 */ /* 0x000fea000383ffff */
.L_x_24:
[----:B------:R-:W-:-:S13]  /*0d00*/  ISETP.NE.AND P0, PT, R2, RZ, PT ;  /* 0x000000ff0200720c */ /* 0x000fda0003f05270 */
[----:B------:R-:W-:Y:S05]  /*0d10*/  @!P0 EXIT ;  /* 0x000000000000894d */ /* 0x000fea0003800000 */
[----:B------:R-:W4:Y:S01]  /*0d20*/  LDCU.64 UR4, c[0x0][0x3a0] ;  /* 0x00007400ff0477ac */ /* 0x000f220008000a00 */
[----:B------:R-:W-:Y:S01]  /*0d30*/  IMAD R23, R4, 0x80, R23 ;  /* 0x0000008004177824 */ /* 0x000fe200078e0217 */
[----:B01----:R-:W-:Y:S02]  /*0d40*/  IADD3 R6, PT, PT, -R2, RZ, RZ ;  /* 0x000000ff02067210 */ /* 0x003fe40007ffe1ff */
[----:B----4-:R-:W-:-:S04]  /*0d50*/  IADD3 R26, P0, PT, R26, UR4, RZ ;  /* 0x000000041a1a7c10 */ /* 0x010fc8000ff1e0ff */
[----:B------:R-:W-:-:S09]  /*0d60*/  IADD3.X R27, PT, PT, R24, UR5, RZ, P0, !PT ;  /* 0x00000005181b7c10 */ /* 0x000fd200087fe4ff */
.L_x_62:
[----:B------:R-:W-:Y:S01]  /*0d70*/  ISETP.GE.AND P0, PT, R23, R0, PT ;  /* 0x000000001700720c */ /* 0x000fe20003f06270 */
[----:B------:R-:W-:Y:S01]  /*0d80*/  VIADD R6, R6, 0x1 ;  /* 0x0000000106067836 */ /* 0x000fe20000000000 */
[----:B------:R-:W-:Y:S04]  /*0d90*/  BSSY.RECONVERGENT B0, `(.L_x_58) ;  /* 0x000000f000007945 */ /* 0x000fe80003800200 */
[----:B------:R-:W-:-:S07]  /*0da0*/  ISETP.NE.AND P1, PT, R6, RZ, PT ;  /* 0x000000ff0600720c */ /* 0x000fce0003f25270 */
[----:B01----:R-:W-:Y:S06]  /*0db0*/  @P0 BRA `(.L_x_59) ;  /* 0x0000000000300947 */ /* 0x003fec0003800000 */
[----:B--23--:R-:W-:-:S06]  /*0dc0*/  IMAD.WIDE R4, R23, 0x4, R16 ;  /* 0x0000000417047825 */ /* 0x00cfcc00078e0210 */
        /* <DEDUP_REMOVED lines=9> */
.L_x_61:
[----:B------:R-:W-:Y:S05]  /*0e60*/  BSYNC.RECONVERGENT B1 ;  /* 0x0000000000017941 */ /* 0x000fea0003800200 */
.L_x_60:
[----:B-----5:R1:W-:Y:S02]  /*0e70*/  STG.E desc[UR6][R2.64], R7 ;  /* 0x0000000702007986 */ /* 0x0203e4000c101906 */
.L_x_59:
[----:B------:R-:W-:Y:S05]  /*0e80*/  BSYNC.RECONVERGENT B0 ;  /* 0x0000000000007941 */ /* 0x000fea0003800200 */
.L_x_58:
[----:B------:R-:W-:Y:S01]  /*0e90*/  VIADD R23, R23, 0x80 ;  /* 0x0000008017177836 */ /* 0x000fe20000000000 */
[----:B------:R-:W-:Y:S06]  /*0ea0*/  @P1 BRA `(.L_x_62) ;  /* 0xfffffffc00b01947 */ /* 0x000fec000383ffff */
[----:B------:R-:W-:Y:S05]  /*0eb0*/  EXIT ;  /* 0x000000000000794d */ /* 0x000fea0003800000 */
.L_x_23:
[----:B------:R-:W-:-:S13]  /*0ec0*/  ISETP.GE.AND P0, PT, R25, 0x1, PT ;  /* 0x000000011900780c */ /* 0x000fda0003f06270 */
[----:B------:R-:W-:Y:S05]  /*0ed0*/  @!P0 EXIT ;  /* 0x000000000000894d */ /* 0x000fea0003800000 */
[----:B------:R-:W-:Y:S01]  /*0ee0*/  ISETP.GE.U32.AND P0, PT, R25, 0x8, PT ;  /* 0x000000081900780c */ /* 0x000fe20003f06070 */
[----:B------:R-:W-:-:S12]  /*0ef0*/  IMAD.MOV.U32 R0, RZ, RZ, RZ ;  /* 0x000000ffff007224 */ /* 0x000fd800078e00ff */
[----:B------:R-:W-:Y:S05]  /*0f00*/  @!P0 BRA `(.L_x_63) ;  /* 0x0000000800088947 */ /* 0x000fea0003800000 */
[----:B------:R-:W0:Y:S08]  /*0f10*/  LDC.64 R12, c[0x0][0x3b0] ;  /* 0x0000ec00ff0c7b82 */ /* 0x000e300000000a00 */
[----:B------:R-:W1:Y:S01]  /*0f20*/  LDC.64 R10, c[0x0][0x3a0] ;  /* 0x0000e800ff0a7b82 */ /* 0x000e620000000a00 */
[----:B------:R-:W-:-:S07]  /*0f30*/  IMAD.U32 R27, RZ, RZ, UR8 ;  /* 0x00000008ff1b7e24 */ /* 0x000fce000f8e00ff */
[----:B------:R-:W2:Y:S01]  /*0f40*/  LDC.64 R28, c[0x0][0x398] ;  /* 0x0000e600ff1c7b82 */ /* 0x000ea20000000a00 */
[----:B0-----:R-:W-:-:S03]  /*0f50*/  IMAD.WIDE.U32 R12, R23, 0x4, R12 ;  /* 0x00000004170c7825 */ /* 0x001fc600078e000c */
[----:B------:R-:W-:-:S04]  /*0f60*/  IADD3 R2, P0, PT, R12, R26, RZ ;  /* 0x0000001a0c027210 */ /* 0x000fc80007f1e0ff */
[----:B------:R-:W-:-:S05]  /*0f70*/  IADD3.X R3, PT, PT, R13, R24, RZ, P0, !PT ;  /* 0x000000180d037210 */ /* 0x000fca00007fe4ff */
[----:B------:R-:W3:Y:S01]  /*0f80*/  LDG.E R2, desc[UR6][R2.64] ;  /* 0x0000000602027981 */ /* 0x000ee2000c1e1900 */
[----:B-1----:R-:W-:-:S03]  /*0f90*/  IMAD.WIDE.U32 R10, R23, 0x4, R10 ;  /* 0x00000004170a7825 */ /* 0x002fc600078e000a */
[----:B------:R-:W-:-:S05]  /*0fa0*/  IADD3 R20, P1, PT, R10, R26, RZ ;  /* 0x0000001a0a147210 */ /* 0x000fca0007f3e0ff */
[----:B------:R-:W-:Y:S01]  /*0fb0*/  IMAD.X R21, R11, 0x1, R24, P1 ;  /* 0x000000010b157824 */ /* 0x000fe200008e0618 */
[----:B---3--:R-:W-:-:S13]  /*0fc0*/  ISETP.GE.AND P0, PT, R2, RZ, PT ;  /* 0x000000ff0200720c */ /* 0x008fda0003f06270 */
[----:B------:R-:W3:Y:S01]  /*0fd0*/  @P0 LDG.E R27, desc[UR6][R20.64] ;  /* 0x00000006141b0981 */ /* 0x000ee2000c1e1900 */
[----:B------:R-:W-:Y:S01]  /*0fe0*/  IADD3 R4, P0, PT, R26, 0x600, RZ ;  /* 0x000006001a047810 */ /* 0x000fe20007f1e0ff */
[----:B--2---:R-:W-:-:S04]  /*0ff0*/  IMAD.WIDE.U32 R28, R23, 0x4, R28 ;  /* 0x00000004171c7825 */ /* 0x004fc800078e001c */
[----:B------:R-:W-:Y:S01]  /*1000*/  IMAD.X R5, RZ, RZ, R24, P0 ;  /* 0x000000ffff057224 */ /* 0x000fe200000e0618 */
[----:B------:R-:W-:Y:S01]  /*1010*/  IADD3 R8, P0, PT, R4, UR12, RZ ;  /* 0x0000000c04087c10 */ /* 0x000fe2000ff1e0ff */
[----:B------:R-:W-:-:S03]  /*1020*/  VIADD R23, R23, 0x80 ;  /* 0x0000008017177836 */ /* 0x000fc60000000000 */
[----:B------:R-:W-:Y:S02]  /*1030*/  IADD3.X R9, PT, PT, R5, UR13, RZ, P0, !PT ;  /* 0x0000000d05097c10 */ /* 0x000fe400087fe4ff */
[----:B------:R-:W-:Y:S01]  /*1040*/  IADD3 R6, P0, PT, R28, R26, RZ ;  /* 0x0000001a1c067210 */ /* 0x000fe20007f1e0ff */
[----:B------:R-:W-:-:S03]  /*1050*/  IMAD.WIDE R2, R23, 0x4, R8 ;  /* 0x0000000417027825 */ /* 0x000fc600078e0208 */
[----:B------:R-:W-:-:S05]  /*1060*/  IADD3.X R7, PT, PT, R29, R24, RZ, P0, !PT ;  /* 0x000000181d077210 */ /* 0x000fca00007fe4ff */
[----:B---3--:R0:W-:Y:S04]  /*1070*/  STG.E desc[UR6][R6.64], R27 ;  /* 0x0000001b06007986 */ /* 0x0081e8000c101906 */
[----:B------:R-:W2:Y:S01]  /*1080*/  LDG.E R0, desc[UR6][R2.64+-0x600] ;  /* 0xfffa000602007981 */ /* 0x000ea2000c1e1900 */
[----:B------:R-:W1:Y:S01]  /*1090*/  LDCU UR9, c[0x0][0x390] ;  /* 0x00007200ff0977ac */ /* 0x000e620008000800 */
[----:B0-----:R-:W-:-:S04]  /*10a0*/  IADD3 R6, P1, PT, R4, UR10, RZ ;  /* 0x0000000a04067c10 */ /* 0x001fc8000ff3e0ff */
[----:B------:R-:W-:-:S03]  /*10b0*/  IADD3.X R7, PT, PT, R5, UR11, RZ, P1, !PT ;  /* 0x0000000b05077c10 */ /* 0x000fc60008ffe4ff */
[----:B------:R-:W-:Y:S01]  /*10c0*/  IMAD.WIDE R20, R23, 0x4, R6 ;  /* 0x0000000417147825 */ /* 0x000fe200078e0206 */
[----:B--2---:R-:W-:-:S03]  /*10d0*/  ISETP.GE.AND P0, PT, R0, RZ, PT ;  /* 0x000000ff0000720c */ /* 0x004fc60003f06270 */
[----:B-1----:R-:W-:-:S10]  /*10e0*/  IMAD.U32 R0, RZ, RZ, UR9 ;  /* 0x00000009ff007e24 */ /* 0x002fd4000f8e00ff */
[----:B------:R-:W2:Y:S01]  /*10f0*/  @P0 LDG.E R0, desc[UR6][R20.64+-0x600] ;  /* 0xfffa000614000981 */ /* 0x000ea2000c1e1900 */
[----:B------:R-:W-:Y:S01]  /*1100*/  IADD3 R4, P0, PT, R4, UR4, RZ ;  /* 0x0000000404047c10 */ /* 0x000fe2000ff1e0ff */
[----:B------:R-:W0:Y:S03]  /*1110*/  LDCU UR4, c[0x0][0x388] ;  /* 0x00007100ff0477ac */ /* 0x000e260008000800 */
[----:B------:R-:W-:-:S03]  /*1120*/  IADD3.X R5, PT, PT, R5, UR5, RZ, P0, !PT ;  /* 0x0000000505057c10 */ /* 0x000fc600087fe4ff */
[----:B------:R-:W-:-:S05]  /*1130*/  IMAD.WIDE R22, R23, 0x4, R4 ;  /* 0x0000000417167825 */ /* 0x000fca00078e0204 */
[----:B--2---:R1:W-:Y:S04]  /*1140*/  STG.E desc[UR6][R22.64+-0x600], R0 ;  /* 0xfffa000016007986 */ /* 0x0043e8000c101906 */
[----:B------:R-:W2:Y:S02]  /*1150*/  LDG.E R27, desc[UR6][R2.64+-0x400] ;  /* 0xfffc0006021b7981 */ /* 0x000ea4000c1e1900 */
[----:B--2---:R-:W-:Y:S01]  /*1160*/  ISETP.GE.AND P0, PT, R27, RZ, PT ;  /* 0x000000ff1b00720c */ /* 0x004fe20003f06270 */
[----:B------:R-:W-:-:S12]  /*1170*/  IMAD.U32 R27, RZ, RZ, UR9 ;  /* 0x00000009ff1b7e24 */ /* 0x000fd8000f8e00ff */
[----:B------:R-:W2:Y:S04]  /*1180*/  @P0 LDG.E R27, desc[UR6][R20.64+-0x400] ;  /* 0xfffc0006141b0981 */ /* 0x000ea8000c1e1900 */
[----:B--2---:R2:W-:Y:S04]  /*1190*/  STG.E desc[UR6][R22.64+-0x400], R27 ;  /* 0xfffc001b16007986 */ /* 0x0045e8000c101906 */
[----:B-1----:R-:W3:Y:S01]  /*11a0*/  LDG.E R0, desc[UR6][R2.64+-0x200] ;  /* 0xfffe000602007981 */ /* 0x002ee2000c1e1900 */
[----:B--2---:R-:W-:Y:S01]  /*11b0*/  IMAD.U32 R27, RZ, RZ, UR9 ;  /* 0x00000009ff1b7e24 */ /* 0x004fe2000f8e00ff */
[----:B---3--:R-:W-:-:S13]  /*11c0*/  ISETP.GE.AND P0, PT, R0, RZ, PT ;  /* 0x000000ff0000720c */ /* 0x008fda0003f06270 */
[----:B------:R-:W2:Y:S04]  /*11d0*/  @P0 LDG.E R27, desc[UR6][R20.64+-0x200] ;  /* 0xfffe0006141b0981 */ /* 0x000ea8000c1e1900 */
[----:B--2---:R-:W-:Y:S04]  /*11e0*/  STG.E desc[UR6][R22.64+-0x200], R27 ;  /* 0xfffe001b16007986 */ /* 0x004fe8000c101906 */
[----:B------:R-:W2:Y:S02]  /*11f0*/  LDG.E R0, desc[UR6][R2.64] ;  /* 0x0000000602007981 */ /* 0x000ea4000c1e1900 */
[----:B--2---:R-:W-:Y:S01]  /*1200*/  ISETP.GE.AND P0, PT, R0, RZ, PT ;  /* 0x000000ff0000720c */ /* 0x004fe20003f06270 */
[----:B------:R-:W-:-:S12]  /*1210*/  IMAD.U32 R0, RZ, RZ, UR9 ;  /* 0x00000009ff007e24 */ /* 0x000fd8000f8e00ff */
[----:B------:R-:W2:Y:S04]  /*1220*/  @P0 LDG.E R0, desc[UR6][R20.64] ;  /* 0x0000000614000981 */ /* 0x000ea8000c1e1900 */
[----:B--2---:R1:W-:Y:S04]  /*1230*/  STG.E desc[UR6][R22.64], R0 ;  /* 0x0000000016007986 */ /* 0x0043e8000c101906 */
[----:B-1----:R-:W2:Y:S01]  /*1240*/  LDG.E R0, desc[UR6][R2.64+0x200] ;  /* 0x0002000602007981 */ /* 0x002ea2000c1e1900 */
[----:B------:R-:W-:Y:S02]  /*1250*/  MOV R27, UR9 ;  /* 0x00000009001b7c02 */ /* 0x000fe40008000f00 */
[----:B--2---:R-:W-:-:S13]  /*1260*/  ISETP.GE.AND P0, PT, R0, RZ, PT ;  /* 0x000000ff0000720c */ /* 0x004fda0003f06270 */
[----:B------:R-:W2:Y:S04]  /*1270*/  @P0 LDG.E R27, desc[UR6][R20.64+0x200] ;  /* 0x00020006141b0981 */ /* 0x000ea8000c1e1900 */
[----:B--2---:R1:W-:Y:S04]  /*1280*/  STG.E desc[UR6][R22.64+0x200], R27 ;  /* 0x0002001b16007986 */ /* 0x0043e8000c101906 */
[----:B------:R-:W2:Y:S01]  /*1290*/  LDG.E R0, desc[UR6][R2.64+0x400] ;  /* 0x0004000602007981 */ /* 0x000ea2000c1e1900 */
[----:B-1----:R-:W-:Y:S01]  /*12a0*/  IMAD.U32 R27, RZ, RZ, UR9 ;  /* 0x00000009ff1b7e24 */ /* 0x002fe2000f8e00ff */
[----:B--2---:R-:W-:-:S13]  /*12b0*/  ISETP.GE.AND P0, PT, R0, RZ, PT ;  /* 0x000000ff0000720c */ /* 0x004fda0003f06270 */
[----:B------:R-:W2:Y:S04]  /*12c0*/  @P0 LDG.E R27, desc[UR6][R20.64+0x400] ;  /* 0x00040006141b0981 */ /* 0x000ea8000c1e1900 */
[----:B--2---:R-:W-:Y:S04]  /*12d0*/  STG.E desc[UR6][R22.64+0x400], R27 ;  /* 0x0004001b16007986 */ /* 0x004fe8000c101906 */
[----:B------:R-:W2:Y:S01]  /*12e0*/  LDG.E R0, desc[UR6][R2.64+0x600] ;  /* 0x0006000602007981 */ /* 0x000ea2000c1e1900 */
[----:B0-----:R-:W-:Y:S01]  /*12f0*/  ULOP3.LUT UR4, UR4, 0x7ffffff8, URZ, 0xc0, !UPT ;  /* 0x7ffffff804047892 */ /* 0x001fe2000f8ec0ff */
[----:B--2---:R-:W-:Y:S01]  /*1300*/  ISETP.GE.AND P0, PT, R0, RZ, PT ;  /* 0x000000ff0000720c */ /* 0x004fe20003f06270 */
[----:B------:R-:W-:-:S12]  /*1310*/  IMAD.U32 R0, RZ, RZ, UR9 ;  /* 0x00000009ff007e24 */ /* 0x000fd8000f8e00ff */
[----:B------:R-:W2:Y:S01]  /*1320*/  @P0 LDG.E R0, desc[UR6][R20.64+0x600] ;  /* 0x0006000614000981 */ /* 0x000ea2000c1e1900 */
[----:B------:R-:W-:Y:S01]  /*1330*/  UIADD3 UR4, UPT, UPT, -UR4, 0x8, URZ ;  /* 0x0000000804047890 */ /* 0x000fe2000fffe1ff */
[----:B------:R-:W-:-:S03]  /*1340*/  IADD3 R2, P0, PT, R26, 0x1000, RZ ;  /* 0x000010001a027810 */ /* 0x000fc60007f1e0ff */
[----:B------:R-:W-:Y:S02]  /*1350*/  UISETP.NE.AND UP0, UPT, UR4, URZ, UPT ;  /* 0x000000ff0400728c */ /* 0x000fe4000bf05270 */
[----:B------:R-:W-:Y:S01]  /*1360*/  IMAD.X R3, RZ, RZ, R24, P0 ;  /* 0x000000ffff037224 */ /* 0x000fe200000e0618 */
[----:B--2---:R0:W-:Y:S02]  /*1370*/  STG.E desc[UR6][R22.64+0x600], R0 ;  /* 0x0006000016007986 */ /* 0x0041e4000c101906 */
[----:B0-----:R-:W-:-:S04]  /*1380*/  LOP3.LUT R0, R25, 0x7ffffff8, RZ, 0xc0, !PT ;  /* 0x7ffffff819007812 */ /* 0x001fc800078ec0ff */
[----:B------:R-:W-:Y:S05]  /*1390*/  BRA.U !UP0, `(.L_x_63) ;  /* 0x0000000108e47547 */ /* 0x000fea000b800000 */
[----:B------:R-:W0:Y:S02]  /*13a0*/  S2R R26, SR_TID.X ;  /* 0x00000000001a7919 */ /* 0x000e240000002100 */
[----:B0-----:R-:W-:-:S07]  /*13b0*/  VIADD R26, R26, 0x480 ;  /* 0x000004801a1a7836 */ /* 0x001fce0000000000 */
.L_x_64:
[----:B------:R-:W-:-:S04]  /*13c0*/  IADD3 R20, P0, PT, R12, R2, RZ ;  /* 0x000000020c147210 */ /* 0x000fc80007f1e0ff */
[----:B0-----:R-:W-:-:S05]  /*13d0*/  IADD3.X R21, PT, PT, R13, R3, RZ, P0, !PT ;  /* 0x000000030d157210 */ /* 0x001fca00007fe4ff */
[----:B------:R-:W2:Y:S01]  /*13e0*/  LDG.E R20, desc[UR6][R20.64] ;  /* 0x0000000614147981 */ /* 0x000ea2000c1e1900 */
[----:B------:R-:W-:Y:S01]  /*13f0*/  IMAD.U32 R24, RZ, RZ, UR9 ;  /* 0x00000009ff187e24 */ /* 0x000fe2000f8e00ff */
[----:B--2---:R-:W-:Y:S02]  /*1400*/  ISETP.GE.AND P0, PT, R20, RZ, PT ;  /* 0x000000ff1400720c */ /* 0x004fe40003f06270 */
[----:B------:R-:W-:-:S05]  /*1410*/  IADD3 R20, P1, PT, R10, R2, RZ ;  /* 0x000000020a147210 */ /* 0x000fca0007f3e0ff */
[----:B------:R-:W-:-:S06]  /*1420*/  IMAD.X R21, R11, 0x1, R3, P1 ;  /* 0x000000010b157824 */ /* 0x000fcc00008e0603 */
[----:B------:R0:W2:Y:S01]  /*1430*/  @P0 LDG.E R24, desc[UR6][R20.64] ;  /* 0x0000000614180981 */ /* 0x0000a2000c1e1900 */
[----:B------:R-:W-:-:S05]  /*1440*/  IADD3 R22, P0, PT, R28, R2, RZ ;  /* 0x000000021c167210 */ /* 0x000fca0007f1e0ff */
[----:B------:R-:W-:Y:S02]  /*1450*/  IMAD.X R23, R29, 0x1, R3, P0 ;  /* 0x000000011d177824 */ /* 0x000fe400000e0603 */
[----:B0-----:R-:W-:-:S03]  /*1460*/  IMAD.WIDE R20, R26, 0x4, R8 ;  /* 0x000000041a147825 */ /* 0x001fc600078e0208 */
[----:B--2---:R0:W-:Y:S04]  /*1470*/  STG.E desc[UR6][R22.64], R24 ;  /* 0x0000001816007986 */ /* 0x0041e8000c101906 */
[----:B------:R-:W2:Y:S01]  /*1480*/  LDG.E R25, desc[UR6][R20.64+-0x600] ;  /* 0xfffa000614197981 */ /* 0x000ea2000c1e1900 */
[----:B------:R-:W-:Y:S02]  /*1490*/  IMAD.U32 R27, RZ, RZ, UR9 ;  /* 0x00000009ff1b7e24 */ /* 0x000fe4000f8e00ff */
[----:B0-----:R-:W-:Y:S01]  /*14a0*/  IMAD.WIDE R22, R26, 0x4, R6 ;  /* 0x000000041a167825 */ /* 0x001fe200078e0206 */
[----:B--2---:R-:W-:-:S13]  /*14b0*/  ISETP.GE.AND P0, PT, R25, RZ, PT ;  /* 0x000000ff1900720c */ /* 0x004fda0003f06270 */
[----:B------:R-:W2:Y:S01]  /*14c0*/  @P0 LDG.E R27, desc[UR6][R22.64+-0x600] ;  /* 0xfffa0006161b0981 */ /* 0x000ea2000c1e1900 */
[----:B------:R-:W-:-:S05]  /*14d0*/  IMAD.WIDE R24, R26, 0x4, R4 ;  /* 0x000000041a187825 */ /* 0x000fca00078e0204 */
[----:B--2---:R0:W-:Y:S04]  /*14e0*/  STG.E desc[UR6][R24.64+-0x600], R27 ;  /* 0xfffa001b18007986 */ /* 0x0041e8000c101906 */
[----:B0-----:R-:W2:Y:S02]  /*14f0*/  LDG.E R27, desc[UR6][R20.64+-0x400] ;  /* 0xfffc0006141b7981 */ /* 0x001ea4000c1e1900 */
[----:B--2---:R-:W-:Y:S02]  /*1500*/  ISETP.GE.AND P0, PT, R27, RZ, PT ;  /* 0x000000ff1b00720c */ /* 0x004fe40003f06270 */
[----:B------:R-:W-:-:S11]  /*1510*/  MOV R27, UR9 ;  /* 0x00000009001b7c02 */ /* 0x000fd60008000f00 */
[----:B------:R-:W2:Y:S04]  /*1520*/  @P0 LDG.E R27, desc[UR6][R22.64+-0x400] ;  /* 0xfffc0006161b0981 */ /* 0x000ea8000c1e1900 */
[----:B--2---:R0:W-:Y:S04]  /*1530*/  STG.E desc[UR6][R24.64+-0x400], R27 ;  /* 0xfffc001b18007986 */ /* 0x0041e8000c101906 */
[----:B0-----:R-:W2:Y:S02]  /*1540*/  LDG.E R27, desc[UR6][R20.64+-0x200] ;  /* 0xfffe0006141b7981 */ /* 0x001ea4000c1e1900 */
[----:B--2---:R-:W-:Y:S01]  /*1550*/  ISETP.GE.AND P0, PT, R27, RZ, PT ;  /* 0x000000ff1b00720c */ /* 0x004fe20003f06270 */
[----:B------:R-:W-:-:S12]  /*1560*/  IMAD.U32 R27, RZ, RZ, UR9 ;  /* 0x00000009ff1b7e24 */ /* 0x000fd8000f8e00ff */
        /* <DEDUP_REMOVED lines=17> */
[----:B------:R1:W2:Y:S02]  /*1680*/  LDG.E R20, desc[UR6][R20.64+0x600] ;  /* 0x0006000614147981 */ /* 0x0002a4000c1e1900 */
[----:B-1----:R-:W-:-:S02]  /*1690*/  MOV R21, UR9 ;  /* 0x0000000900157c02 */ /* 0x002fc40008000f00 */
[----:B--2---:R-:W-:-:S13]  /*16a0*/  ISETP.GE.AND P0, PT, R20, RZ, PT ;  /* 0x000000ff1400720c */ /* 0x004fda0003f06270 */
[----:B------:R-:W2:Y:S01]  /*16b0*/  @P0 LDG.E R21, desc[UR6][R22.64+0x600] ;  /* 0x0006000616150981 */ /* 0x000ea2000c1e1900 */
[----:B------:R-:W-:Y:S01]  /*16c0*/  UIADD3 UR4, UPT, UPT, UR4, 0x8, URZ ;  /* 0x0000000804047890 */ /* 0x000fe2000fffe0ff */
[----:B------:R-:W-:Y:S01]  /*16d0*/  IADD3 R2, P0, PT, R2, 0x1000, RZ ;  /* 0x0000100002027810 */ /* 0x000fe20007f1e0ff */
[----:B------:R-:W-:Y:S02]  /*16e0*/  VIADD R26, R26, 0x400 ;  /* 0x000004001a1a7836 */ /* 0x000fe40000000000 */
[----:B------:R-:W-:Y:S02]  /*16f0*/  UISETP.NE.AND UP0, UPT, UR4, URZ, UPT ;  /* 0x000000ff0400728c */ /* 0x000fe4000bf05270 */
[----:B------:R-:W-:Y:S01]  /*1700*/  IMAD.X R3, RZ, RZ, R3, P0 ;  /* 0x000000ffff037224 */ /* 0x000fe200000e0603 */
[----:B--2---:R0:W-:Y:S06]  /*1710*/  STG.E desc[UR6][R24.64+0x600], R21 ;  /* 0x0006001518007986 */ /* 0x0041ec000c101906 */
[----:B------:R-:W-:Y:S05]  /*1720*/  BRA.U UP0, `(.L_x_64) ;  /* 0xfffffffd00247547 */ /* 0x000fea000b83ffff */
.L_x_63:
[----:B------:R-:W1:Y:S02]  /*1730*/  LDCU UR4, c[0x0][0x388] ;  /* 0x00007100ff0477ac */ /* 0x000e640008000800 */
[----:B-1----:R-:W-:-:S06]  /*1740*/  ULOP3.LUT UR4, UR4, 0x7, URZ, 0xc0, !UPT ;  /* 0x0000000704047892 */ /* 0x002fcc000f8ec0ff */
[----:B------:R-:W-:-:S13]  /*1750*/  ISETP.NE.AND P0, PT, RZ, UR4, PT ;  /* 0x00000004ff007c0c */ /* 0x000fda000bf05270 */
[----:B------:R-:W-:Y:S05]  /*1760*/  @!P0 EXIT ;  /* 0x000000000000894d */ /* 0x000fea0003800000 */
[----:B------:R-:W1:Y:S01]  /*1770*/  LDC R8, c[0x0][0x388] ;  /* 0x0000e200ff087b82 */ /* 0x000e620000000800 */
[----:B------:R-:W2:Y:S01]  /*1780*/  S2R R9, SR_TID.X ;  /* 0x0000000000097919 */ /* 0x000ea20000002100 */
[----:B------:R-:W-:Y:S01]  /*1790*/  UISETP.GE.U32.AND UP0, UPT, UR4, 0x4, UPT ;  /* 0x000000040400788c */ /* 0x000fe2000bf06070 */
[----:B------:R-:W3:Y:S01]  /*17a0*/  LDCU UR5, c[0x0][0x390] ;  /* 0x00007200ff0577ac */ /* 0x000ee20008000800 */
[----:B-1----:R-:W-:-:S07]  /*17b0*/  LOP3.LUT R12, R8, 0x3, RZ, 0xc0, !PT ;  /* 0x00000003080c7812 */ /* 0x002fce00078ec0ff */
[----:B--23--:R-:W-:Y:S05]  /*17c0*/  BRA.U !UP0, `(.L_x_65) ;  /* 0x0000000108707547 */ /* 0x00cfea000b800000 */
[----:B------:R-:W-:-:S04]  /*17d0*/  IMAD R5, R0, 0x80, R9 ;  /* 0x0000008000057824 */ /* 0x000fc800078e0209 */
[----:B------:R-:W-:-:S05]  /*17e0*/  IMAD.WIDE R6, R5, 0x4, R16 ;  /* 0x0000000405067825 */ /* 0x000fca00078e0210 */
[----:B------:R-:W2:Y:S01]  /*17f0*/  LDG.E R2, desc[UR6][R6.64] ;  /* 0x0000000606027981 */ /* 0x000ea2000c1e1900 */
[----:B------:R-:W-:Y:S01]  /*1800*/  IMAD.U32 R11, RZ, RZ, UR5 ;  /* 0x00000005ff0b7e24 */ /* 0x000fe2000f8e00ff */
[----:B--2---:R-:W-:Y:S01]  /*1810*/  ISETP.GE.AND P0, PT, R2, RZ, PT ;  /* 0x000000ff0200720c */ /* 0x004fe20003f06270 */
[----:B------:R-:W-:-:S12]  /*1820*/  IMAD.WIDE R2, R5, 0x4, R18 ;  /* 0x0000000405027825 */ /* 0x000fd800078e0212 */
[----:B------:R-:W2:Y:S01]  /*1830*/  @P0 LDG.E R11, desc[UR6][R2.64] ;  /* 0x00000006020b0981 */ /* 0x000ea2000c1e1900 */
[----:B------:R-:W-:-:S05]  /*1840*/  IMAD.WIDE R4, R5, 0x4, R14 ;  /* 0x0000000405047825 */ /* 0x000fca00078e020e */
[----:B--2---:R1:W-:Y:S04]  /*1850*/  STG.E desc[UR6][R4.64], R11 ;  /* 0x0000000b04007986 */ /* 0x0043e8000c101906 */
[----:B------:R-:W2:Y:S01]  /*1860*/  LDG.E R10, desc[UR6][R6.64+0x200] ;  /* 0x00020006060a7981 */ /* 0x000ea2000c1e1900 */
[----:B------:R-:W-:Y:S02]  /*1870*/  MOV R13, UR5 ;  /* 0x00000005000d7c02 */ /* 0x000fe40008000f00 */
[----:B--2---:R-:W-:-:S13]  /*1880*/  ISETP.GE.AND P0, PT, R10, RZ, PT ;  /* 0x000000ff0a00720c */ /* 0x004fda0003f06270 */
[----:B------:R-:W2:Y:S04]  /*1890*/  @P0 LDG.E R13, desc[UR6][R2.64+0x200] ;  /* 0x00020006020d0981 */ /* 0x000ea8000c1e1900 */
[----:B--2---:R2:W-:Y:S04]  /*18a0*/  STG.E desc[UR6][R4.64+0x200], R13 ;  /* 0x0002000d04007986 */ /* 0x0045e8000c101906 */
[----:B------:R-:W3:Y:S01]  /*18b0*/  LDG.E R10, desc[UR6][R6.64+0x400] ;  /* 0x00040006060a7981 */ /* 0x000ee2000c1e1900 */
[----:B0-----:R-:W-:Y:S01]  /*18c0*/  IMAD.U32 R21, RZ, RZ, UR5 ;  /* 0x00000005ff157e24 */ /* 0x001fe2000f8e00ff */
[----:B---3--:R-:W-:-:S13]  /*18d0*/  ISETP.GE.AND P0, PT, R10, RZ, PT ;  /* 0x000000ff0a00720c */ /* 0x008fda0003f06270 */
[----:B------:R-:W3:Y:S04]  /*18e0*/  @P0 LDG.E R21, desc[UR6][R2.64+0x400] ;  /* 0x0004000602150981 */ /* 0x000ee8000c1e1900 */
[----:B---3--:R2:W-:Y:S04]  /*18f0*/  STG.E desc[UR6][R4.64+0x400], R21 ;  /* 0x0004001504007986 */ /* 0x0085e8000c101906 */
[----:B------:R-:W3:Y:S01]  /*1900*/  LDG.E R10, desc[UR6][R6.64+0x600] ;  /* 0x00060006060a7981 */ /* 0x000ee2000c1e1900 */
[----:B------:R-:W-:Y:S01]  /*1910*/  BSSY.RECONVERGENT B0, `(.L_x_66) ;  /* 0x0000005000007945 */ /* 0x000fe20003800200 */
[----:B-1----:R-:W-:Y:S01]  /*1920*/  IMAD.U32 R11, RZ, RZ, UR5 ;  /* 0x00000005ff0b7e24 */ /* 0x002fe2000f8e00ff */
[----:B---3--:R-:W-:-:S13]  /*1930*/  ISETP.GE.AND P0, PT, R10, RZ, PT ;  /* 0x000000ff0a00720c */ /* 0x008fda0003f06270 */
[----:B--2---:R-:W-:Y:S05]  /*1940*/  @!P0 BRA `(.L_x_67) ;  /* 0x0000000000048947 */ /* 0x004fea0003800000 */
[----:B------:R0:W5:Y:S02]  /*1950*/  LDG.E R11, desc[UR6][R2.64+0x600] ;  /* 0x00060006020b7981 */ /* 0x000164000c1e1900 */
.L_x_67:
[----:B------:R-:W-:Y:S05]  /*1960*/  BSYNC.RECONVERGENT B0 ;  /* 0x0000000000007941 */ /* 0x000fea0003800200 */
.L_x_66:
[----:B-----5:R1:W-:Y:S01]  /*1970*/  STG.E desc[UR6][R4.64+0x600], R11 ;  /* 0x0006000b04007986 */ /* 0x0203e2000c101906 */
[----:B------:R-:W-:-:S07]  /*1980*/  VIADD R0, R0, 0x4 ;  /* 0x0000000400007836 */ /* 0x000fce0000000000 */
.L_x_65:
[----:B------:R-:W-:-:S13]  /*1990*/  ISETP.NE.AND P0, PT, R12, RZ, PT ;  /* 0x000000ff0c00720c */ /* 0x000fda0003f05270 */
[----:B------:R-:W-:Y:S05]  /*19a0*/  @!P0 EXIT ;  /* 0x000000000000894d */ /* 0x000fea0003800000 */
[----:B------:R-:W-:-:S13]  /*19b0*/  ISETP.NE.AND P0, PT, R12, 0x1, PT ;  /* 0x000000010c00780c */ /* 0x000fda0003f05270 */
[----:B------:R-:W-:Y:S05]  /*19c0*/  @!P0 BRA `(.L_x_68) ;  /* 0x0000000000488947 */ /* 0x000fea0003800000 */
[----:B------:R-:W-:-:S04]  /*19d0*/  IMAD R7, R0, 0x80, R9 ;  /* 0x0000008000077824 */ /* 0x000fc800078e0209 */
[----:B-1----:R-:W-:-:S05]  /*19e0*/  IMAD.WIDE R4, R7, 0x4, R16 ;  /* 0x0000000407047825 */ /* 0x002fca00078e0210 */
[----:B0-----:R-:W2:Y:S01]  /*19f0*/  LDG.E R2, desc[UR6][R4.64] ;  /* 0x0000000604027981 */ /* 0x001ea2000c1e1900 */
[----:B------:R-:W-:Y:S02]  /*1a00*/  MOV R11, UR5 ;  /* 0x00000005000b7c02 */ /* 0x000fe40008000f00 */
[----:B--2---:R-:W-:Y:S01]  /*1a10*/  ISETP.GE.AND P0, PT, R2, RZ, PT ;  /* 0x000000ff0200720c */ /* 0x004fe20003f06270 */
[----:B------:R-:W-:-:S12]  /*1a20*/  IMAD.WIDE R2, R7, 0x4, R18 ;  /* 0x0000000407027825 */ /* 0x000fd800078e0212 */
[----:B------:R-:W2:Y:S01]  /*1a30*/  @P0 LDG.E R11, desc[UR6][R2.64] ;  /* 0x00000006020b0981 */ /* 0x000ea2000c1e1900 */
[----:B------:R-:W-:-:S05]  /*1a40*/  IMAD.WIDE R6, R7, 0x4, R14 ;  /* 0x0000000407067825 */ /* 0x000fca00078e020e */
[----:B--2---:R0:W-:Y:S04]  /*1a50*/  STG.E desc[UR6][R6.64], R11 ;  /* 0x0000000b06007986 */ /* 0x0041e8000c101906 */
[----:B------:R-:W2:Y:S01]  /*1a60*/  LDG.E R10, desc[UR6][R4.64+0x200] ;  /* 0x00020006040a7981 */ /* 0x000ea2000c1e1900 */
[----:B------:R-:W-:Y:S01]  /*1a70*/  BSSY.RECONVERGENT B0, `(.L_x_69) ;  /* 0x0000005000007945 */ /* 0x000fe20003800200 */
[----:B------:R-:W-:Y:S01]  /*1a80*/  IMAD.U32 R13, RZ, RZ, UR5 ;  /* 0x00000005ff0d7e24 */ /* 0x000fe2000f8e00ff */
[----:B--2---:R-:W-:-:S13]  /*1a90*/  ISETP.GE.AND P0, PT, R10, RZ, PT ;  /* 0x000000ff0a00720c */ /* 0x004fda0003f06270 */
[----:B0-----:R-:W-:Y:S05]  /*1aa0*/  @!P0 BRA `(.L_x_70) ;  /* 0x0000000000048947 */ /* 0x001fea0003800000 */
[----:B------:R0:W5:Y:S02]  /*1ab0*/  LDG.E R13, desc[UR6][R2.64+0x200] ;  /* 0x00020006020d7981 */ /* 0x000164000c1e1900 */
.L_x_70:
[----:B------:R-:W-:Y:S05]  /*1ac0*/  BSYNC.RECONVERGENT B0 ;  /* 0x0000000000007941 */ /* 0x000fea0003800200 */
.L_x_69:
[----:B-----5:R2:W-:Y:S01]  /*1ad0*/  STG.E desc[UR6][R6.64+0x200], R13 ;  /* 0x0002000d06007986 */ /* 0x0205e2000c101906 */
[----:B------:R-:W-:-:S07]  /*1ae0*/  VIADD R0, R0, 0x2 ;  /* 0x0000000200007836 */ /* 0x000fce0000000000 */
.L_x_68:
[----:B------:R-:W-:-:S04]  /*1af0*/  LOP3.LUT R8, R8, 0x1, RZ, 0xc0, !PT ;  /* 0x0000000108087812 */ /* 0x000fc800078ec0ff */
[----:B------:R-:W-:-:S13]  /*1b00*/  ISETP.NE.U32.AND P0, PT, R8, 0x1, PT ;  /* 0x000000010800780c */ /* 0x000fda0003f05070 */
[----:B------:R-:W-:Y:S05]  /*1b10*/  @P0 EXIT ;  /* 0x000000000000094d */ /* 0x000fea0003800000 */
[----:B------:R-:W-:Y:S01]  /*1b20*/  IMAD R9, R0, 0x80, R9 ;  /* 0x0000008000097824 */ /* 0x000fe200078e0209 */
[----:B0-----:R0:W5:Y:S03]  /*1b30*/  LDL R2, [R1] ;  /* 0x0000000001027983 */ /* 0x0011660000100800 */
[----:B------:R-:W-:-:S06]  /*1b40*/  IMAD.WIDE R16, R9, 0x4, R16 ;  /* 0x0000000409107825 */ /* 0x000fcc00078e0210 */
[----:B------:R-:W3:Y:S01]  /*1b50*/  LDG.E R16, desc[UR6][R16.64] ;  /* 0x0000000610107981 */ /* 0x000ee2000c1e1900 */
[----:B------:R-:W-:Y:S01]  /*1b60*/  BSSY.RECONVERGENT B0, `(.L_x_71) ;  /* 0x0000007000007945 */ /* 0x000fe20003800200 */
[----:B------:R-:W-:Y:S01]  /*1b70*/  IMAD.WIDE R14, R9, 0x4, R14 ;  /* 0x00000004090e7825 */ /* 0x000fe200078e020e */
[----:B---3--:R-:W-:-:S13]  /*1b80*/  ISETP.GE.AND P0, PT, R16, RZ, PT ;  /* 0x000000ff1000720c */ /* 0x008fda0003f06270 */
[----:B0-----:R-:W-:Y:S05]  /*1b90*/  @!P0 BRA `(.L_x_72) ;  /* 0x00000000000c8947 */ /* 0x001fea0003800000 */
[----:B------:R-:W-:-:S05]  /*1ba0*/  IMAD.WIDE R18, R9, 0x4, R18 ;  /* 0x0000000409127825 */ /* 0x000fca00078e0212 */
[----:B-----5:R-:W3:Y:S04]  /*1bb0*/  LDG.E R2, desc[UR6][R18.64] ;  /* 0x0000000612027981 */ /* 0x020ee8000c1e1900 */
[----:B---3--:R0:W-:Y:S02]  /*1bc0*/  STL [R1], R2 ;  /* 0x0000000201007387 */ /* 0x0081e40000100800 */
.L_x_72:
[----:B------:R-:W-:Y:S05]  /*1bd0*/  BSYNC.RECONVERGENT B0 ;  /* 0x0000000000007941 */ /* 0x000fea0003800200 */
.L_x_71:
[----:B-----5:R-:W-:Y:S01]  /*1be0*/  STG.E desc[UR6][R14.64], R2 ;  /* 0x000000020e007986 */ /* 0x020fe2000c101906 */
[----:B------:R-:W-:Y:S05]  /*1bf0*/  EXIT ;  /* 0x000000000000794d */ /* 0x000fea0003800000 */
.L_x_73:
        /* <DEDUP_REMOVED lines=16> */
.L_x_276:


//--------------------- .text._ZN3cub18CUB_300001_SM_10006detail9transform16transform_kernelINS2_10policy_hubILb1EN4cuda3std3__45tupleIJPiN6thrust24THRUST_300001_SM_1000_NS6detail15normal_iteratorINSB_10device_ptrIiEEEEEEEE10policy1000EiNSB_8cuda_cub9__replace14new_value_if_fI17is_less_than_zeroiiEESG_JS9_S9_EEEvT0_iT1_T2_DpNS2_10kernel_argIT3_EE --------------------------
	.section	.text._ZN3cub18CUB_300001_SM_10006detail9transform16transform_kernelINS2_10policy_hubILb1EN4cuda3std3__45tupleIJPiN6thrust24THRUST_300001_SM_1000_NS6detail15normal_iteratorINSB_10device_ptrIiEEEEEEEE10policy1000EiNSB_8cuda_cub9__replace14new_value_if_fI17is_less_than_zeroiiEESG_JS9_S9_EEEvT0_iT1_T2_DpNS2_10kernel_argIT3_EE,"ax",@progbits
	.align	128
        .global         _ZN3cub18CUB_300001_SM_10006detail9transform16transform_kernelINS2_10policy_hubILb1EN4cuda3std3__45tupleIJPiN6thrust24THRUST_300001_SM_1000_NS6detail15normal_iteratorINSB_10device_ptrIiEEEEEEEE10policy1000EiNSB_8cuda_cub9__replace14new_value_if_fI17is_less_than_zeroiiEESG_JS9_S9_EEEvT0_iT1_T2_DpNS2_10kernel_argIT3_EE
        .type           _ZN3cub18CUB_300001_SM_10006detail9transform16transform_kernelINS2_10policy_hubILb1EN4cuda3std3__45tupleIJPiN6thrust24THRUST_300001_SM_1000_NS6detail15normal_iteratorINSB_10device_ptrIiEEEEEEEE10policy1000EiNSB_8cuda_cub9__replace14new_value_if_fI17is_less_than_zeroiiEESG_JS9_S9_EEEvT0_iT1_T2_DpNS2_10kernel_argIT3_EE,@function
        .size           _ZN3cub18CUB_300001_SM_10006detail9transform16transform_kernelINS2_10policy_hubILb1EN4cuda3std3__45tupleIJPiN6thrust24THRUST_300001_SM_1000_NS6detail15normal_iteratorINSB_10device_ptrIiEEEEEEEE10policy1000EiNSB_8cuda_cub9__replace14new_value_if_fI17is_less_than_zeroiiEESG_JS9_S9_EEEvT0_iT1_T2_DpNS2_10kernel_argIT3_EE,(.L_x_277 - _ZN3cub18CUB_300001_SM_10006detail9transform16transform_kernelINS2_10policy_hubILb1EN4cuda3std3__45tupleIJPiN6thrust24THRUST_300001_SM_1000_NS6detail15normal_iteratorINSB_10device_ptrIiEEEEEEEE10policy1000EiNSB_8cuda_cub9__replace14new_value_if_fI17is_less_than_zeroiiEESG_JS9_S9_EEEvT0_iT1_T2_DpNS2_10kernel_argIT3_EE)
        .other          _ZN3cub18CUB_300001_SM_10006detail9transform16transform_kernelINS2_10policy_hubILb1EN4cuda3std3__45tupleIJPiN6thrust24THRUST_300001_SM_1000_NS6detail15normal_iteratorINSB_10device_ptrIiEEEEEEEE10policy1000EiNSB_8cuda_cub9__replace14new_value_if_fI17is_less_than_zeroiiEESG_JS9_S9_EEEvT0_iT1_T2_DpNS2_10kernel_argIT3_EE,@"STO_CUDA_ENTRY STV_DEFAULT"
_ZN3cub18CUB_300001_SM_10006detail9transform16transform_kernelINS2_10policy_hubILb1EN4cuda3std3__45tupleIJPiN6thrust24THRUST_300001_SM_1000_NS6detail15normal_iteratorINSB_10device_ptrIiEEEEEEEE10policy1000EiNSB_8cuda_cub9__replace14new_value_if_fI17is_less_than_zeroiiEESG_JS9_S9_EEEvT0_iT1_T2_DpNS2_10kernel_argIT3_EE:
.text._ZN3cub18CUB_300001_SM_10006detail9transform16transform_kernelINS2_10policy_hubILb1EN4cuda3std3__45tupleIJPiN6thrust24THRUST_300001_SM_1000_NS6detail15normal_iteratorINSB_10device_ptrIiEEEEEEEE10policy1000EiNSB_8cuda_cub9__replace14new_value_if_fI17is_less_than_zeroiiEESG_JS9_S9_EEEvT0_iT1_T2_DpNS2_10kernel_argIT3_EE:
[----:B------:R-:W-:Y:S08]  /*0000*/  LDC R1, c[0x0][0x37c] ;  /* 0x0000df00ff017b82 */ /* 0x000ff00000000800 */
[----:B------:R-:W0:Y:S01]  /*0010*/  S2UR UR21, SR_CTAID.X ;  /* 0x00000000001579c3 */ /* 0x000e220000002500 */
[----:B------:R-:W1:Y:S01]  /*0020*/  LDCU.64 UR4, c[0x0][0x380] ;  /* 0x00007000ff0477ac */ /* 0x000e620008000a00 */
[----:B------:R-:W2:Y:S01]  /*0030*/  S2R R10, SR_TID.X ;  /* 0x00000000000a7919 */ /* 0x000ea20000002100 */
[----:B------:R-:W-:Y:S01]  /*0040*/  BSSY.RECONVERGENT B0, `(.L_x_74) ;  /* 0x0000023000007945 */ /* 0x000fe20003800200 */
[----:B------:R-:W3:Y:S01]  /*0050*/  LDCU UR9, c[0x0][0x38c] ;  /* 0x00007180ff0977ac */ /* 0x000ee20008000800 */
[----:B-1----:R-:W-:Y:S01]  /*0060*/  USHF.L.U32 UR6, UR5, 0x7, URZ ;  /* 0x0000000705067899 */ /* 0x002fe200080006ff */
[----:B---3--:R-:W-:-:S03]  /*0070*/  IMAD.U32 R0, RZ, RZ, UR9 ;  /* 0x00000009ff007e24 */ /* 0x008fc6000f8e00ff */
[----:B0-----:R-:W-:-:S04]  /*0080*/  UIMAD UR20, UR6, UR21, URZ ;  /* 0x00000015061472a4 */ /* 0x001fc8000f8e02ff */
[----:B------:R-:W-:-:S04]  /*0090*/  UIADD3 UR4, UPT, UPT, -UR20, UR4, URZ ;  /* 0x0000000414047290 */ /* 0x000fc8000fffe1ff */
[----:B------:R-:W-:Y:S01]  /*00a0*/  UISETP.LT.AND UP0, UPT, UR6, UR4, UPT ;  /* 0x000000040600728c */ /* 0x000fe2000bf01270 */
[----:B--2---:R-:W-:-:S03]  /*00b0*/  IMAD.SHL.U32 R4, R10, 0x80, RZ ;  /* 0x000000800a047824 */ /* 0x004fc600078e00ff */
[----:B------:R-:W-:-:S04]  /*00c0*/  USEL UR8, UR6, UR4, UP0 ;  /* 0x0000000406087287 */ /* 0x000fc80008000000 */
[----:B------:R-:W-:-:S06]  /*00d0*/  USHF.L.U32 UR7, UR8, 0x2, URZ ;  /* 0x0000000208077899 */ /* 0x000fcc00080006ff */
[----:B------:R-:W-:-:S13]  /*00e0*/  ISETP.GE.AND P0, PT, R4, UR7, PT ;  /* 0x0000000704007c0c */ /* 0x000fda000bf06270 */
[----:B------:R-:W-:Y:S05]  /*00f0*/  @P0 BRA `(.L_x_75) ;  /* 0x00000000005c0947 */ /* 0x000fea0003800000 */
[----:B------:R-:W0:Y:S01]  /*0100*/  LDC.64 R2, c[0x0][0x398] ;  /* 0x0000e600ff027b82 */ /* 0x000e220000000a00 */
[----:B------:R-:W-:Y:S01]  /*0110*/  MOV R5, UR20 ;  /* 0x0000001400057c02 */ /* 0x000fe20008000f00 */
[----:B------:R-:W-:Y:S01]  /*0120*/  BSSY.RECONVERGENT B1, `(.L_x_76) ;  /* 0x000000a000017945 */ /* 0x000fe20003800200 */
[----:B0-----:R-:W-:-:S04]  /*0130*/  IMAD.WIDE.U32 R2, R10, 0x80, R2 ;  /* 0x000000800a027825 */ /* 0x001fc800078e0002 */
[----:B------:R-:W-:-:S04]  /*0140*/  IMAD.WIDE R2, R5, 0x4, R2 ;  /* 0x0000000405027825 */ /* 0x000fc800078e0202 */
[----:B------:R-:W-:-:S07]  /*0150*/  IMAD.MOV.U32 R5, RZ, RZ, R4 ;  /* 0x000000ffff057224 */ /* 0x000fce00078e0004 */
.L_x_77:
[----:B------:R-:W-:Y:S01]  /*0160*/  VIADD R5, R5, 0x4000 ;  /* 0x0000400005057836 */ /* 0x000fe20000000000 */
[----:B------:R0:W-:Y:S04]  /*0170*/  CCTL.E.PF2 [R2] ;  /* 0x000000000200798f */ /* 0x0001e80000800100 */
[----:B------:R-:W-:Y:S02]  /*0180*/  ISETP.GE.AND P0, PT, R5, UR7, PT ;  /* 0x0000000705007c0c */ /* 0x000fe4000bf06270 */
[----:B0-----:R-:W-:-:S04]  /*0190*/  IADD3 R2, P1, PT, R2, 0x4000, RZ ;  /* 0x0000400002027810 */ /* 0x001fc80007f3e0ff */
[----:B------:R-:W-:-:S07]  /*01a0*/  IADD3.X R3, PT, PT, RZ, R3, RZ, P1, !PT ;  /* 0x00000003ff037210 */ /* 0x000fce0000ffe4ff */
[----:B------:R-:W-:Y:S05]  /*01b0*/  @!P0 BRA `(.L_x_77) ;  /* 0xfffffffc00e88947 */ /* 0x000fea000383ffff */
[----:B------:R-:W-:Y:S05]  /*01c0*/  BSYNC.RECONVERGENT B1 ;  /* 0x0000000000017941 */ /* 0x000fea0003800200 */
.L_x_76:
[----:B------:R-:W0:Y:S01]  /*01d0*/  LDC.64 R2, c[0x0][0x3a8] ;  /* 0x0000ea00ff027b82 */ /* 0x000e220000000a00 */
[----:B------:R-:W-:Y:S02]  /*01e0*/  IMAD.U32 R5, RZ, RZ, UR20 ;  /* 0x00000014ff057e24 */ /* 0x000fe4000f8e00ff */
[----:B0-----:R-:W-:-:S04]  /*01f0*/  IMAD.WIDE.U32 R2, R10, 0x80, R2 ;  /* 0x000000800a027825 */ /* 0x001fc800078e0002 */
[----:B------:R-:W-:-:S07]  /*0200*/  IMAD.WIDE R2, R5, 0x4, R2 ;  /* 0x0000000405027825 */ /* 0x000fce00078e0202 */
.L_x_78:
[----:B------:R-:W-:Y:S01]  /*0210*/  VIADD R4, R4, 0x4000 ;  /* 0x0000400004047836 */ /* 0x000fe20000000000 */
[----:B------:R0:W-:Y:S04]  /*0220*/  CCTL.E.PF2 [R2] ;  /* 0x000000000200798f */ /* 0x0001e80000800100 */
[----:B------:R-:W-:Y:S02]  /*0230*/  ISETP.GE.AND P0, PT, R4, UR7, PT ;  /* 0x0000000704007c0c */ /* 0x000fe4000bf06270 */
[----:B0-----:R-:W-:-:S04]  /*0240*/  IADD3 R2, P1, PT, R2, 0x4000, RZ ;  /* 0x0000400002027810 */ /* 0x001fc80007f3e0ff */
[----:B------:R-:W-:-:S07]  /*0250*/  IADD3.X R3, PT, PT, RZ, R3, RZ, P1, !PT ;  /* 0x00000003ff037210 */ /* 0x000fce0000ffe4ff */
[----:B------:R-:W-:Y:S05]  /*0260*/  @!P0 BRA `(.L_x_78) ;  /* 0xfffffffc00e88947 */ /* 0x000fea000383ffff */
.L_x_75:
[----:B------:R-:W-:Y:S05]  /*0270*/  BSYNC.RECONVERGENT B0 ;  /* 0x0000000000007941 */ /* 0x000fea0003800200 */
.L_x_74:
[----:B------:R-:W0:Y:S01]  /*0280*/  LDC.64 R2, c[0x0][0x3a8] ;  /* 0x0000ea00ff027b82 */ /* 0x000e220000000a00 */
[----:B------:R-:W1:Y:S01]  /*0290*/  LDCU.128 UR12, c[0x0][0x390] ;  /* 0x00007200ff0c77ac */ /* 0x000e620008000c00 */
[----:B------:R-:W-:Y:S01]  /*02a0*/  UISETP.GT.AND UP0, UPT, UR6, UR4, UPT ;  /* 0x000000040600728c */ /* 0x000fe2000bf04270 */
[----:B------:R-:W2:Y:S01]  /*02b0*/  LDCU.64 UR10, c[0x0][0x358] ;  /* 0x00006b00ff0a77ac */ /* 0x000ea20008000a00 */
[----:B-1----:R-:W-:Y:S02]  /*02c0*/  UIMAD.WIDE UR18, UR20, 0x4, UR14 ;  /* 0x00000004141278a5 */ /* 0x002fe4000f8e020e */
[----:B------:R-:W-:-:S05]  /*02d0*/  UIMAD.WIDE UR16, UR20, 0x4, UR12 ;  /* 0x00000004141078a5 */ /* 0x000fca000f8e020c */
[----:B--2---:R-:W-:Y:S07]  /*02e0*/  BRA.U UP0, `(.L_x_79) ;  /* 0x0000000d00a87547 */ /* 0x004fee000b800000 */
[----:B------:R-:W-:-:S06]  /*02f0*/  UISETP.GE.AND UP0, UPT, UR5, 0x1, UPT ;  /* 0x000000010500788c */ /* 0x000fcc000bf06270 */
[----:B------:R-:W-:-:S13]  /*0300*/  PLOP3.LUT P0, PT, PT, PT, UP0, 0x80, 0x8 ;  /* 0x000000000008781c */ /* 0x000fda0003f0f008 */
[----:B------:R-:W-:Y:S05]  /*0310*/  @!P0 EXIT ;  /* 0x000000000000894d */ /* 0x000fea0003800000 */
[----:B------:R-:W-:Y:S01]  /*0320*/  UISETP.GE.U32.AND UP0, UPT, UR5, 0x8, UPT ;  /* 0x000000080500788c */ /* 0x000fe2000bf06070 */
[----:B------:R-:W-:-:S08]  /*0330*/  UMOV UR4, URZ ;  /* 0x000000ff00047c82 */ /* 0x000fd00008000000 */
[----:B------:R-:W-:Y:S05]  /*0340*/  BRA.U !UP0, `(.L_x_80) ;  /* 0x0000000908307547 */ /* 0x000fea000b800000 */
[----:B0-----:R-:W-:-:S04]  /*0350*/  IMAD.WIDE.U32 R2, R10, 0x4, R2 ;  /* 0x000000040a027825 */ /* 0x001fc800078e0002 */
[----:B------:R-:W-:Y:S01]  /*0360*/  IMAD.U32 R7, RZ, RZ, UR20 ;  /* 0x00000014ff077e24 */ /* 0x000fe2000f8e00ff */
[----:B------:R-:W0:Y:S03]  /*0370*/  LDCU UR22, c[0x0][0x38c] ;  /* 0x00007180ff1677ac */ /* 0x000e260008000800 */
[----:B------:R-:W-:-:S04]  /*0380*/  IMAD.WIDE R6, R7, 0x4, R2 ;  /* 0x0000000407067825 */ /* 0x000fc800078e0202 */
[----:B------:R-:W-:Y:S01]  /*0390*/  IMAD.MOV.U32 R5, RZ, RZ, 0x4 ;  /* 0x00000004ff057424 */ /* 0x000fe200078e00ff */
[----:B------:R-:W-:Y:S01]  /*03a0*/  MOV R13, UR20 ;  /* 0x00000014000d7c02 */ /* 0x000fe20008000f00 */
[----:B------:R-:W2:Y:S01]  /*03b0*/  LDG.E R6, desc[UR10][R6.64] ;  /* 0x0000000a06067981 */ /* 0x000ea2000c1e1900 */
[----:B------:R-:W1:Y:S01]  /*03c0*/  LDCU.64 UR8, c[0x0][0x3a8] ;  /* 0x00007500ff0877ac */ /* 0x000e620008000a00 */
[----:B------:R-:W-:-:S04]  /*03d0*/  IMAD.WIDE.U32 R4, R10, R5, UR14 ;  /* 0x0000000e0a047e25 */ /* 0x000fc8000f8e0005 */
[----:B------:R-:W-:-:S04]  /*03e0*/  IMAD.WIDE R12, R13, 0x4, R4 ;  /* 0x000000040d0c7825 */ /* 0x000fc800078e0204 */
[----:B0-----:R-:W-:Y:S01]  /*03f0*/  IMAD.U32 R19, RZ, RZ, UR22 ;  /* 0x00000016ff137e24 */ /* 0x001fe2000f8e00ff */
[----:B--2---:R-:W-:-:S13]  /*0400*/  ISETP.GE.AND P0, PT, R6, RZ, PT ;  /* 0x000000ff0600720c */ /* 0x004fda0003f06270 */
[----:B------:R0:W2:Y:S01]  /*0410*/  @P0 LDG.E R19, desc[UR10][R12.64] ;  /* 0x0000000a0c130981 */ /* 0x0000a2000c1e1900 */
[----:B------:R-:W-:Y:S01]  /*0420*/  UMOV UR6, 0x600 ;  /* 0x0000060000067882 */ /* 0x000fe20000000000 */
[----:B------:R-:W-:Y:S01]  /*0430*/  UMOV UR7, 0x0 ;  /* 0x0000000000077882 */ /* 0x000fe20000000000 */
[----:B------:R-:W-:Y:S01]  /*0440*/  MOV R7, UR13 ;  /* 0x0000000d00077c02 */ /* 0x000fe20008000f00 */
[----:B------:R-:W-:Y:S01]  /*0450*/  UIMAD.WIDE UR6, UR20, 0x4, UR6 ;  /* 0x00000004140678a5 */ /* 0x000fe2000f8e0206 */
[----:B------:R-:W-:Y:S01]  /*0460*/  IMAD.U32 R6, RZ, RZ, UR12 ;  /* 0x0000000cff067e24 */ /* 0x000fe2000f8e00ff */
[----:B------:R-:W3:Y:S01]  /*0470*/  LDCU.128 UR12, c[0x0][0x390] ;  /* 0x00007200ff0c77ac */ /* 0x000ee20008000c00 */
[----:B------:R-:W-:Y:S02]  /*0480*/  IMAD.U32 R11, RZ, RZ, UR20 ;  /* 0x00000014ff0b7e24 */ /* 0x000fe4000f8e00ff */
[----:B------:R-:W-:Y:S01]  /*0490*/  IMAD.WIDE.U32 R6, R10, 0x4, R6 ;  /* 0x000000040a067825 */ /* 0x000fe200078e0006 */
[----:B-1----:R-:W-:-:S03]  /*04a0*/  UIADD3 UR4, UP0, UPT, UR6, UR8, URZ ;  /* 0x0000000806047290 */ /* 0x002fc6000ff1e0ff */
[----:B------:R-:W-:Y:S01]  /*04b0*/  VIADD R23, R10, 0x80 ;  /* 0x000000800a177836 */ /* 0x000fe20000000000 */
[----:B------:R-:W-:Y:S01]  /*04c0*/  UIADD3.X UR8, UPT, UPT, UR7, UR9, URZ, UP0, !UPT ;  /* 0x0000000907087290 */ /* 0x000fe200087fe4ff */
[----:B0-----:R-:W-:-:S04]  /*04d0*/  IMAD.WIDE R12, R11, 0x4, R6 ;  /* 0x000000040b0c7825 */ /* 0x001fc800078e0206 */
[----:B------:R-:W-:Y:S01]  /*04e0*/  IMAD.U32 R8, RZ, RZ, UR4 ;  /* 0x00000004ff087e24 */ /* 0x000fe2000f8e00ff */
[----:B------:R-:W-:-:S03]  /*04f0*/  MOV R9, UR8 ;  /* 0x0000000800097c02 */ /* 0x000fc60008000f00 */
[----:B------:R-:W-:Y:S01]  /*0500*/  IMAD.WIDE R14, R23, 0x4, R8 ;  /* 0x00000004170e7825 */ /* 0x000fe200078e0208 */
[----:B--2---:R0:W-:Y:S04]  /*0510*/  STG.E desc[UR10][R12.64], R19 ;  /* 0x000000130c007986 */ /* 0x0041e8000c10190a */
[----:B------:R-:W2:Y:S01]  /*0520*/  LDG.E R10, desc[UR10][R14.64+-0x600] ;  /* 0xfffa000a0e0a7981 */ /* 0x000ea2000c1e1900 */
[----:B---3--:R-:W-:Y:S01]  /*0530*/  UIADD3 UR4, UP0, UPT, UR6, UR14, URZ ;  /* 0x0000000e06047290 */ /* 0x008fe2000ff1e0ff */
[----:B------:R-:W-:-:S03]  /*0540*/  IMAD.U32 R21, RZ, RZ, UR22 ;  /* 0x00000016ff157e24 */ /* 0x000fc6000f8e00ff */
[----:B------:R-:W-:-:S06]  /*0550*/  UIADD3.X UR8, UPT, UPT, UR7, UR15, URZ, UP0, !UPT ;  /* 0x0000000f07087290 */ /* 0x000fcc00087fe4ff */
[----:B------:R-:W-:Y:S02]  /*0560*/  MOV R11, UR8 ;  /* 0x00000008000b7c02 */ /* 0x000fe40008000f00 */
[----:B--2---:R-:W-:Y:S01]  /*0570*/  ISETP.GE.AND P0, PT, R10, RZ, PT ;  /* 0x000000ff0a00720c */ /* 0x004fe20003f06270 */
[----:B------:R-:W-:-:S04]  /*0580*/  IMAD.U32 R10, RZ, RZ, UR4 ;  /* 0x00000004ff0a7e24 */ /* 0x000fc8000f8e00ff */
[----:B------:R-:W-:-:S08]  /*0590*/  IMAD.WIDE R16, R23, 0x4, R10 ;  /* 0x0000000417107825 */ /* 0x000fd000078e020a */
[----:B------:R-:W2:Y:S01]  /*05a0*/  @P0 LDG.E R21, desc[UR10][R16.64+-0x600] ;  /* 0xfffa000a10150981 */ /* 0x000ea2000c1e1900 */
[----:B------:R-:W-:-:S04]  /*05b0*/  UIADD3 UR4, UP0, UPT, UR6, UR12, URZ ;  /* 0x0000000c06047290 */ /* 0x000fc8000ff1e0ff */
[----:B------:R-:W-:Y:S02]  /*05c0*/  UIADD3.X UR6, UPT, UPT, UR7, UR13, URZ, UP0, !UPT ;  /* 0x0000000d07067290 */ /* 0x000fe400087fe4ff */
[----:B0-----:R-:W-:-:S04]  /*05d0*/  IMAD.U32 R12, RZ, RZ, UR4 ;  /* 0x00000004ff0c7e24 */ /* 0x001fc8000f8e00ff */
[----:B------:R-:W-:Y:S01]  /*05e0*/  MOV R13, UR6 ;  /* 0x00000006000d7c02 */ /* 0x000fe20008000f00 */
[----:B------:R-:W-:Y:S01]  /*05f0*/  IMAD.U32 R25, RZ, RZ, UR22 ;  /* 0x00000016ff197e24 */ /* 0x000fe2000f8e00ff */
[----:B------:R-:W0:Y:S01]  /*0600*/  LDCU UR4, c[0x0][0x384] ;  /* 0x00007080ff0477ac */ /* 0x000e220008000800 */
[----:B------:R-:W-:-:S05]  /*0610*/  IMAD.WIDE R18, R23, 0x4, R12 ;  /* 0x0000000417127825 */ /* 0x000fca00078e020c */
[----:B--2---:R1:W-:Y:S04]  /*0620*/  STG.E desc[UR10][R18.64+-0x600], R21 ;  /* 0xfffa001512007986 */ /* 0x0043e8000c10190a */
[----:B------:R-:W2:Y:S01]  /*0630*/  LDG.E R20, desc[UR10][R14.64+-0x400] ;  /* 0xfffc000a0e147981 */ /* 0x000ea2000c1e1900 */
[----:B------:R-:W-:Y:S01]  /*0640*/  IMAD.U32 R23, RZ, RZ, UR22 ;  /* 0x00000016ff177e24 */ /* 0x000fe2000f8e00ff */
[----:B--2---:R-:W-:-:S13]  /*0650*/  ISETP.GE.AND P0, PT, R20, RZ, PT ;  /* 0x000000ff1400720c */ /* 0x004fda0003f06270 */
[----:B------:R-:W2:Y:S04]  /*0660*/  @P0 LDG.E R23, desc[UR10][R16.64+-0x400] ;  /* 0xfffc000a10170981 */ /* 0x000ea8000c1e1900 */
[----:B--2---:R2:W-:Y:S04]  /*0670*/  STG.E desc[UR10][R18.64+-0x400], R23 ;  /* 0xfffc001712007986 */ /* 0x0045e8000c10190a */
[----:B------:R-:W3:Y:S02]  /*0680*/  LDG.E R20, desc[UR10][R14.64+-0x200] ;  /* 0xfffe000a0e147981 */ /* 0x000ee4000c1e1900 */
[----:B---3--:R-:W-:-:S13]  /*0690*/  ISETP.GE.AND P0, PT, R20, RZ, PT ;  /* 0x000000ff1400720c */ /* 0x008fda0003f06270 */
[----:B------:R-:W3:Y:S04]  /*06a0*/  @P0 LDG.E R25, desc[UR10][R16.64+-0x200] ;  /* 0xfffe000a10190981 */ /* 0x000ee8000c1e1900 */
[----:B---3--:R3:W-:Y:S04]  /*06b0*/  STG.E desc[UR10][R18.64+-0x200], R25 ;  /* 0xfffe001912007986 */ /* 0x0087e8000c10190a */
[----:B------:R-:W4:Y:S01]  /*06c0*/  LDG.E R20, desc[UR10][R14.64] ;  /* 0x0000000a0e147981 */ /* 0x000f22000c1e1900 */
[----:B-1----:R-:W-:Y:S02]  /*06d0*/  MOV R21, UR22 ;  /* 0x0000001600157c02 */ /* 0x002fe40008000f00 */
[----:B----4-:R-:W-:-:S13]  /*06e0*/  ISETP.GE.AND P0, PT, R20, RZ, PT ;  /* 0x000000ff1400720c */ /* 0x010fda0003f06270 */
[----:B------:R-:W4:Y:S04]  /*06f0*/  @P0 LDG.E R21, desc[UR10][R16.64] ;  /* 0x0000000a10150981 */ /* 0x000f28000c1e1900 */
[----:B----4-:R1:W-:Y:S04]  /*0700*/  STG.E desc[UR10][R18.64], R21 ;  /* 0x0000001512007986 */ /* 0x0103e8000c10190a */
[----:B------:R-:W4:Y:S01]  /*0710*/  LDG.E R20, desc[UR10][R14.64+0x200] ;  /* 0x0002000a0e147981 */ /* 0x000f22000c1e1900 */
[----:B--2---:R-:W-:Y:S01]  /*0720*/  IMAD.U32 R23, RZ, RZ, UR22 ;  /* 0x00000016ff177e24 */ /* 0x004fe2000f8e00ff */
[----:B----4-:R-:W-:-:S13]  /*0730*/  ISETP.GE.AND P0, PT, R20, RZ, PT ;  /* 0x000000ff1400720c */ /* 0x010fda0003f06270 */
[----:B------:R-:W2:Y:S04]  /*0740*/  @P0 LDG.E R23, desc[UR10][R16.64+0x200] ;  /* 0x0002000a10170981 */ /* 0x000ea8000c1e1900 */
[----:B--2---:R2:W-:Y:S04]  /*0750*/  STG.E desc[UR10][R18.64+0x200], R23 ;  /* 0x0002001712007986 */ /* 0x0045e8000c10190a */
[----:B------:R-:W4:Y:S01]  /*0760*/  LDG.E R20, desc[UR10][R14.64+0x400] ;  /* 0x0004000a0e147981 */ /* 0x000f22000c1e1900 */
[----:B---3--:R-:W-:Y:S01]  /*0770*/  IMAD.U32 R25, RZ, RZ, UR22 ;  /* 0x00000016ff197e24 */ /* 0x008fe2000f8e00ff */
[----:B----4-:R-:W-:-:S13]  /*0780*/  ISETP.GE.AND P0, PT, R20, RZ, PT ;  /* 0x000000ff1400720c */ /* 0x010fda0003f06270 */
[----:B------:R-:W3:Y:S04]  /*0790*/  @P0 LDG.E R25, desc[UR10][R16.64+0x400] ;  /* 0x0004000a10190981 */ /* 0x000ee8000c1e1900 */
[----:B---3--:R2:W-:Y:S04]  /*07a0*/  STG.E desc[UR10][R18.64+0x400], R25 ;  /* 0x0004001912007986 */ /* 0x0085e8000c10190a */
[----:B------:R-:W3:Y:S01]  /*07b0*/  LDG.E R20, desc[UR10][R14.64+0x600] ;  /* 0x0006000a0e147981 */ /* 0x000ee2000c1e1900 */
[----:B-1----:R-:W-:Y:S02]  /*07c0*/  MOV R21, UR22 ;  /* 0x0000001600157c02 */ /* 0x002fe40008000f00 */
[----:B---3--:R-:W-:-:S13]  /*07d0*/  ISETP.GE.AND P0, PT, R20, RZ, PT ;  /* 0x000000ff1400720c */ /* 0x008fda0003f06270 */
[----:B------:R-:W3:Y:S01]  /*07e0*/  @P0 LDG.E R21, desc[UR10][R16.64+0x600] ;  /* 0x0006000a10150981 */ /* 0x000ee2000c1e1900 */
[----:B0-----:R-:W-:Y:S01]  /*07f0*/  ULOP3.LUT UR8, UR4, 0x7ffffff8, URZ, 0xc0, !UPT ;  /* 0x7ffffff804087892 */ /* 0x001fe2000f8ec0ff */
[----:B------:R-:W-:Y:S01]  /*0800*/  UMOV UR6, 0x1000 ;  /* 0x0000100000067882 */ /* 0x000fe20000000000 */
[----:B------:R-:W-:Y:S02]  /*0810*/  UMOV UR7, 0x0 ;  /* 0x0000000000077882 */ /* 0x000fe40000000000 */
[----:B------:R-:W-:Y:S02]  /*0820*/  UIADD3 UR8, UPT, UPT, -UR8, 0x8, URZ ;  /* 0x0000000808087890 */ /* 0x000fe4000fffe1ff */
[----:B------:R-:W-:Y:S02]  /*0830*/  ULOP3.LUT UR4, UR5, 0x7ffffff8, URZ, 0xc0, !UPT ;  /* 0x7ffffff805047892 */ /* 0x000fe4000f8ec0ff */
[----:B------:R-:W-:Y:S02]  /*0840*/  UISETP.NE.AND UP0, UPT, UR8, URZ, UPT ;  /* 0x000000ff0800728c */ /* 0x000fe4000bf05270 */
[----:B------:R-:W-:Y:S01]  /*0850*/  UIMAD.WIDE UR6, UR20, 0x4, UR6 ;  /* 0x00000004140678a5 */ /* 0x000fe2000f8e0206 */
[----:B---3--:R2:W-:Y:S06]  /*0860*/  STG.E desc[UR10][R18.64+0x600], R21 ;  /* 0x0006001512007986 */ /* 0x0085ec000c10190a */
[----:B------:R-:W-:Y:S05]  /*0870*/  BRA.U !UP0, `(.L_x_80) ;  /* 0x0000000108e47547 */ /* 0x000fea000b800000 */
[----:B------:R-:W0:Y:S02]  /*0880*/  S2R R15, SR_TID.X ;  /* 0x00000000000f7919 */ /* 0x000e240000002100 */
[----:B0-----:R-:W-:-:S07]  /*0890*/  VIADD R15, R15, 0x480 ;  /* 0x000004800f0f7836 */ /* 0x001fce0000000000 */
.L_x_81:
[----:B------:R-:W-:-:S04]  /*08a0*/  IADD3 R16, P0, PT, R2, UR6, RZ ;  /* 0x0000000602107c10 */ /* 0x000fc8000ff1e0ff */
[----:B------:R-:W-:-:S05]  /*08b0*/  IADD3.X R17, PT, PT, R3, UR7, RZ, P0, !PT ;  /* 0x0000000703117c10 */ /* 0x000fca00087fe4ff */
[----:B------:R-:W3:Y:S01]  /*08c0*/  LDG.E R16, desc[UR10][R16.64] ;  /* 0x0000000a10107981 */ /* 0x000ee2000c1e1900 */
[----:B------:R-:W-:Y:S02]  /*08d0*/  IADD3 R22, P1, PT, R4, UR6, RZ ;  /* 0x0000000604167c10 */ /* 0x000fe4000ff3e0ff */
[----:B-1----:R-:W-:Y:S02]  /*08e0*/  MOV R27, UR22 ;  /* 0x00000016001b7c02 */ /* 0x002fe40008000f00 */
[----:B--2---:R-:W-:Y:S02]  /*08f0*/  IADD3.X R23, PT, PT, R5, UR7, RZ, P1, !PT ;  /* 0x0000000705177c10 */ /* 0x004fe40008ffe4ff */
[----:B---3--:R-:W-:-:S13]  /*0900*/  ISETP.GE.AND P0, PT, R16, RZ, PT ;  /* 0x000000ff1000720c */ /* 0x008fda0003f06270 */
[----:B------:R-:W2:Y:S01]  /*0910*/  @P0 LDG.E R27, desc[UR10][R22.64] ;  /* 0x0000000a161b0981 */ /* 0x000ea2000c1e1900 */
[----:B------:R-:W-:Y:S01]  /*0920*/  IADD3 R24, P0, PT, R6, UR6, RZ ;  /* 0x0000000606187c10 */ /* 0x000fe2000ff1e0ff */
[----:B------:R-:W-:-:S03]  /*0930*/  IMAD.WIDE R20, R15, 0x4, R8 ;  /* 0x000000040f147825 */ /* 0x000fc600078e0208 */
[----:B------:R-:W-:-:S05]  /*0940*/  IADD3.X R25, PT, PT, R7, UR7, RZ, P0, !PT ;  /* 0x0000000707197c10 */ /* 0x000fca00087fe4ff */
[----:B--2---:R0:W-:Y:S04]  /*0950*/  STG.E desc[UR10][R24.64], R27 ;  /* 0x0000001b18007986 */ /* 0x0041e8000c10190a */
[----:B------:R-:W2:Y:S01]  /*0960*/  LDG.E R14, desc[UR10][R20.64+-0x600] ;  /* 0xfffa000a140e7981 */ /* 0x000ea2000c1e1900 */
[----:B------:R-:W-:Y:S02]  /*0970*/  IMAD.U32 R29, RZ, RZ, UR22 ;  /* 0x00000016ff1d7e24 */ /* 0x000fe4000f8e00ff */
[----:B------:R-:W-:Y:S01]  /*0980*/  IMAD.WIDE R16, R15, 0x4, R10 ;  /* 0x000000040f107825 */ /* 0x000fe200078e020a */
[----:B--2---:R-:W-:-:S13]  /*0990*/  ISETP.GE.AND P0, PT, R14, RZ, PT ;  /* 0x000000ff0e00720c */ /* 0x004fda0003f06270 */
[----:B------:R-:W2:Y:S01]  /*09a0*/  @P0 LDG.E R29, desc[UR10][R16.64+-0x600] ;  /* 0xfffa000a101d0981 */ /* 0x000ea2000c1e1900 */
[----:B------:R-:W-:-:S05]  /*09b0*/  IMAD.WIDE R18, R15, 0x4, R12 ;  /* 0x000000040f127825 */ /* 0x000fca00078e020c */
[----:B--2---:R-:W-:Y:S04]  /*09c0*/  STG.E desc[UR10][R18.64+-0x600], R29 ;  /* 0xfffa001d12007986 */ /* 0x004fe8000c10190a */
[----:B------:R-:W2:Y:S01]  /*09d0*/  LDG.E R14, desc[UR10][R20.64+-0x400] ;  /* 0xfffc000a140e7981 */ /* 0x000ea2000c1e1900 */
[----:B------:R-:W-:Y:S02]  /*09e0*/  MOV R23, UR22 ;  /* 0x0000001600177c02 */ /* 0x000fe40008000f00 */
[----:B--2---:R-:W-:-:S13]  /*09f0*/  ISETP.GE.AND P0, PT, R14, RZ, PT ;  /* 0x000000ff0e00720c */ /* 0x004fda0003f06270 */
[----:B------:R-:W2:Y:S04]  /*0a00*/  @P0 LDG.E R23, desc[UR10][R16.64+-0x400] ;  /* 0xfffc000a10170981 */ /* 0x000ea8000c1e1900 */
[----:B--2---:R1:W-:Y:S04]  /*0a10*/  STG.E desc[UR10][R18.64+-0x400], R23 ;  /* 0xfffc001712007986 */ /* 0x0043e8000c10190a */
[----:B------:R-:W2:Y:S01]  /*0a20*/  LDG.E R14, desc[UR10][R20.64+-0x200] ;  /* 0xfffe000a140e7981 */ /* 0x000ea2000c1e1900 */
[----:B0-----:R-:W-:Y:S01]  /*0a30*/  IMAD.U32 R25, RZ, RZ, UR22 ;  /* 0x00000016ff197e24 */ /* 0x001fe2000f8e00ff */
[----:B--2---:R-:W-:-:S13]  /*0a40*/  ISETP.GE.AND P0, PT, R14, RZ, PT ;  /* 0x000000ff0e00720c */ /* 0x004fda0003f06270 */
[----:B------:R-:W2:Y:S04]  /*0a50*/  @P0 LDG.E R25, desc[UR10][R16.64+-0x200] ;  /* 0xfffe000a10190981 */ /* 0x000ea8000c1e1900 */
[----:B--2---:R0:W-:Y:S04]  /*0a60*/  STG.E desc[UR10][R18.64+-0x200], R25 ;  /* 0xfffe001912007986 */ /* 0x0041e8000c10190a */
[----:B------:R-:W2:Y:S01]  /*0a70*/  LDG.E R14, desc[UR10][R20.64] ;  /* 0x0000000a140e7981 */ /* 0x000ea2000c1e1900 */
[----:B------:R-:W-:Y:S02]  /*0a80*/  MOV R27, UR22 ;  /* 0x00000016001b7c02 */ /* 0x000fe40008000f00 */
[----:B--2---:R-:W-:-:S13]  /*0a90*/  ISETP.GE.AND P0, PT, R14, RZ, PT ;  /* 0x000000ff0e00720c */ /* 0x004fda0003f06270 */
[----:B------:R-:W2:Y:S04]  /*0aa0*/  @P0 LDG.E R27, desc[UR10][R16.64] ;  /* 0x0000000a101b0981 */ /* 0x000ea8000c1e1900 */
[----:B--2---:R2:W-:Y:S04]  /*0ab0*/  STG.E desc[UR10][R18.64], R27 ;  /* 0x0000001b12007986 */ /* 0x0045e8000c10190a */
[----:B------:R-:W3:Y:S01]  /*0ac0*/  LDG.E R14, desc[UR10][R20.64+0x200] ;  /* 0x0002000a140e7981 */ /* 0x000ee2000c1e1900 */
[----:B-1----:R-:W-:Y:S01]  /*0ad0*/  IMAD.U32 R23, RZ, RZ, UR22 ;  /* 0x00000016ff177e24 */ /* 0x002fe2000f8e00ff */
[----:B---3--:R-:W-:-:S13]  /*0ae0*/  ISETP.GE.AND P0, PT, R14, RZ, PT ;  /* 0x000000ff0e00720c */ /* 0x008fda0003f06270 */
[----:B------:R-:W3:Y:S04]  /*0af0*/  @P0 LDG.E R23, desc[UR10][R16.64+0x200] ;  /* 0x0002000a10170981 */ /* 0x000ee8000c1e1900 */
[----:B---3--:R1:W-:Y:S04]  /*0b00*/  STG.E desc[UR10][R18.64+0x200], R23 ;  /* 0x0002001712007986 */ /* 0x0083e8000c10190a */
[----:B------:R-:W3:Y:S01]  /*0b10*/  LDG.E R14, desc[UR10][R20.64+0x400] ;  /* 0x0004000a140e7981 */ /* 0x000ee2000c1e1900 */
[----:B0-----:R-:W-:Y:S02]  /*0b20*/  MOV R25, UR22 ;  /* 0x0000001600197c02 */ /* 0x001fe40008000f00 */
[----:B---3--:R-:W-:-:S13]  /*0b30*/  ISETP.GE.AND P0, PT, R14, RZ, PT ;  /* 0x000000ff0e00720c */ /* 0x008fda0003f06270 */
[----:B------:R-:W3:Y:S04]  /*0b40*/  @P0 LDG.E R25, desc[UR10][R16.64+0x400] ;  /* 0x0004000a10190981 */ /* 0x000ee8000c1e1900 */
[----:B---3--:R1:W-:Y:S04]  /*0b50*/  STG.E desc[UR10][R18.64+0x400], R25 ;  /* 0x0004001912007986 */ /* 0x0083e8000c10190a */
[----:B------:R-:W3:Y:S01]  /*0b60*/  LDG.E R14, desc[UR10][R20.64+0x600] ;  /* 0x0006000a140e7981 */ /* 0x000ee2000c1e1900 */
[----:B--2---:R-:W-:Y:S01]  /*0b70*/  IMAD.U32 R27, RZ, RZ, UR22 ;  /* 0x00000016ff1b7e24 */ /* 0x004fe2000f8e00ff */
[----:B---3--:R-:W-:-:S13]  /*0b80*/  ISETP.GE.AND P0, PT, R14, RZ, PT ;  /* 0x000000ff0e00720c */ /* 0x008fda0003f06270 */
[----:B------:R-:W2:Y:S01]  /*0b90*/  @P0 LDG.E R27, desc[UR10][R16.64+0x600] ;  /* 0x0006000a101b0981 */ /* 0x000ea2000c1e1900 */
[----:B------:R-:W-:Y:S01]  /*0ba0*/  UIADD3 UR6, UP0, UPT, UR6, 0x1000, URZ ;  /* 0x0000100006067890 */ /* 0x000fe2000ff1e0ff */
[----:B------:R-:W-:Y:S01]  /*0bb0*/  IADD3 R15, PT, PT, R15, 0x400, RZ ;  /* 0x000004000f0f7810 */ /* 0x000fe20007ffe0ff */
[----:B------:R-:W-:Y:S02]  /*0bc0*/  UIADD3 UR8, UPT, UPT, UR8, 0x8, URZ ;  /* 0x0000000808087890 */ /* 0x000fe4000fffe0ff */
[----:B------:R-:W-:Y:S02]  /*0bd0*/  UIADD3.X UR7, UPT, UPT, URZ, UR7, URZ, UP0, !UPT ;  /* 0x00000007ff077290 */ /* 0x000fe400087fe4ff */
[----:B------:R-:W-:Y:S01]  /*0be0*/  UISETP.NE.AND UP0, UPT, UR8, URZ, UPT ;  /* 0x000000ff0800728c */ /* 0x000fe2000bf05270 */
[----:B--2---:R1:W-:Y:S08]  /*0bf0*/  STG.E desc[UR10][R18.64+0x600], R27 ;  /* 0x0006001b12007986 */ /* 0x0043f0000c10190a */
[----:B------:R-:W-:Y:S05]  /*0c00*/  BRA.U UP0, `(.L_x_81) ;  /* 0xfffffffd00247547 */ /* 0x000fea000b83ffff */
.L_x_80:
[----:B------:R-:W3:Y:S02]  /*0c10*/  LDC R6, c[0x0][0x384] ;  /* 0x0000e100ff067b82 */ /* 0x000ee40000000800 */
[----:B---3--:R-:W-:-:S04]  /*0c20*/  LOP3.LUT R8, R6, 0x7, RZ, 0xc0, !PT ;  /* 0x0000000706087812 */ /* 0x008fc800078ec0ff */
[----:B------:R-:W-:-:S13]  /*0c30*/  ISETP.NE.AND P0, PT, R8, RZ, PT ;  /* 0x000000ff0800720c */ /* 0x000fda0003f05270 */
[----:B------:R-:W-:Y:S05]  /*0c40*/  @!P0 EXIT ;  /* 0x000000000000894d */ /* 0x000fea0003800000 */
[----:B0-----:R-:W0:Y:S01]  /*0c50*/  LDC.64 R2, c[0x0][0x3a8] ;  /* 0x0000ea00ff027b82 */ /* 0x001e220000000a00 */
[----:B------:R-:W3:Y:S01]  /*0c60*/  S2R R4, SR_TID.X ;  /* 0x0000000000047919 */ /* 0x000ee20000002100 */
[----:B------:R-:W-:Y:S01]  /*0c70*/  ISETP.GE.U32.AND P0, PT, R8, 0x4, PT ;  /* 0x000000040800780c */ /* 0x000fe20003f06070 */
[----:B------:R-:W-:Y:S01]  /*0c80*/  IMAD.SHL.U32 R6, R6, 0x80, RZ ;  /* 0x0000008006067824 */ /* 0x000fe200078e00ff */
[----:B------:R-:W4:Y:S03]  /*0c90*/  LDCU UR5, c[0x0][0x38c] ;  /* 0x00007180ff0577ac */ /* 0x000f260008000800 */
[----:B------:R-:W-:Y:S01]  /*0ca0*/  IMAD R7, R6, UR21, RZ ;  /* 0x0000001506077c24 */ /* 0x000fe2000f8e02ff */
[----:B------:R-:W5:Y:S03]  /*0cb0*/  LDC R5, c[0x0][0x384] ;  /* 0x0000e100ff057b82 */ /* 0x000f660000000800 */
[----:B0-----:R-:W-:Y:S01]  /*0cc0*/  IMAD.WIDE R2, R7, 0x4, R2 ;  /* 0x0000000407027825 */ /* 0x001fe200078e0202 */
[----:B-----5:R-:W-:-:S03]  /*0cd0*/  LOP3.LUT R14, R5, 0x3, RZ, 0xc0, !PT ;  /* 0x00000003050e7812 */ /* 0x020fc600078ec0ff */
[----:B---34-:R-:W-:Y:S05]  /*0ce0*/  @!P0 BRA `(.L_x_82) ;  /* 0x00000000007c8947 */ /* 0x018fea0003800000 */
[----:B------:R-:W-:-:S05]  /*0cf0*/  MOV R11, UR4 ;  /* 0x00000004000b7c02 */ /* 0x000fca0008000f00 */
[----:B------:R-:W-:-:S04]  /*0d00*/  IMAD R11, R11, 0x80, R4 ;  /* 0x000000800b0b7824 */ /* 0x000fc800078e0204 */
[----:B------:R-:W-:-:S05]  /*0d10*/  IMAD.WIDE R8, R11, 0x4, R2 ;  /* 0x000000040b087825 */ /* 0x000fca00078e0202 */
[----:B------:R-:W3:Y:S01]  /*0d20*/  LDG.E R6, desc[UR10][R8.64] ;  /* 0x0000000a08067981 */ /* 0x000ee2000c1e1900 */
[----:B------:R-:W-:Y:S01]  /*0d30*/  IMAD.U32 R13, RZ, RZ, UR5 ;  /* 0x00000005ff0d7e24 */ /* 0x000fe2000f8e00ff */
[----:B---3--:R-:W-:Y:S01]  /*0d40*/  ISETP.GE.AND P0, PT, R6, RZ, PT ;  /* 0x000000ff0600720c */ /* 0x008fe20003f06270 */
[----:B------:R-:W-:-:S05]  /*0d50*/  HFMA2 R6, -RZ, RZ, 0, 2.384185791015625e-07 ;  /* 0x00000004ff067431 */ /* 0x000fca00000001ff */
[----:B------:R-:W-:-:S07]  /*0d60*/  IMAD.WIDE R6, R11, R6, UR18 ;  /* 0x000000120b067e25 */ /* 0x000fce000f8e0206 */
[----:B------:R-:W3:Y:S01]  /*0d70*/  @P0 LDG.E R13, desc[UR10][R6.64] ;  /* 0x0000000a060d0981 */ /* 0x000ee2000c1e1900 */
[----:B------:R-:W-:-:S05]  /*0d80*/  MOV R10, 0x4 ;  /* 0x00000004000a7802 */ /* 0x000fca0000000f00 */
[----:B------:R-:W-:-:S05]  /*0d90*/  IMAD.WIDE R10, R11, R10, UR16 ;  /* 0x000000100b0a7e25 */ /* 0x000fca000f8e020a */
[----:B---3--:R0:W-:Y:S04]  /*0da0*/  STG.E desc[UR10][R10.64], R13 ;  /* 0x0000000d0a007986 */ /* 0x0081e8000c10190a */
[----:B------:R-:W3:Y:S01]  /*0db0*/  LDG.E R12, desc[UR10][R8.64+0x200] ;  /* 0x0002000a080c7981 */ /* 0x000ee2000c1e1900 */
[----:B------:R-:W-:Y:S01]  /*0dc0*/  IMAD.U32 R15, RZ, RZ, UR5 ;  /* 0x00000005ff0f7e24 */ /* 0x000fe2000f8e00ff */
[----:B---3--:R-:W-:-:S13]  /*0dd0*/  ISETP.GE.AND P0, PT, R12, RZ, PT ;  /* 0x000000ff0c00720c */ /* 0x008fda0003f06270 */
[----:B------:R-:W3:Y:S04]  /*0de0*/  @P0 LDG.E R15, desc[UR10][R6.64+0x200] ;  /* 0x0002000a060f0981 */ /* 0x000ee8000c1e1900 */
[----:B---3--:R3:W-:Y:S04]  /*0df0*/  STG.E desc[UR10][R10.64+0x200], R15 ;  /* 0x0002000f0a007986 */ /* 0x0087e8000c10190a */
[----:B------:R-:W4:Y:S01]  /*0e00*/  LDG.E R12, desc[UR10][R8.64+0x400] ;  /* 0x0004000a080c7981 */ /* 0x000f22000c1e1900 */
[----:B------:R-:W-:Y:S02]  /*0e10*/  MOV R17, UR5 ;  /* 0x0000000500117c02 */ /* 0x000fe40008000f00 */
[----:B----4-:R-:W-:-:S13]  /*0e20*/  ISETP.GE.AND P0, PT, R12, RZ, PT ;  /* 0x000000ff0c00720c */ /* 0x010fda0003f06270 */
[----:B------:R-:W4:Y:S04]  /*0e30*/  @P0 LDG.E R17, desc[UR10][R6.64+0x400] ;  /* 0x0004000a06110981 */ /* 0x000f28000c1e1900 */
[----:B----4-:R3:W-:Y:S04]  /*0e40*/  STG.E desc[UR10][R10.64+0x400], R17 ;  /* 0x000400110a007986 */ /* 0x0107e8000c10190a */
[----:B------:R-:W4:Y:S01]  /*0e50*/  LDG.E R12, desc[UR10][R8.64+0x600] ;  /* 0x0006000a080c7981 */ /* 0x000f22000c1e1900 */
[----:B------:R-:W-:Y:S01]  /*0e60*/  BSSY.RECONVERGENT B0, `(.L_x_83) ;  /* 0x0000005000007945 */ /* 0x000fe20003800200 */
[----:B0-----:R-:W-:Y:S01]  /*0e70*/  IMAD.U32 R13, RZ, RZ, UR5 ;  /* 0x00000005ff0d7e24 */ /* 0x001fe2000f8e00ff */
[----:B----4-:R-:W-:-:S13]  /*0e80*/  ISETP.GE.AND P0, PT, R12, RZ, PT ;  /* 0x000000ff0c00720c */ /* 0x010fda0003f06270 */
[----:B---3--:R-:W-:Y:S05]  /*0e90*/  @!P0 BRA `(.L_x_84) ;  /* 0x0000000000048947 */ /* 0x008fea0003800000 */
[----:B------:R0:W5:Y:S02]  /*0ea0*/  LDG.E R13, desc[UR10][R6.64+0x600] ;  /* 0x0006000a060d7981 */ /* 0x000164000c1e1900 */
.L_x_84:
[----:B------:R-:W-:Y:S05]  /*0eb0*/  BSYNC.RECONVERGENT B0 ;  /* 0x0000000000007941 */ /* 0x000fea0003800200 */
.L_x_83:
[----:B-----5:R3:W-:Y:S01]  /*0ec0*/  STG.E desc[UR10][R10.64+0x600], R13 ;  /* 0x0006000d0a007986 */ /* 0x0207e2000c10190a */
[----:B------:R-:W-:-:S12]  /*0ed0*/  UIADD3 UR4, UPT, UPT, UR4, 0x4, URZ ;  /* 0x0000000404047890 */ /* 0x000fd8000fffe0ff */
.L_x_82:
[----:B------:R-:W-:-:S13]  /*0ee0*/  ISETP.NE.AND P0, PT, R14, RZ, PT ;  /* 0x000000ff0e00720c */ /* 0x000fda0003f05270 */
[----:B------:R-:W-:Y:S05]  /*0ef0*/  @!P0 EXIT ;  /* 0x000000000000894d */ /* 0x000fea0003800000 */
[----:B------:R-:W-:-:S13]  /*0f00*/  ISETP.NE.AND P0, PT, R14, 0x1, PT ;  /* 0x000000010e00780c */ /* 0x000fda0003f05270 */
[----:B------:R-:W-:Y:S05]  /*0f10*/  @!P0 BRA `(.L_x_85) ;  /* 0x0000000000548947 */ /* 0x000fea0003800000 */
[----:B---3--:R-:W-:-:S05]  /*0f20*/  MOV R11, UR4 ;  /* 0x00000004000b7c02 */ /* 0x008fca0008000f00 */
[----:B------:R-:W-:-:S04]  /*0f30*/  IMAD R11, R11, 0x80, R4 ;  /* 0x000000800b0b7824 */ /* 0x000fc800078e0204 */
[----:B------:R-:W-:-:S05]  /*0f40*/  IMAD.WIDE R8, R11, 0x4, R2 ;  /* 0x000000040b087825 */ /* 0x000fca00078e0202 */
[----:B0-----:R-:W3:Y:S01]  /*0f50*/  LDG.E R6, desc[UR10][R8.64] ;  /* 0x0000000a08067981 */ /* 0x001ee2000c1e1900 */
        /* <DEDUP_REMOVED lines=9> */
[----:B------:R-:W-:Y:S01]  /*0ff0*/  BSSY.RECONVERGENT B0, `(.L_x_86) ;  /* 0x0000005000007945 */ /* 0x000fe20003800200 */
[----:B------:R-:W-:Y:S01]  /*1000*/  IMAD.U32 R15, RZ, RZ, UR5 ;  /* 0x00000005ff0f7e24 */ /* 0x000fe2000f8e00ff */
[----:B---3--:R-:W-:-:S13]  /*1010*/  ISETP.GE.AND P0, PT, R12, RZ, PT ;  /* 0x000000ff0c00720c */ /* 0x008fda0003f06270 */
[----:B0-----:R-:W-:Y:S05]  /*1020*/  @!P0 BRA `(.L_x_87) ;  /* 0x0000000000048947 */ /* 0x001fea0003800000 */
[----:B------:R0:W5:Y:S02]  /*1030*/  LDG.E R15, desc[UR10][R6.64+0x200] ;  /* 0x0002000a060f7981 */ /* 0x000164000c1e1900 */
.L_x_87:
[----:B------:R-:W-:Y:S05]  /*1040*/  BSYNC.RECONVERGENT B0 ;  /* 0x0000000000007941 */ /* 0x000fea0003800200 */
.L_x_86:
[----:B-----5:R4:W-:Y:S01]  /*1050*/  STG.E desc[UR10][R10.64+0x200], R15 ;  /* 0x0002000f0a007986 */ /* 0x0209e2000c10190a */
[----:B------:R-:W-:-:S12]  /*1060*/  UIADD3 UR4, UPT, UPT, UR4, 0x2, URZ ;  /* 0x0000000204047890 */ /* 0x000fd8000fffe0ff */
.L_x_85:
[----:B------:R-:W-:-:S04]  /*1070*/  LOP3.LUT R5, R5, 0x1, RZ, 0xc0, !PT ;  /* 0x0000000105057812 */ /* 0x000fc800078ec0ff */
[----:B------:R-:W-:-:S13]  /*1080*/  ISETP.NE.U32.AND P0, PT, R5, 0x1, PT ;  /* 0x000000010500780c */ /* 0x000fda0003f05070 */
[----:B------:R-:W-:Y:S05]  /*1090*/  @P0 EXIT ;  /* 0x000000000000094d */ /* 0x000fea0003800000 */
[----:B0-----:R-:W-:-:S05]  /*10a0*/  MOV R7, UR4 ;  /* 0x0000000400077c02 */ /* 0x001fca0008000f00 */
[----:B------:R-:W-:-:S04]  /*10b0*/  IMAD R7, R7, 0x80, R4 ;  /* 0x0000008007077824 */ /* 0x000fc800078e0204 */
[----:B------:R-:W-:-:S06]  /*10c0*/  IMAD.WIDE R2, R7, 0x4, R2 ;  /* 0x0000000407027825 */ /* 0x000fcc00078e0202 */
[----:B------:R-:W5:Y:S01]  /*10d0*/  LDG.E R2, desc[UR10][R2.64] ;  /* 0x0000000a02027981 */ /* 0x000f62000c1e1900 */
[----:B------:R-:W-:Y:S01]  /*10e0*/  HFMA2 R4, -RZ, RZ, 0, 2.384185791015625e-07 ;  /* 0x00000004ff047431 */ /* 0x000fe200000001ff */
[----:B------:R-:W-:Y:S04]  /*10f0*/  BSSY.RECONVERGENT B0, `(.L_x_88) ;  /* 0x0000007000007945 */ /* 0x000fe80003800200 */
[----:B------:R-:W-:Y:S01]  /*1100*/  IMAD.WIDE R4, R7, R4, UR16 ;  /* 0x0000001007047e25 */ /* 0x000fe2000f8e0204 */
[----:B-----5:R-:W-:-:S13]  /*1110*/  ISETP.GE.AND P0, PT, R2, RZ, PT ;  /* 0x000000ff0200720c */ /* 0x020fda0003f06270 */
[----:B------:R-:W-:Y:S05]  /*1120*/  @!P0 BRA `(.L_x_89) ;  /* 0x00000000000c8947 */ /* 0x000fea0003800000 */
[----:B------:R-:W-:-:S04]  /*1130*/  IMAD.MOV.U32 R2, RZ, RZ, 0x4 ;  /* 0x00000004ff027424 */ /* 0x000fc800078e00ff */
[----:B------:R-:W-:-:S05]  /*1140*/  IMAD.WIDE R2, R7, R2, UR18 ;  /* 0x0000001207027e25 */ /* 0x000fca000f8e0202 */
[----:B------:R0:W5:Y:S02]  /*1150*/  LDG.E R0, desc[UR10][R2.64] ;  /* 0x0000000a02007981 */ /* 0x000164000c1e1900 */
.L_x_89:
[----:B------:R-:W-:Y:S05]  /*1160*/  BSYNC.RECONVERGENT B0 ;  /* 0x0000000000007941 */ /* 0x000fea0003800200 */
.L_x_88:
[----:B-----5:R-:W-:Y:S01]  /*1170*/  STG.E desc[UR10][R4.64], R0 ;  /* 0x0000000004007986 */ /* 0x020fe2000c10190a */
[----:B------:R-:W-:Y:S05]  /*1180*/  EXIT ;  /* 0x000000000000794d */ /* 0x000fea0003800000 */
.L_x_79:
[----:B------:R-:W-:-:S06]  /*1190*/  UISETP.GE.AND UP0, UPT, UR5, 0x1, UPT ;  /* 0x000000010500788c */ /* 0x000fcc000bf06270 */
[----:B------:R-:W-:-:S13]  /*11a0*/  PLOP3.LUT P0, PT, PT, PT, UP0, 0x80, 0x8 ;  /* 0x000000000008781c */ /* 0x000fda0003f0f008 */
[----:B------:R-:W-:Y:S05]  /*11b0*/  @!P0 EXIT ;  /* 0x000000000000894d */ /* 0x000fea0003800000 */
[----:B------:R-:W1:Y:S01]  /*11c0*/  LDC R4, c[0x0][0x384] ;  /* 0x0000e100ff047b82 */ /* 0x000e620000000800 */
[----:B------:R-:W2:Y:S01]  /*11d0*/  S2R R0, SR_TID.X ;  /* 0x0000000000007919 */ /* 0x000ea20000002100 */
[----:B------:R-:W-:Y:S02]  /*11e0*/  UISETP.GE.U32.AND UP0, UPT, UR5, 0x4, UPT ;  /* 0x000000040500788c */ /* 0x000fe4000bf06070 */
[----:B------:R-:W-:-:S04]  /*11f0*/  ULOP3.LUT UR7, UR5, 0x3, URZ, 0xc0, !UPT ;  /* 0x0000000305077892 */ /* 0x000fc8000f8ec0ff */
[----:B0-----:R-:W0:Y:S01]  /*1200*/  LDC.64 R2, c[0x0][0x3a8] ;  /* 0x0000ea00ff027b82 */ /* 0x001e220000000a00 */
[----:B-1----:R-:W-:-:S05]  /*1210*/  SHF.L.U32 R4, R4, 0x7, RZ ;  /* 0x0000000704047819 */ /* 0x002fca00000006ff */
[----:B------:R-:W-:-:S04]  /*1220*/  IMAD R5, R4, UR21, RZ ;  /* 0x0000001504057c24 */ /* 0x000fc8000f8e02ff */
[----:B0-----:R-:W-:-:S04]  /*1230*/  IMAD.WIDE R2, R5, 0x4, R2 ;  /* 0x0000000405027825 */ /* 0x001fc800078e0202 */
[----:B------:R-:W-:Y:S01]  /*1240*/  IMAD.MOV.U32 R5, RZ, RZ, RZ ;  /* 0x000000ffff057224 */ /* 0x000fe200078e00ff */
[----:B--2---:R-:W-:Y:S06]  /*1250*/  BRA.U !UP0, `(.L_x_90) ;  /* 0x0000000508487547 */ /* 0x004fec000b800000 */
[----:B------:R-:W-:Y:S01]  /*1260*/  ULOP3.LUT UR4, UR5, 0x7ffffffc, URZ, 0xc0, !UPT ;  /* 0x7ffffffc05047892 */ /* 0x000fe2000f8ec0ff */
[----:B------:R-:W-:-:S05]  /*1270*/  MOV R4, RZ ;  /* 0x000000ff00047202 */ /* 0x000fca0000000f00 */
[----:B------:R-:W-:-:S07]  /*1280*/  IMAD.U32 R5, RZ, RZ, UR4 ;  /* 0x00000004ff057e24 */ /* 0x000fce000f8e00ff */
.L_x_107:
[C---:B0-----:R-:W-:Y:S01]  /*1290*/  LEA R7, R4.reuse, R0, 0x7 ;  /* 0x0000000004077211 */ /* 0x041fe200078e38ff */
[----:B------:R-:W-:Y:S01]  /*12a0*/  VIADD R4, R4, 0x4 ;  /* 0x0000000404047836 */ /* 0x000fe20000000000 */
[----:B------:R-:W-:Y:S02]  /*12b0*/  BSSY.RECONVERGENT B0, `(.L_x_91) ;  /* 0x0000012000007945 */ /* 0x000fe40003800200 */
[----:B------:R-:W-:Y:S02]  /*12c0*/  ISETP.GE.AND P1, PT, R7, UR8, PT ;  /* 0x0000000807007c0c */ /* 0x000fe4000bf26270 */
[----:B------:R-:W-:-:S11]  /*12d0*/  ISETP.NE.AND P0, PT, R4, R5, PT ;  /* 0x000000050400720c */ /* 0x000fd60003f05270 */
[----:B-1----:R-:W-:Y:S05]  /*12e0*/  @P1 BRA `(.L_x_92) ;  /* 0x0000000000381947 */ /* 0x002fea0003800000 */
[----:B------:R-:W-:-:S06]  /*12f0*/  IMAD.WIDE R8, R7, 0x4, R2 ;  /* 0x0000000407087825 */ /* 0x000fcc00078e0202 */
[----:B------:R-:W2:Y:S01]  /*1300*/  LDG.E R8, desc[UR10][R8.64] ;  /* 0x0000000a08087981 */ /* 0x000ea2000c1e1900 */
[----:B------:R-:W0:Y:S01]  /*1310*/  LDCU UR4, c[0x0][0x38c] ;  /* 0x00007180ff0477ac */ /* 0x000e220008000800 */
[----:B------:R-:W-:Y:S01]  /*1320*/  HFMA2 R10, -RZ, RZ, 0, 2.384185791015625e-07 ;  /* 0x00000004ff0a7431 */ /* 0x000fe200000001ff */
[----:B------:R-:W-:Y:S04]  /*1330*/  BSSY.RECONVERGENT B1, `(.L_x_93) ;  /* 0x0000008000017945 */ /* 0x000fe80003800200 */
[----:B------:R-:W-:-:S04]  /*1340*/  IMAD.WIDE R10, R7, R10, UR16 ;  /* 0x00000010070a7e25 */ /* 0x000fc8000f8e020a */
[----:B0-----:R-:W-:Y:S01]  /*1350*/  IMAD.U32 R13, RZ, RZ, UR4 ;  /* 0x00000004ff0d7e24 */ /* 0x001fe2000f8e00ff */
[----:B--2---:R-:W-:-:S13]  /*1360*/  ISETP.GE.AND P1, PT, R8, RZ, PT ;  /* 0x000000ff0800720c */ /* 0x004fda0003f26270 */
[----:B------:R-:W-:Y:S05]  /*1370*/  @!P1 BRA `(.L_x_94) ;  /* 0x00000000000c9947 */ /* 0x000fea0003800000 */
[----:B------:R-:W-:-:S05]  /*1380*/  MOV R8, 0x4 ;  /* 0x0000000400087802 */ /* 0x000fca0000000f00 */
[----:B------:R-:W-:-:S05]  /*1390*/  IMAD.WIDE R8, R7, R8, UR18 ;  /* 0x0000001207087e25 */ /* 0x000fca000f8e0208 */
[----:B------:R0:W5:Y:S02]  /*13a0*/  LDG.E R13, desc[UR10][R8.64] ;  /* 0x0000000a080d7981 */ /* 0x000164000c1e1900 */
.L_x_94:
[----:B------:R-:W-:Y:S05]  /*13b0*/  BSYNC.RECONVERGENT B1 ;  /* 0x0000000000017941 */ /* 0x000fea0003800200 */
.L_x_93:
[----:B-----5:R1:W-:Y:S02]  /*13c0*/  STG.E desc[UR10][R10.64], R13 ;  /* 0x0000000d0a007986 */ /* 0x0203e4000c10190a */
.L_x_92:
[----:B------:R-:W-:Y:S05]  /*13d0*/  BSYNC.RECONVERGENT B0 ;  /* 0x0000000000007941 */ /* 0x000fea0003800200 */
.L_x_91:
[----:B------:R-:W-:Y:S01]  /*13e0*/  VIADD R15, R7, 0x80 ;  /* 0x00000080070f7836 */ /* 0x000fe20000000000 */
[----:B------:R-:W-:Y:S04]  /*13f0*/  BSSY.RECONVERGENT B0, `(.L_x_95) ;  /* 0x0000011000007945 */ /* 0x000fe80003800200 */
[----:B------:R-:W-:-:S13]  /*1400*/  ISETP.GE.AND P1, PT, R15, UR8, PT ;  /* 0x000000080f007c0c */ /* 0x000fda000bf26270 */
[----:B------:R-:W-:Y:S05]  /*1410*/  @P1 BRA `(.L_x_96) ;  /* 0x0000000000381947 */ /* 0x000fea0003800000 */
[----:B0-----:R-:W-:-:S06]  /*1420*/  IMAD.WIDE R8, R15, 0x4, R2 ;  /* 0x000000040f087825 */ /* 0x001fcc00078e0202 */
[----:B------:R-:W2:Y:S01]  /*1430*/  LDG.E R8, desc[UR10][R8.64] ;  /* 0x0000000a08087981 */ /* 0x000ea2000c1e1900 */
[----:B------:R-:W0:Y:S01]  /*1440*/  LDCU UR4, c[0x0][0x38c] ;  /* 0x00007180ff0477ac */ /* 0x000e220008000800 */
[----:B-1----:R-:W-:Y:S01]  /*1450*/  HFMA2 R10, -RZ, RZ, 0, 2.384185791015625e-07 ;  /* 0x00000004ff0a7431 */ /* 0x002fe200000001ff */
        /* <DEDUP_REMOVED lines=8> */
.L_x_98:
[----:B------:R-:W-:Y:S05]  /*14e0*/  BSYNC.RECONVERGENT B1 ;  /* 0x0000000000017941 */ /* 0x000fea0003800200 */
.L_x_97:
[----:B-----5:R2:W-:Y:S02]  /*14f0*/  STG.E desc[UR10][R10.64], R13 ;  /* 0x0000000d0a007986 */ /* 0x0205e4000c10190a */
.L_x_96:
[----:B------:R-:W-:Y:S05]  /*1500*/  BSYNC.RECONVERGENT B0 ;  /* 0x0000000000007941 */ /* 0x000fea0003800200 */
.L_x_95:
[----:B------:R-:W-:Y:S01]  /*1510*/  VIADD R15, R7, 0x100 ;  /* 0x00000100070f7836 */ /* 0x000fe20000000000 */
[----:B------:R-:W-:Y:S04]  /*1520*/  BSSY.RECONVERGENT B0, `(.L_x_99) ;  /* 0x0000011000007945 */ /* 0x000fe80003800200 */
[----:B------:R-:W-:-:S13]  /*1530*/  ISETP.GE.AND P1, PT, R15, UR8, PT ;  /* 0x000000080f007c0c */ /* 0x000fda000bf26270 */
[----:B------:R-:W-:Y:S05]  /*1540*/  @P1 BRA `(.L_x_100) ;  /* 0x0000000000381947 */ /* 0x000fea0003800000 */
[----:B0-----:R-:W-:-:S06]  /*1550*/  IMAD.WIDE R8, R15, 0x4, R2 ;  /* 0x000000040f087825 */ /* 0x001fcc00078e0202 */
[----:B------:R-:W3:Y:S01]  /*1560*/  LDG.E R8, desc[UR10][R8.64] ;  /* 0x0000000a08087981 */ /* 0x000ee2000c1e1900 */
[----:B------:R-:W0:Y:S01]  /*1570*/  LDCU UR4, c[0x0][0x38c] ;  /* 0x00007180ff0477ac */ /* 0x000e220008000800 */
[----:B-12---:R-:W-:Y:S01]  /*1580*/  HFMA2 R10, -RZ, RZ, 0, 2.384185791015625e-07 ;  /* 0x00000004ff0a7431 */ /* 0x006fe200000001ff */
[----:B------:R-:W-:Y:S04]  /*1590*/  BSSY.RECONVERGENT B1, `(.L_x_101) ;  /* 0x0000008000017945 */ /* 0x000fe80003800200 */
[----:B------:R-:W-:-:S04]  /*15a0*/  IMAD.WIDE R10, R15, R10, UR16 ;  /* 0x000000100f0a7e25 */ /* 0x000fc8000f8e020a */
[----:B0-----:R-:W-:Y:S01]  /*15b0*/  IMAD.U32 R13, RZ, RZ, UR4 ;  /* 0x00000004ff0d7e24 */ /* 0x001fe2000f8e00ff */
[----:B---3--:R-:W-:-:S13]  /*15c0*/  ISETP.GE.AND P1, PT, R8, RZ, PT ;  /* 0x000000ff0800720c */ /* 0x008fda0003f26270 */
[----:B------:R-:W-:Y:S05]  /*15d0*/  @!P1 BRA `(.L_x_102) ;  /* 0x00000000000c9947 */ /* 0x000fea0003800000 */
[----:B------:R-:W-:-:S05]  /*15e0*/  MOV R8, 0x4 ;  /* 0x0000000400087802 */ /* 0x000fca0000000f00 */
[----:B------:R-:W-:-:S05]  /*15f0*/  IMAD.WIDE R8, R15, R8, UR18 ;  /* 0x000000120f087e25 */ /* 0x000fca000f8e0208 */
[----:B------:R0:W5:Y:S02]  /*1600*/  LDG.E R13, desc[UR10][R8.64] ;  /* 0x0000000a080d7981 */ /* 0x000164000c1e1900 */
.L_x_102:
[----:B------:R-:W-:Y:S05]  /*1610*/  BSYNC.RECONVERGENT B1 ;  /* 0x0000000000017941 */ /* 0x000fea0003800200 */
.L_x_101:
[----:B-----5:R3:W-:Y:S02]  /*1620*/  STG.E desc[UR10][R10.64], R13 ;  /* 0x0000000d0a007986 */ /* 0x0207e4000c10190a */
.L_x_100:
[----:B------:R-:W-:Y:S05]  /*1630*/  BSYNC.RECONVERGENT B0 ;  /* 0x0000000000007941 */ /* 0x000fea0003800200 */
.L_x_99:
[----:B-123--:R-:W-:Y:S01]  /*1640*/  VIADD R13, R7, 0x180 ;  /* 0x00000180070d7836 */ /* 0x00efe20000000000 */
[----:B------:R-:W-:Y:S04]  /*1650*/  BSSY.RECONVERGENT B0, `(.L_x_103) ;  /* 0x0000011000007945 */ /* 0x000fe80003800200 */
[----:B------:R-:W-:-:S13]  /*1660*/  ISETP.GE.AND P1, PT, R13, UR8, PT ;  /* 0x000000080d007c0c */ /* 0x000fda000bf26270 */
[----:B------:R-:W-:Y:S05]  /*1670*/  @P1 BRA `(.L_x_104) ;  /* 0x0000000000381947 */ /* 0x000fea0003800000 */
[----:B------:R-:W-:-:S06]  /*1680*/  IMAD.WIDE R6, R13, 0x4, R2 ;  /* 0x000000040d067825 */ /* 0x000fcc00078e0202 */
[----:B------:R-:W2:Y:S01]  /*1690*/  LDG.E R6, desc[UR10][R6.64] ;  /* 0x0000000a06067981 */ /* 0x000ea2000c1e1900 */
[----:B------:R-:W1:Y:S01]  /*16a0*/  LDCU UR4, c[0x0][0x38c] ;  /* 0x00007180ff0477ac */ /* 0x000e620008000800 */
[----:B0-----:R-:W-:Y:S01]  /*16b0*/  HFMA2 R8, -RZ, RZ, 0, 2.384185791015625e-07 ;  /* 0x00000004ff087431 */ /* 0x001fe200000001ff */
[----:B------:R-:W-:Y:S04]  /*16c0*/  BSSY.RECONVERGENT B1, `(.L_x_105) ;  /* 0x0000008000017945 */ /* 0x000fe80003800200 */
[----:B------:R-:W-:-:S04]  /*16d0*/  IMAD.WIDE R8, R13, R8, UR16 ;  /* 0x000000100d087e25 */ /* 0x000fc8000f8e0208 */
[----:B-1----:R-:W-:Y:S01]  /*16e0*/  IMAD.U32 R11, RZ, RZ, UR4 ;  /* 0x00000004ff0b7e24 */ /* 0x002fe2000f8e00ff */
[----:B--2---:R-:W-:-:S13]  /*16f0*/  ISETP.GE.AND P1, PT, R6, RZ, PT ;  /* 0x000000ff0600720c */ /* 0x004fda0003f26270 */
[----:B------:R-:W-:Y:S05]  /*1700*/  @!P1 BRA `(.L_x_106) ;  /* 0x00000000000c9947 */ /* 0x000fea0003800000 */
[----:B------:R-:W-:-:S05]  /*1710*/  MOV R6, 0x4 ;  /* 0x0000000400067802 */ /* 0x000fca0000000f00 */
[----:B------:R-:W-:-:S05]  /*1720*/  IMAD.WIDE R6, R13, R6, UR18 ;  /* 0x000000120d067e25 */ /* 0x000fca000f8e0206 */
[----:B------:R0:W5:Y:S02]  /*1730*/  LDG.E R11, desc[UR10][R6.64] ;  /* 0x0000000a060b7981 */ /* 0x000164000c1e1900 */
.L_x_106:
[----:B------:R-:W-:Y:S05]  /*1740*/  BSYNC.RECONVERGENT B1 ;  /* 0x0000000000017941 */ /* 0x000fea0003800200 */
.L_x_105:
[----:B-----5:R1:W-:Y:S02]  /*1750*/  STG.E desc[UR10][R8.64], R11 ;  /* 0x0000000b08007986 */ /* 0x0203e4000c10190a */
.L_x_104:
[----:B------:R-:W-:Y:S05]  /*1760*/  BSYNC.RECONVERGENT B0 ;  /* 0x0000000000007941 */ /* 0x000fea0003800200 */
.L_x_103:
[----:B------:R-:W-:Y:S05]  /*1770*/  @P0 BRA `(.L_x_107) ;  /* 0xfffffff800c40947 */ /* 0x000fea000383ffff */
.L_x_90:
[----:B------:R-:W-:-:S13]  /*1780*/  ISETP.NE.AND P0, PT, RZ, UR7, PT ;  /* 0x00000007ff007c0c */ /* 0x000fda000bf05270 */
[----:B------:R-:W-:Y:S05]  /*1790*/  @!P0 EXIT ;  /* 0x000000000000894d */ /* 0x000fea0003800000 */
[----:B------:R-:W2:Y:S01]  /*17a0*/  LDCU.64 UR4, c[0x0][0x398] ;  /* 0x00007300ff0477ac */ /* 0x000ea20008000a00 */
[----:B01----:R-:W-:Y:S01]  /*17b0*/  IMAD R9, R5, 0x80, R0 ;  /* 0x0000008005097824 */ /* 0x003fe200078e0200 */
[----:B------:R-:W-:Y:S02]  /*17c0*/  UIADD3 UR6, UPT, UPT, -UR7, URZ, URZ ;  /* 0x000000ff07067290 */ /* 0x000fe4000fffe1ff */
[----:B--2---:R-:W-:-:S12]  /*17d0*/  UIMAD.WIDE UR4, UR20, 0x4, UR4 ;  /* 0x00000004140478a5 */ /* 0x004fd8000f8e0204 */
.L_x_112:
[----:B------:R-:W-:Y:S01]  /*17e0*/  ISETP.GE.AND P0, PT, R9, UR8, PT ;  /* 0x0000000809007c0c */ /* 0x000fe2000bf06270 */
[----:B------:R-:W-:-:S12]  /*17f0*/  BSSY.RECONVERGENT B0, `(.L_x_108) ;  /* 0x0000011000007945 */ /* 0x000fd80003800200 */
[----:B01----:R-:W-:Y:S05]  /*1800*/  @P0 BRA `(.L_x_109) ;  /* 0x00000000003c0947 */ /* 0x003fea0003800000 */
        /* <DEDUP_REMOVED lines=9> */
[----:B------:R-:W-:Y:S01]  /*18a0*/  MOV R6, UR4 ;  /* 0x0000000400067c02 */ /* 0x000fe20008000f00 */
[----:B------:R-:W-:-:S04]  /*18b0*/  IMAD.U32 R7, RZ, RZ, UR5 ;  /* 0x00000005ff077e24 */ /* 0x000fc8000f8e00ff */
[----:B------:R-:W-:-:S05]  /*18c0*/  IMAD.WIDE R6, R9, 0x4, R6 ;  /* 0x0000000409067825 */ /* 0x000fca00078e0206 */
[----:B------:R0:W5:Y:S02]  /*18d0*/  LDG.E R11, desc[UR10][R6.64] ;  /* 0x0000000a060b7981 */ /* 0x000164000c1e1900 */
.L_x_111:
[----:B------:R-:W-:Y:S05]  /*18e0*/  BSYNC.RECONVERGENT B1 ;  /* 0x0000000000017941 */ /* 0x000fea0003800200 */
.L_x_110:
[----:B-----5:R1:W-:Y:S02]  /*18f0*/  STG.E desc[UR10][R4.64], R11 ;  /* 0x0000000b04007986 */ /* 0x0203e4000c10190a */
.L_x_109:
[----:B------:R-:W-:Y:S05]  /*1900*/  BSYNC.RECONVERGENT B0 ;  /* 0x0000000000007941 */ /* 0x000fea0003800200 */
.L_x_108:
[----:B------:R-:W-:-:S06]  /*1910*/  UIADD3 UR7, UPT, UPT, UR6, 0x1, URZ ;  /* 0x0000000106077890 */ /* 0x000fcc000fffe0ff */
[----:B------:R-:W-:-:S13]  /*1920*/  ISETP.NE.AND P0, PT, RZ, UR7, PT ;  /* 0x00000007ff007c0c */ /* 0x000fda000bf05270 */
[----:B------:R-:W-:Y:S05]  /*1930*/  @!P0 EXIT ;  /* 0x000000000000894d */ /* 0x000fea0003800000 */
[----:B------:R-:W-:Y:S01]  /*1940*/  IADD3 R9, PT, PT, R9, 0x80, RZ ;  /* 0x0000008009097810 */ /* 0x000fe20007ffe0ff */
[----:B------:R-:W-:Y:S01]  /*1950*/  UMOV UR6, UR7 ;  /* 0x0000000700067c82 */ /* 0x000fe20008000000 */
[----:B------:R-:W-:Y:S05]  /*1960*/  BRA `(.L_x_112) ;  /* 0xfffffffc009c7947 */ /* 0x000fea000383ffff */
.L_x_113:
        /* <DEDUP_REMOVED lines=9> */
.L_x_277:


//--------------------- .text._ZN3cub18CUB_300001_SM_10006detail9transform16transform_kernelINS2_10policy_hubILb1EN4cuda3std3__45tupleIJN6thrust24THRUST_300001_SM_1000_NS6detail15normal_iteratorINSA_10device_ptrIiEEEESF_EEEE10policy1000ElNSA_8cuda_cub9__replace14new_value_if_fI17is_less_than_zeroiiEESF_JPiSO_EEEvT0_iT1_T2_DpNS2_10kernel_argIT3_EE --------------------------
	.section	.text._ZN3cub18CUB_300001_SM_10006detail9transform16transform_kernelINS2_10policy_hubILb1EN4cuda3std3__45tupleIJN6thrust24THRUST_300001_SM_1000_NS6detail15normal_iteratorINSA_10device_ptrIiEEEESF_EEEE10policy1000ElNSA_8cuda_cub9__replace14new_value_if_fI17is_less_than_zeroiiEESF_JPiSO_EEEvT0_iT1_T2_DpNS2_10kernel_argIT3_EE,"ax",@progbits
	.align	128
        .global         _ZN3cub18CUB_300001_SM_10006detail9transform16transform_kernelINS2_10policy_hubILb1EN4cuda3std3__45tupleIJN6thrust24THRUST_300001_SM_1000_NS6detail15normal_iteratorINSA_10device_ptrIiEEEESF_EEEE10policy1000ElNSA_8cuda_cub9__replace14new_value_if_fI17is_less_than_zeroiiEESF_JPiSO_EEEvT0_iT1_T2_DpNS2_10kernel_argIT3_EE
        .type           _ZN3cub18CUB_300001_SM_10006detail9transform16transform_kernelINS2_10policy_hubILb1EN4cuda3std3__45tupleIJN6thrust24THRUST_300001_SM_1000_NS6detail15normal_iteratorINSA_10device_ptrIiEEEESF_EEEE10policy1000ElNSA_8cuda_cub9__replace14new_value_if_fI17is_less_than_zeroiiEESF_JPiSO_EEEvT0_iT1_T2_DpNS2_10kernel_argIT3_EE,@function
        .size           _ZN3cub18CUB_300001_SM_10006detail9transform16transform_kernelINS2_10policy_hubILb1EN4cuda3std3__45tupleIJN6thrust24THRUST_300001_SM_1000_NS6detail15normal_iteratorINSA_10device_ptrIiEEEESF_EEEE10policy1000ElNSA_8cuda_cub9__replace14new_value_if_fI17is_less_than_zeroiiEESF_JPiSO_EEEvT0_iT1_T2_DpNS2_10kernel_argIT3_EE,(.L_x_278 - _ZN3cub18CUB_300001_SM_10006detail9transform16transform_kernelINS2_10policy_hubILb1EN4cuda3std3__45tupleIJN6thrust24THRUST_300001_SM_1000_NS6detail15normal_iteratorINSA_10device_ptrIiEEEESF_EEEE10policy1000ElNSA_8cuda_cub9__replace14new_value_if_fI17is_less_than_zeroiiEESF_JPiSO_EEEvT0_iT1_T2_DpNS2_10kernel_argIT3_EE)
        .other          _ZN3cub18CUB_300001_SM_10006detail9transform16transform_kernelINS2_10policy_hubILb1EN4cuda3std3__45tupleIJN6thrust24THRUST_300001_SM_1000_NS6detail15normal_iteratorINSA_10device_ptrIiEEEESF_EEEE10policy1000ElNSA_8cuda_cub9__replace14new_value_if_fI17is_less_than_zeroiiEESF_JPiSO_EEEvT0_iT1_T2_DpNS2_10kernel_argIT3_EE,@"STO_CUDA_ENTRY STV_DEFAULT"
_ZN3cub18CUB_300001_SM_10006detail9transform16transform_kernelINS2_10policy_hubILb1EN4cuda3std3__45tupleIJN6thrust24THRUST_300001_SM_1000_NS6detail15normal_iteratorINSA_10device_ptrIiEEEESF_EEEE10policy1000ElNSA_8cuda_cub9__replace14new_value_if_fI17is_less_than_zeroiiEESF_JPiSO_EEEvT0_iT1_T2_DpNS2_10kernel_argIT3_EE:
.text._ZN3cub18CUB_300001_SM_10006detail9transform16transform_kernelINS2_10policy_hubILb1EN4cuda3std3__45tupleIJN6thrust24THRUST_300001_SM_1000_NS6detail15normal_iteratorINSA_10device_ptrIiEEEESF_EEEE10policy1000ElNSA_8cuda_cub9__replace14new_value_if_fI17is_less_than_zeroiiEESF_JPiSO_EEEvT0_iT1_T2_DpNS2_10kernel_argIT3_EE:
        /* <DEDUP_REMOVED lines=32> */
.L_x_117:
[----:B------:R-:W-:Y:S01]  /*0200*/  VIADD R13, R13, 0x4000 ;  /* 0x000040000d0d7836 */ /* 0x000fe20000000000 */
[----:B------:R0:W-:Y:S04]  /*0210*/  CCTL.E.PF2 [R8] ;  /* 0x000000000800798f */ /* 0x0001e80000800100 */
[----:B------:R-:W-:Y:S02]  /*0220*/  ISETP.GE.AND P0, PT, R13, R4, PT ;  /* 0x000000040d00720c */ /* 0x000fe40003f06270 */
[----:B0-----:R-:W-:-:S05]  /*0230*/  IADD3 R8, P1, PT, R8, 0x4000, RZ ;  /* 0x0000400008087810 */ /* 0x001fca0007f3e0ff */
[----:B------:R-:W-:-:S06]  /*0240*/  IMAD.X R9, RZ, RZ, R9, P1 ;  /* 0x000000ffff097224 */ /* 0x000fcc00008e0609 */
[----:B------:R-:W-:Y:S05]  /*0250*/  @!P0 BRA `(.L_x_117) ;  /* 0xfffffffc00e88947 */ /* 0x000fea000383ffff */
[----:B------:R-:W-:Y:S05]  /*0260*/  BSYNC.RECONVERGENT B1 ;  /* 0x0000000000017941 */ /* 0x000fea0003800200 */
.L_x_116:
[----:B------:R-:W0:Y:S02]  /*0270*/  LDCU.64 UR4, c[0x0][0x3b0] ;  /* 0x00007600ff0477ac */ /* 0x000e240008000a00 */
[----:B0-----:R-:W-:-:S04]  /*0280*/  IADD3 R8, P0, PT, R6, UR4, RZ ;  /* 0x0000000406087c10 */ /* 0x001fc8000ff1e0ff */
[----:B------:R-:W-:-:S03]  /*0290*/  IADD3.X R9, PT, PT, R10, UR5, RZ, P0, !PT ;  /* 0x000000050a097c10 */ /* 0x000fc600087fe4ff */
[----:B------:R-:W-:-:S07]  /*02a0*/  IMAD.WIDE.U32 R8, R23, 0x80, R8 ;  /* 0x0000008017087825 */ /* 0x000fce00078e0008 */
.L_x_118:
[----:B------:R-:W-:Y:S01]  /*02b0*/  VIADD R11, R11, 0x4000 ;  /* 0x000040000b0b7836 */ /* 0x000fe20000000000 */
[----:B------:R0:W-:Y:S04]  /*02c0*/  CCTL.E.PF2 [R8] ;  /* 0x000000000800798f */ /* 0x0001e80000800100 */
[----:B------:R-:W-:Y:S02]  /*02d0*/  ISETP.GE.AND P0, PT, R11, R4, PT ;  /* 0x000000040b00720c */ /* 0x000fe40003f06270 */
[----:B0-----:R-:W-:-:S04]  /*02e0*/  IADD3 R8, P1, PT, R8, 0x4000, RZ ;  /* 0x0000400008087810 */ /* 0x001fc80007f3e0ff */
[----:B------:R-:W-:-:S07]  /*02f0*/  IADD3.X R9, PT, PT, RZ, R9, RZ, P1, !PT ;  /* 0x00000009ff097210 */ /* 0x000fce0000ffe4ff */
[----:B------:R-:W-:Y:S05]  /*0300*/  @!P0 BRA `(.L_x_118) ;  /* 0xfffffffc00e88947 */ /* 0x000fea000383ffff */
.L_x_115:
[----:B------:R-:W-:Y:S05]  /*0310*/  BSYNC.RECONVERGENT B0 ;  /* 0x0000000000007941 */ /* 0x000fea0003800200 */
.L_x_114:
        /* <DEDUP_REMOVED lines=33> */
.L_x_124:
[----:B------:R-:W-:Y:S05]  /*0530*/  BSYNC.RECONVERGENT B1 ;  /* 0x0000000000017941 */ /* 0x000fea0003800200 */
.L_x_123:
[----:B-----5:R1:W-:Y:S02]  /*0540*/  STG.E desc[UR6][R8.64], R3 ;  /* 0x0000000308007986 */ /* 0x0203e4000c101906 */
.L_x_122:
[----:B------:R-:W-:Y:S05]  /*0550*/  BSYNC.RECONVERGENT B0 ;  /* 0x0000000000007941 */ /* 0x000fea0003800200 */
.L_x_121:
        /* <DEDUP_REMOVED lines=13> */
.L_x_128:
[----:B------:R-:W-:Y:S05]  /*0630*/  BSYNC.RECONVERGENT B1 ;  /* 0x0000000000017941 */ /* 0x000fea0003800200 */
.L_x_127:
[----:B-----5:R1:W-:Y:S02]  /*0640*/  STG.E desc[UR6][R8.64], R5 ;  /* 0x0000000508007986 */ /* 0x0203e4000c101906 */
.L_x_126:
[----:B------:R-:W-:Y:S05]  /*0650*/  BSYNC.RECONVERGENT B0 ;  /* 0x0000000000007941 */ /* 0x000fea0003800200 */
.L_x_125:
        /* <DEDUP_REMOVED lines=13> */
.L_x_132:
[----:B------:R-:W-:Y:S05]  /*0730*/  BSYNC.RECONVERGENT B1 ;  /* 0x0000000000017941 */ /* 0x000fea0003800200 */
.L_x_131:
[----:B-----5:R2:W-:Y:S02]  /*0740*/  STG.E desc[UR6][R8.64], R5 ;  /* 0x0000000508007986 */ /* 0x0205e4000c101906 */
.L_x_130:
[----:B------:R-:W-:Y:S05]  /*0750*/  BSYNC.RECONVERGENT B0 ;  /* 0x0000000000007941 */ /* 0x000fea0003800200 */
.L_x_129:
        /* <DEDUP_REMOVED lines=13> */
.L_x_136:
[----:B------:R-:W-:Y:S05]  /*0830*/  BSYNC.RECONVERGENT B1 ;  /* 0x0000000000017941 */ /* 0x000fea0003800200 */
.L_x_135:
[----:B-----5:R3:W-:Y:S02]  /*0840*/  STG.E desc[UR6][R8.64], R5 ;  /* 0x0000000508007986 */ /* 0x0207e4000c101906 */
.L_x_134:
[----:B------:R-:W-:Y:S05]  /*0850*/  BSYNC.RECONVERGENT B0 ;  /* 0x0000000000007941 */ /* 0x000fea0003800200 */
.L_x_133:
[----:B------:R-:W-:-:S13]  /*0860*/  ISETP.NE.AND P0, PT, R4, 0x4, PT ;  /* 0x000000040400780c */ /* 0x000fda0003f05270 */
[----:B------:R-:W-:Y:S05]  /*0870*/  @!P0 BRA `(.L_x_120) ;  /* 0x0000000400208947 */ /* 0x000fea0003800000 */
[----:B------:R-:W-:-:S07]  /*0880*/  IMAD.MOV.U32 R3, RZ, RZ, 0x4 ;  /* 0x00000004ff037424 */ /* 0x000fce00078e00ff */
.L_x_153:
        /* <DEDUP_REMOVED lines=16> */
.L_x_140:
[----:B------:R-:W-:Y:S05]  /*0990*/  BSYNC.RECONVERGENT B1 ;  /* 0x0000000000017941 */ /* 0x000fea0003800200 */
.L_x_139:
[----:B-----5:R1:W-:Y:S02]  /*09a0*/  STG.E desc[UR6][R6.64], R11 ;  /* 0x0000000b06007986 */ /* 0x0203e4000c101906 */
.L_x_138:
[----:B------:R-:W-:Y:S05]  /*09b0*/  BSYNC.RECONVERGENT B0 ;  /* 0x0000000000007941 */ /* 0x000fea0003800200 */
.L_x_137:
        /* <DEDUP_REMOVED lines=14> */
.L_x_144:
[----:B------:R-:W-:Y:S05]  /*0aa0*/  BSYNC.RECONVERGENT B1 ;  /* 0x0000000000017941 */ /* 0x000fea0003800200 */
.L_x_143:
[----:B-----5:R2:W-:Y:S02]  /*0ab0*/  STG.E desc[UR6][R6.64], R11 ;  /* 0x0000000b06007986 */ /* 0x0205e4000c101906 */
.L_x_142:
[----:B------:R-:W-:Y:S05]  /*0ac0*/  BSYNC.RECONVERGENT B0 ;  /* 0x0000000000007941 */ /* 0x000fea0003800200 */
.L_x_141:
        /* <DEDUP_REMOVED lines=14> */
.L_x_148:
[----:B------:R-:W-:Y:S05]  /*0bb0*/  BSYNC.RECONVERGENT B1 ;  /* 0x0000000000017941 */ /* 0x000fea0003800200 */
.L_x_147:
[----:B-----5:R3:W-:Y:S02]  /*0bc0*/  STG.E desc[UR6][R6.64], R11 ;  /* 0x0000000b06007986 */ /* 0x0207e4000c101906 */
.L_x_146:
[----:B------:R-:W-:Y:S05]  /*0bd0*/  BSYNC.RECONVERGENT B0 ;  /* 0x0000000000007941 */ /* 0x000fea0003800200 */
.L_x_145:
        /* <DEDUP_REMOVED lines=14> */
.L_x_152:
[----:B------:R-:W-:Y:S05]  /*0cc0*/  BSYNC.RECONVERGENT B1 ;  /* 0x0000000000017941 */ /* 0x000fea0003800200 */
.L_x_151:
[----:B-----5:R1:W-:Y:S02]  /*0cd0*/  STG.E desc[UR6][R6.64], R5 ;  /* 0x0000000506007986 */ /* 0x0203e4000c101906 */
.L_x_150:
[----:B------:R-:W-:Y:S05]  /*0ce0*/  BSYNC.RECONVERGENT B0 ;  /* 0x0000000000007941 */ /* 0x000fea0003800200 */
.L_x_149:
[----:B------:R-:W-:Y:S05]  /*0cf0*/  @P0 BRA `(.L_x_153) ;  /* 0xfffffff800e40947 */ /* 0x000fea000383ffff */
.L_x_120:
[----:B------:R-:W-:-:S13]  /*0d00*/  ISETP.NE.AND P0, PT, R2, RZ, PT ;  /* 0x000000ff0200720c */ /* 0x000fda0003f05270 */
[----:B------:R-:W-:Y:S05]  /*0d10*/  @!P0 EXIT ;  /* 0x000000000000894d */ /* 0x000fea0003800000 */
[----:B------:R-:W4:Y:S01]  /*0d20*/  LDCU.64 UR4, c[0x0][0x3a0] ;  /* 0x00007400ff0477ac */ /* 0x000f220008000a00 */
[----:B------:R-:W-:Y:S01]  /*0d30*/  IMAD R23, R4, 0x80, R23 ;  /* 0x0000008004177824 */ /* 0x000fe200078e0217 */
[----:B01----:R-:W-:Y:S02]  /*0d40*/  IADD3 R6, PT, PT, -R2, RZ, RZ ;  /* 0x000000ff02067210 */ /* 0x003fe40007ffe1ff */
[----:B----4-:R-:W-:-:S04]  /*0d50*/  IADD3 R26, P0, PT, R26, UR4, RZ ;  /* 0x000000041a1a7c10 */ /* 0x010fc8000ff1e0ff */
[----:B------:R-:W-:-:S09]  /*0d60*/  IADD3.X R27, PT, PT, R24, UR5, RZ, P0, !PT ;  /* 0x00000005181b7c10 */ /* 0x000fd200087fe4ff */
.L_x_158:
        /* <DEDUP_REMOVED lines=15> */
.L_x_157:
[----:B------:R-:W-:Y:S05]  /*0e60*/  BSYNC.RECONVERGENT B1 ;  /* 0x0000000000017941 */ /* 0x000fea0003800200 */
.L_x_156:
[----:B-----5:R1:W-:Y:S02]  /*0e70*/  STG.E desc[UR6][R2.64], R7 ;  /* 0x0000000702007986 */ /* 0x0203e4000c101906 */
.L_x_155:
[----:B------:R-:W-:Y:S05]  /*0e80*/  BSYNC.RECONVERGENT B0 ;  /* 0x0000000000007941 */ /* 0x000fea0003800200 */
.L_x_154:
[----:B------:R-:W-:Y:S01]  /*0e90*/  VIADD R23, R23, 0x80 ;  /* 0x0000008017177836 */ /* 0x000fe20000000000 */
[----:B------:R-:W-:Y:S06]  /*0ea0*/  @P1 BRA `(.L_x_158) ;  /* 0xfffffffc00b01947 */ /* 0x000fec000383ffff */
[----:B------:R-:W-:Y:S05]  /*0eb0*/  EXIT ;  /* 0x000000000000794d */ /* 0x000fea0003800000 */
.L_x_119:
        /* <DEDUP_REMOVED lines=80> */
.L_x_160:
        /* <DEDUP_REMOVED lines=55> */
.L_x_159:
        /* <DEDUP_REMOVED lines=35> */
.L_x_163:
[----:B------:R-:W-:Y:S05]  /*1960*/  BSYNC.RECONVERGENT B0 ;  /* 0x0000000000007941 */ /* 0x000fea0003800200 */
.L_x_162:
[----:B-----5:R1:W-:Y:S01]  /*1970*/  STG.E desc[UR6][R4.64+0x600], R11 ;  /* 0x0006000b04007986 */ /* 0x0203e2000c101906 */
[----:B------:R-:W-:-:S07]  /*1980*/  VIADD R0, R0, 0x4 ;  /* 0x0000000400007836 */ /* 0x000fce0000000000 */
.L_x_161:
        /* <DEDUP_REMOVED lines=19> */
.L_x_166:
[----:B------:R-:W-:Y:S05]  /*1ac0*/  BSYNC.RECONVERGENT B0 ;  /* 0x0000000000007941 */ /* 0x000fea0003800200 */
.L_x_165:
[----:B-----5:R2:W-:Y:S01]  /*1ad0*/  STG.E desc[UR6][R6.64+0x200], R13 ;  /* 0x0002000d06007986 */ /* 0x0205e2000c101906 */
[----:B------:R-:W-:-:S07]  /*1ae0*/  VIADD R0, R0, 0x2 ;  /* 0x0000000200007836 */ /* 0x000fce0000000000 */
.L_x_164:
        /* <DEDUP_REMOVED lines=14> */
.L_x_168:
[----:B------:R-:W-:Y:S05]  /*1bd0*/  BSYNC.RECONVERGENT B0 ;  /* 0x0000000000007941 */ /* 0x000fea0003800200 */
.L_x_167:
[----:B-----5:R-:W-:Y:S01]  /*1be0*/  STG.E desc[UR6][R14.64], R2 ;  /* 0x000000020e007986 */ /* 0x020fe2000c101906 */
[----:B------:R-:W-:Y:S05]  /*1bf0*/  EXIT ;  /* 0x000000000000794d */ /* 0x000fea0003800000 */
.L_x_169:
        /* <DEDUP_REMOVED lines=16> */
.L_x_278:


//--------------------- .text._ZN3cub18CUB_300001_SM_10006detail9transform16transform_kernelINS2_10policy_hubILb1EN4cuda3std3__45tupleIJN6thrust24THRUST_300001_SM_1000_NS6detail15normal_iteratorINSA_10device_ptrIiEEEESF_EEEE10policy1000EiNSA_8cuda_cub9__replace14new_value_if_fI17is_less_than_zeroiiEESF_JPiSO_EEEvT0_iT1_T2_DpNS2_10kernel_argIT3_EE --------------------------
	.section	.text._ZN3cub18CUB_300001_SM_10006detail9transform16transform_kernelINS2_10policy_hubILb1EN4cuda3std3__45tupleIJN6thrust24THRUST_300001_SM_1000_NS6detail15normal_iteratorINSA_10device_ptrIiEEEESF_EEEE10policy1000EiNSA_8cuda_cub9__replace14new_value_if_fI17is_less_than_zeroiiEESF_JPiSO_EEEvT0_iT1_T2_DpNS2_10kernel_argIT3_EE,"ax",@progbits
	.align	128
        .global         _ZN3cub18CUB_300001_SM_10006detail9transform16transform_kernelINS2_10policy_hubILb1EN4cuda3std3__45tupleIJN6thrust24THRUST_300001_SM_1000_NS6detail15normal_iteratorINSA_10device_ptrIiEEEESF_EEEE10policy1000EiNSA_8cuda_cub9__replace14new_value_if_fI17is_less_than_zeroiiEESF_JPiSO_EEEvT0_iT1_T2_DpNS2_10kernel_argIT3_EE
        .type           _ZN3cub18CUB_300001_SM_10006detail9transform16transform_kernelINS2_10policy_hubILb1EN4cuda3std3__45tupleIJN6thrust24THRUST_300001_SM_1000_NS6detail15normal_iteratorINSA_10device_ptrIiEEEESF_EEEE10policy1000EiNSA_8cuda_cub9__replace14new_value_if_fI17is_less_than_zeroiiEESF_JPiSO_EEEvT0_iT1_T2_DpNS2_10kernel_argIT3_EE,@function
        .size           _ZN3cub18CUB_300001_SM_10006detail9transform16transform_kernelINS2_10policy_hubILb1EN4cuda3std3__45tupleIJN6thrust24THRUST_300001_SM_1000_NS6detail15normal_iteratorINSA_10device_ptrIiEEEESF_EEEE10policy1000EiNSA_8cuda_cub9__replace14new_value_if_fI17is_less_than_zeroiiEESF_JPiSO_EEEvT0_iT1_T2_DpNS2_10kernel_argIT3_EE,(.L_x_279 - _ZN3cub18CUB_300001_SM_10006detail9transform16transform_kernelINS2_10policy_hubILb1EN4cuda3std3__45tupleIJN6thrust24THRUST_300001_SM_1000_NS6detail15normal_iteratorINSA_10device_ptrIiEEEESF_EEEE10policy1000EiNSA_8cuda_cub9__replace14new_value_if_fI17is_less_than_zeroiiEESF_JPiSO_EEEvT0_iT1_T2_DpNS2_10kernel_argIT3_EE)
        .other          _ZN3cub18CUB_300001_SM_10006detail9transform16transform_kernelINS2_10policy_hubILb1EN4cuda3std3__45tupleIJN6thrust24THRUST_300001_SM_1000_NS6detail15normal_iteratorINSA_10device_ptrIiEEEESF_EEEE10policy1000EiNSA_8cuda_cub9__replace14new_value_if_fI17is_less_than_zeroiiEESF_JPiSO_EEEvT0_iT1_T2_DpNS2_10kernel_argIT3_EE,@"STO_CUDA_ENTRY STV_DEFAULT"
_ZN3cub18CUB_300001_SM_10006detail9transform16transform_kernelINS2_10policy_hubILb1EN4cuda3std3__45tupleIJN6thrust24THRUST_300001_SM_1000_NS6detail15normal_iteratorINSA_10device_ptrIiEEEESF_EEEE10policy1000EiNSA_8cuda_cub9__replace14new_value_if_fI17is_less_than_zeroiiEESF_JPiSO_EEEvT0_iT1_T2_DpNS2_10kernel_argIT3_EE:
.text._ZN3cub18CUB_300001_SM_10006detail9transform16transform_kernelINS2_10policy_hubILb1EN4cuda3std3__45tupleIJN6thrust24THRUST_300001_SM_1000_NS6detail15normal_iteratorINSA_10device_ptrIiEEEESF_EEEE10policy1000EiNSA_8cuda_cub9__replace14new_value_if_fI17is_less_than_zeroiiEESF_JPiSO_EEEvT0_iT1_T2_DpNS2_10kernel_argIT3_EE:
        /* <DEDUP_REMOVED lines=22> */
.L_x_173:
[----:B------:R-:W-:Y:S01]  /*0160*/  VIADD R5, R5, 0x4000 ;  /* 0x0000400005057836 */ /* 0x000fe20000000000 */
[----:B------:R0:W-:Y:S04]  /*0170*/  CCTL.E.PF2 [R2] ;  /* 0x000000000200798f */ /* 0x0001e80000800100 */
[----:B------:R-:W-:Y:S02]  /*0180*/  ISETP.GE.AND P0, PT, R5, UR7, PT ;  /* 0x0000000705007c0c */ /* 0x000fe4000bf06270 */
[----:B0-----:R-:W-:-:S04]  /*0190*/  IADD3 R2, P1, PT, R2, 0x4000, RZ ;  /* 0x0000400002027810 */ /* 0x001fc80007f3e0ff */
[----:B------:R-:W-:-:S07]  /*01a0*/  IADD3.X R3, PT, PT, RZ, R3, RZ, P1, !PT ;  /* 0x00000003ff037210 */ /* 0x000fce0000ffe4ff */
[----:B------:R-:W-:Y:S05]  /*01b0*/  @!P0 BRA `(.L_x_173) ;  /* 0xfffffffc00e88947 */ /* 0x000fea000383ffff */
[----:B------:R-:W-:Y:S05]  /*01c0*/  BSYNC.RECONVERGENT B1 ;  /* 0x0000000000017941 */ /* 0x000fea0003800200 */
.L_x_172:
[----:B------:R-:W0:Y:S01]  /*01d0*/  LDC.64 R2, c[0x0][0x3a8] ;  /* 0x0000ea00ff027b82 */ /* 0x000e220000000a00 */
[----:B------:R-:W-:Y:S02]  /*01e0*/  IMAD.U32 R5, RZ, RZ, UR20 ;  /* 0x00000014ff057e24 */ /* 0x000fe4000f8e00ff */
[----:B0-----:R-:W-:-:S04]  /*01f0*/  IMAD.WIDE.U32 R2, R10, 0x80, R2 ;  /* 0x000000800a027825 */ /* 0x001fc800078e0002 */
[----:B------:R-:W-:-:S07]  /*0200*/  IMAD.WIDE R2, R5, 0x4, R2 ;  /* 0x0000000405027825 */ /* 0x000fce00078e0202 */
.L_x_174:
[----:B------:R-:W-:Y:S01]  /*0210*/  VIADD R4, R4, 0x4000 ;  /* 0x0000400004047836 */ /* 0x000fe20000000000 */
[----:B------:R0:W-:Y:S04]  /*0220*/  CCTL.E.PF2 [R2] ;  /* 0x000000000200798f */ /* 0x0001e80000800100 */
[----:B------:R-:W-:Y:S02]  /*0230*/  ISETP.GE.AND P0, PT, R4, UR7, PT ;  /* 0x0000000704007c0c */ /* 0x000fe4000bf06270 */
[----:B0-----:R-:W-:-:S04]  /*0240*/  IADD3 R2, P1, PT, R2, 0x4000, RZ ;  /* 0x0000400002027810 */ /* 0x001fc80007f3e0ff */
[----:B------:R-:W-:-:S07]  /*0250*/  IADD3.X R3, PT, PT, RZ, R3, RZ, P1, !PT ;  /* 0x00000003ff037210 */ /* 0x000fce0000ffe4ff */
[----:B------:R-:W-:Y:S05]  /*0260*/  @!P0 BRA `(.L_x_174) ;  /* 0xfffffffc00e88947 */ /* 0x000fea000383ffff */
.L_x_171:
[----:B------:R-:W-:Y:S05]  /*0270*/  BSYNC.RECONVERGENT B0 ;  /* 0x0000000000007941 */ /* 0x000fea0003800200 */
.L_x_170:
        /* <DEDUP_REMOVED lines=98> */
.L_x_177:
        /* <DEDUP_REMOVED lines=55> */
.L_x_176:
        /* <DEDUP_REMOVED lines=42> */
.L_x_180:
[----:B------:R-:W-:Y:S05]  /*0eb0*/  BSYNC.RECONVERGENT B0 ;  /* 0x0000000000007941 */ /* 0x000fea0003800200 */
.L_x_179:
[----:B-----5:R3:W-:Y:S01]  /*0ec0*/  STG.E desc[UR10][R10.64+0x600], R13 ;  /* 0x0006000d0a007986 */ /* 0x0207e2000c10190a */
[----:B------:R-:W-:-:S12]  /*0ed0*/  UIADD3 UR4, UPT, UPT, UR4, 0x4, URZ ;  /* 0x0000000404047890 */ /* 0x000fd8000fffe0ff */
.L_x_178:
        /* <DEDUP_REMOVED lines=22> */
.L_x_183:
[----:B------:R-:W-:Y:S05]  /*1040*/  BSYNC.RECONVERGENT B0 ;  /* 0x0000000000007941 */ /* 0x000fea0003800200 */
.L_x_182:
[----:B-----5:R4:W-:Y:S01]  /*1050*/  STG.E desc[UR10][R10.64+0x200], R15 ;  /* 0x0002000f0a007986 */ /* 0x0209e2000c10190a */
[----:B------:R-:W-:-:S12]  /*1060*/  UIADD3 UR4, UPT, UPT, UR4, 0x2, URZ ;  /* 0x0000000204047890 */ /* 0x000fd8000fffe0ff */
.L_x_181:
        /* <DEDUP_REMOVED lines=15> */
.L_x_185:
[----:B------:R-:W-:Y:S05]  /*1160*/  BSYNC.RECONVERGENT B0 ;  /* 0x0000000000007941 */ /* 0x000fea0003800200 */
.L_x_184:
[----:B-----5:R-:W-:Y:S01]  /*1170*/  STG.E desc[UR10][R4.64], R0 ;  /* 0x0000000004007986 */ /* 0x020fe2000c10190a */
[----:B------:R-:W-:Y:S05]  /*1180*/  EXIT ;  /* 0x000000000000794d */ /* 0x000fea0003800000 */
.L_x_175:
        /* <DEDUP_REMOVED lines=16> */
.L_x_203:
        /* <DEDUP_REMOVED lines=18> */
.L_x_190:
[----:B------:R-:W-:Y:S05]  /*13b0*/  BSYNC.RECONVERGENT B1 ;  /* 0x0000000000017941 */ /* 0x000fea0003800200 */
.L_x_189:
[----:B-----5:R1:W-:Y:S02]  /*13c0*/  STG.E desc[UR10][R10.64], R13 ;  /* 0x0000000d0a007986 */ /* 0x0203e4000c10190a */
.L_x_188:
[----:B------:R-:W-:Y:S05]  /*13d0*/  BSYNC.RECONVERGENT B0 ;  /* 0x0000000000007941 */ /* 0x000fea0003800200 */
.L_x_187:
        /* <DEDUP_REMOVED lines=16> */
.L_x_194:
[----:B------:R-:W-:Y:S05]  /*14e0*/  BSYNC.RECONVERGENT B1 ;  /* 0x0000000000017941 */ /* 0x000fea0003800200 */
.L_x_193:
[----:B-----5:R2:W-:Y:S02]  /*14f0*/  STG.E desc[UR10][R10.64], R13 ;  /* 0x0000000d0a007986 */ /* 0x0205e4000c10190a */
.L_x_192:
[----:B------:R-:W-:Y:S05]  /*1500*/  BSYNC.RECONVERGENT B0 ;  /* 0x0000000000007941 */ /* 0x000fea0003800200 */
.L_x_191:
        /* <DEDUP_REMOVED lines=16> */
.L_x_198:
[----:B------:R-:W-:Y:S05]  /*1610*/  BSYNC.RECONVERGENT B1 ;  /* 0x0000000000017941 */ /* 0x000fea0003800200 */
.L_x_197:
[----:B-----5:R3:W-:Y:S02]  /*1620*/  STG.E desc[UR10][R10.64], R13 ;  /* 0x0000000d0a007986 */ /* 0x0207e4000c10190a */
.L_x_196:
[----:B------:R-:W-:Y:S05]  /*1630*/  BSYNC.RECONVERGENT B0 ;  /* 0x0000000000007941 */ /* 0x000fea0003800200 */
.L_x_195:
        /* <DEDUP_REMOVED lines=16> */
.L_x_202:
[----:B------:R-:W-:Y:S05]  /*1740*/  BSYNC.RECONVERGENT B1 ;  /* 0x0000000000017941 */ /* 0x000fea0003800200 */
.L_x_201:
[----:B-----5:R1:W-:Y:S02]  /*1750*/  STG.E desc[UR10][R8.64], R11 ;  /* 0x0000000b08007986 */ /* 0x0203e4000c10190a */
.L_x_200:
[----:B------:R-:W-:Y:S05]  /*1760*/  BSYNC.RECONVERGENT B0 ;  /* 0x0000000000007941 */ /* 0x000fea0003800200 */
.L_x_199:
[----:B------:R-:W-:Y:S05]  /*1770*/  @P0 BRA `(.L_x_203) ;  /* 0xfffffff800c40947 */ /* 0x000fea000383ffff */
.L_x_186:
[----:B------:R-:W-:-:S13]  /*1780*/  ISETP.NE.AND P0, PT, RZ, UR7, PT ;  /* 0x00000007ff007c0c */ /* 0x000fda000bf05270 */
[----:B------:R-:W-:Y:S05]  /*1790*/  @!P0 EXIT ;  /* 0x000000000000894d */ /* 0x000fea0003800000 */
[----:B------:R-:W2:Y:S01]  /*17a0*/  LDCU.64 UR4, c[0x0][0x398] ;  /* 0x00007300ff0477ac */ /* 0x000ea20008000a00 */
[----:B01----:R-:W-:Y:S01]  /*17b0*/  IMAD R9, R5, 0x80, R0 ;  /* 0x0000008005097824 */ /* 0x003fe200078e0200 */
[----:B------:R-:W-:Y:S02]  /*17c0*/  UIADD3 UR6, UPT, UPT, -UR7, URZ, URZ ;  /* 0x000000ff07067290 */ /* 0x000fe4000fffe1ff */
[----:B--2---:R-:W-:-:S12]  /*17d0*/  UIMAD.WIDE UR4, UR20, 0x4, UR4 ;  /* 0x00000004140478a5 */ /* 0x004fd8000f8e0204 */
.L_x_208:
        /* <DEDUP_REMOVED lines=16> */
.L_x_207:
[----:B------:R-:W-:Y:S05]  /*18e0*/  BSYNC.RECONVERGENT B1 ;  /* 0x0000000000017941 */ /* 0x000fea0003800200 */
.L_x_206:
[----:B-----5:R1:W-:Y:S02]  /*18f0*/  STG.E desc[UR10][R4.64], R11 ;  /* 0x0000000b04007986 */ /* 0x0203e4000c10190a */
.L_x_205:
[----:B------:R-:W-:Y:S05]  /*1900*/  BSYNC.RECONVERGENT B0 ;  /* 0x0000000000007941 */ /* 0x000fea0003800200 */
.L_x_204:
[----:B------:R-:W-:-:S06]  /*1910*/  UIADD3 UR7, UPT, UPT, UR6, 0x1, URZ ;  /* 0x0000000106077890 */ /* 0x000fcc000fffe0ff */
[----:B------:R-:W-:-:S13]  /*1920*/  ISETP.NE.AND P0, PT, RZ, UR7, PT ;  /* 0x00000007ff007c0c */ /* 0x000fda000bf05270 */
[----:B------:R-:W-:Y:S05]  /*1930*/  @!P0 EXIT ;  /* 0x000000000000894d */ /* 0x000fea0003800000 */
[----:B------:R-:W-:Y:S01]  /*1940*/  IADD3 R9, PT, PT, R9, 0x80, RZ ;  /* 0x0000008009097810 */ /* 0x000fe20007ffe0ff */
[----:B------:R-:W-:Y:S01]  /*1950*/  UMOV UR6, UR7 ;  /* 0x0000000700067c82 */ /* 0x000fe20008000000 */
[----:B------:R-:W-:Y:S05]  /*1960*/  BRA `(.L_x_208) ;  /* 0xfffffffc009c7947 */ /* 0x000fea000383ffff */
.L_x_209:
        /* <DEDUP_REMOVED lines=9> */
.L_x_279:


//--------------------- .text._ZN3cub18CUB_300001_SM_10006detail9transform16transform_kernelINS2_10policy_hubILb1EN4cuda3std3__45tupleIJPiEEEE10policy1000ElN6thrust24THRUST_300001_SM_1000_NS8cuda_cub9__replace14new_value_if_fI17is_less_than_zeroiiEENSE_6detail15normal_iteratorINSE_10device_ptrIiEEEEJS9_EEEvT0_iT1_T2_DpNS2_10kernel_argIT3_EE --------------------------
	.section	.text._ZN3cub18CUB_300001_SM_10006detail9transform16transform_kernelINS2_10policy_hubILb1EN4cuda3std3__45tupleIJPiEEEE10policy1000ElN6thrust24THRUST_300001_SM_1000_NS8cuda_cub9__replace14new_value_if_fI17is_less_than_zeroiiEENSE_6detail15normal_iteratorINSE_10device_ptrIiEEEEJS9_EEEvT0_iT1_T2_DpNS2_10kernel_argIT3_EE,"ax",@progbits
	.align	128
        .global         _ZN3cub18CUB_300001_SM_10006detail9transform16transform_kernelINS2_10policy_hubILb1EN4cuda3std3__45tupleIJPiEEEE10policy1000ElN6thrust24THRUST_300001_SM_1000_NS8cuda_cub9__replace14new_value_if_fI17is_less_than_zeroiiEENSE_6detail15normal_iteratorINSE_10device_ptrIiEEEEJS9_EEEvT0_iT1_T2_DpNS2_10kernel_argIT3_EE
        .type           _ZN3cub18CUB_300001_SM_10006detail9transform16transform_kernelINS2_10policy_hubILb1EN4cuda3std3__45tupleIJPiEEEE10policy1000ElN6thrust24THRUST_300001_SM_1000_NS8cuda_cub9__replace14new_value_if_fI17is_less_than_zeroiiEENSE_6detail15normal_iteratorINSE_10device_ptrIiEEEEJS9_EEEvT0_iT1_T2_DpNS2_10kernel_argIT3_EE,@function
        .size           _ZN3cub18CUB_300001_SM_10006detail9transform16transform_kernelINS2_10policy_hubILb1EN4cuda3std3__45tupleIJPiEEEE10policy1000ElN6thrust24THRUST_300001_SM_1000_NS8cuda_cub9__replace14new_value_if_fI17is_less_than_zeroiiEENSE_6detail15normal_iteratorINSE_10device_ptrIiEEEEJS9_EEEvT0_iT1_T2_DpNS2_10kernel_argIT3_EE,(.L_x_280 - _ZN3cub18CUB_300001_SM_10006detail9transform16transform_kernelINS2_10policy_hubILb1EN4cuda3std3__45tupleIJPiEEEE10policy1000ElN6thrust24THRUST_300001_SM_1000_NS8cuda_cub9__replace14new_value_if_fI17is_less_than_zeroiiEENSE_6detail15normal_iteratorINSE_10device_ptrIiEEEEJS9_EEEvT0_iT1_T2_DpNS2_10kernel_argIT3_EE)
        .other          _ZN3cub18CUB_300001_SM_10006detail9transform16transform_kernelINS2_10policy_hubILb1EN4cuda3std3__45tupleIJPiEEEE10policy1000ElN6thrust24THRUST_300001_SM_1000_NS8cuda_cub9__replace14new_value_if_fI17is_less_than_zeroiiEENSE_6detail15normal_iteratorINSE_10device_ptrIiEEEEJS9_EEEvT0_iT1_T2_DpNS2_10kernel_argIT3_EE,@"STO_CUDA_ENTRY STV_DEFAULT"
_ZN3cub18CUB_300001_SM_10006detail9transform16transform_kernelINS2_10policy_hubILb1EN4cuda3std3__45tupleIJPiEEEE10policy1000ElN6thrust24THRUST_300001_SM_1000_NS8cuda_cub9__replace14new_value_if_fI17is_less_than_zeroiiEENSE_6detail15normal_iteratorINSE_10device_ptrIiEEEEJS9_EEEvT0_iT1_T2_DpNS2_10kernel_argIT3_EE:
.text._ZN3cub18CUB_300001_SM_10006detail9transform16transform_kernelINS2_10policy_hubILb1EN4cuda3std3__45tupleIJPiEEEE10policy1000ElN6thrust24THRUST_300001_SM_1000_NS8cuda_cub9__replace14new_value_if_fI17is_less_than_zeroiiEENSE_6detail15normal_iteratorINSE_10device_ptrIiEEEEJS9_EEEvT0_iT1_T2_DpNS2_10kernel_argIT3_EE:
[----:B------:R-:W-:Y:S08]  /*0000*/  LDC R1, c[0x0][0x37c] ;  /* 0x0000df00ff017b82 */ /* 0x000ff00000000800 */
[----:B------:R-:W0:Y:S01]  /*0010*/  LDC R0, c[0x0][0x388] ;  /* 0x0000e200ff007b82 */ /* 0x000e220000000800 */
[----:B------:R-:W1:Y:S01]  /*0020*/  LDCU.64 UR6, c[0x0][0x380] ;  /* 0x00007000ff0677ac */ /* 0x000e620008000a00 */
[----:B------:R-:W2:Y:S01]  /*0030*/  S2R R9, SR_TID.X ;  /* 0x0000000000097919 */ /* 0x000ea20000002100 */
[----:B------:R-:W-:Y:S05]  /*0040*/  BSSY.RECONVERGENT B0, `(.L_x_210) ;  /* 0x000001a000007945 */ /* 0x000fea0003800200 */
[----:B------:R-:W3:Y:S01]  /*0050*/  S2UR UR4, SR_CTAID.X ;  /* 0x00000000000479c3 */ /* 0x000ee20000002500 */
[----:B0-----:R-:W-:-:S05]  /*0060*/  IMAD.SHL.U32 R5, R0, 0x80, RZ ;  /* 0x0000008000057824 */ /* 0x001fca00078e00ff */
[----:B------:R-:W-:Y:S01]  /*0070*/  SHF.R.S32.HI R4, RZ, 0x1f, R5 ;  /* 0x0000001fff047819 */ /* 0x000fe20000011405 */
[----:B---3--:R-:W-:-:S04]  /*0080*/  IMAD.WIDE.U32 R2, R5, UR4, RZ ;  /* 0x0000000405027c25 */ /* 0x008fc8000f8e00ff */
[----:B------:R-:W-:Y:S01]  /*0090*/  IMAD R13, R4, UR4, RZ ;  /* 0x00000004040d7c24 */ /* 0x000fe2000f8e02ff */
[----:B-1----:R-:W-:Y:S01]  /*00a0*/  IADD3 R8, P1, PT, -R2, UR6, RZ ;  /* 0x0000000602087c10 */ /* 0x002fe2000ff3e1ff */
[----:B--2---:R-:W-:Y:S02]  /*00b0*/  IMAD.SHL.U32 R11, R9, 0x80, RZ ;  /* 0x00000080090b7824 */ /* 0x004fe400078e00ff */
[----:B------:R-:W-:Y:S01]  /*00c0*/  IMAD.IADD R13, R3, 0x1, R13 ;  /* 0x00000001030d7824 */ /* 0x000fe200078e020d */
[----:B------:R-:W-:-:S04]  /*00d0*/  ISETP.LT.U32.AND P0, PT, R8, R5, PT ;  /* 0x000000050800720c */ /* 0x000fc80003f01070 */
[----:B------:R-:W-:-:S04]  /*00e0*/  IADD3.X R7, PT, PT, ~R13, UR7, RZ, P1, !PT ;  /* 0x000000070d077c10 */ /* 0x000fc80008ffe5ff */
[----:B------:R-:W-:-:S04]  /*00f0*/  ISETP.LT.AND.EX P0, PT, R7, R4, PT, P0 ;  /* 0x000000040700720c */ /* 0x000fc80003f01300 */
[----:B------:R-:W-:-:S05]  /*0100*/  SEL R8, R8, R5, P0 ;  /* 0x0000000508087207 */ /* 0x000fca0000000000 */
[----:B------:R-:W-:-:S05]  /*0110*/  IMAD.SHL.U32 R4, R8, 0x4, RZ ;  /* 0x0000000408047824 */ /* 0x000fca00078e00ff */
[----:B------:R-:W-:-:S13]  /*0120*/  ISETP.GE.AND P0, PT, R11, R4, PT ;  /* 0x000000040b00720c */ /* 0x000fda0003f06270 */
[----:B------:R-:W-:Y:S05]  /*0130*/  @P0 BRA `(.L_x_211) ;  /* 0x0000000000280947 */ /* 0x000fea0003800000 */
[----:B------:R-:W0:Y:S02]  /*0140*/  LDC.64 R6, c[0x0][0x3a0] ;  /* 0x0000e800ff067b82 */ /* 0x000e240000000a00 */
[----:B0-----:R-:W-:-:S04]  /*0150*/  LEA R6, P0, R2, R6, 0x2 ;  /* 0x0000000602067211 */ /* 0x001fc800078010ff */
[----:B------:R-:W-:-:S03]  /*0160*/  LEA.HI.X R7, R2, R7, R13, 0x2, P0 ;  /* 0x0000000702077211 */ /* 0x000fc600000f140d */
[----:B------:R-:W-:-:S07]  /*0170*/  IMAD.WIDE.U32 R6, R9, 0x80, R6 ;  /* 0x0000008009067825 */ /* 0x000fce00078e0006 */
.L_x_212:
[----:B------:R-:W-:Y:S01]  /*0180*/  VIADD R11, R11, 0x4000 ;  /* 0x000040000b0b7836 */ /* 0x000fe20000000000 */
[----:B------:R0:W-:Y:S04]  /*0190*/  CCTL.E.PF2 [R6] ;  /* 0x000000000600798f */ /* 0x0001e80000800100 */
[----:B------:R-:W-:Y:S02]  /*01a0*/  ISETP.GE.AND P0, PT, R11, R4, PT ;  /* 0x000000040b00720c */ /* 0x000fe40003f06270 */
[----:B0-----:R-:W-:-:S05]  /*01b0*/  IADD3 R6, P1, PT, R6, 0x4000, RZ ;  /* 0x0000400006067810 */ /* 0x001fca0007f3e0ff */
[----:B------:R-:W-:-:S06]  /*01c0*/  IMAD.X R7, RZ, RZ, R7, P1 ;  /* 0x000000ffff077224 */ /* 0x000fcc00008e0607 */
[----:B------:R-:W-:Y:S05]  /*01d0*/  @!P0 BRA `(.L_x_212) ;  /* 0xfffffffc00e88947 */ /* 0x000fea000383ffff */
.L_x_211:
[----:B------:R-:W-:Y:S05]  /*01e0*/  BSYNC.RECONVERGENT B0 ;  /* 0x0000000000007941 */ /* 0x000fea0003800200 */
.L_x_210:
[----:B------:R-:W0:Y:S01]  /*01f0*/  LDCU.64 UR8, c[0x0][0x3a0] ;  /* 0x00007400ff0877ac */ /* 0x000e220008000a00 */
[----:B------:R-:W-:Y:S01]  /*0200*/  ISETP.NE.AND P0, PT, R5, R8, PT ;  /* 0x000000080500720c */ /* 0x000fe20003f05270 */
[C---:B------:R-:W-:Y:S01]  /*0210*/  IMAD.SHL.U32 R6, R2.reuse, 0x4, RZ ;  /* 0x0000000402067824 */ /* 0x040fe200078e00ff */
[----:B------:R-:W-:Y:S01]  /*0220*/  SHF.L.U64.HI R7, R2, 0x2, R13 ;  /* 0x0000000202077819 */ /* 0x000fe2000001020d */
[----:B------:R-:W1:Y:S01]  /*0230*/  LDCU.64 UR6, c[0x0][0x398] ;  /* 0x00007300ff0677ac */ /* 0x000e620008000a00 */
[----:B------:R-:W2:Y:S02]  /*0240*/  LDCU.64 UR4, c[0x0][0x358] ;  /* 0x00006b00ff0477ac */ /* 0x000ea40008000a00 */
[C---:B0-----:R-:W-:Y:S02]  /*0250*/  IADD3 R2, P1, PT, R6.reuse, UR8, RZ ;  /* 0x0000000806027c10 */ /* 0x041fe4000ff3e0ff */
[----:B-1----:R-:W-:Y:S02]  /*0260*/  IADD3 R4, P2, PT, R6, UR6, RZ ;  /* 0x0000000606047c10 */ /* 0x002fe4000ff5e0ff */
[----:B------:R-:W-:-:S02]  /*0270*/  IADD3.X R3, PT, PT, R7, UR9, RZ, P1, !PT ;  /* 0x0000000907037c10 */ /* 0x000fc40008ffe4ff */
[----:B------:R-:W-:Y:S01]  /*0280*/  IADD3.X R5, PT, PT, R7, UR7, RZ, P2, !PT ;  /* 0x0000000707057c10 */ /* 0x000fe200097fe4ff */
[----:B--2---:R-:W-:Y:S08]  /*0290*/  @!P0 BRA `(.L_x_213) ;  /* 0x0000001400c48947 */ /* 0x004ff00003800000 */
[----:B------:R-:W-:-:S13]  /*02a0*/  ISETP.GE.AND P0, PT, R0, 0x1, PT ;  /* 0x000000010000780c */ /* 0x000fda0003f06270 */
[----:B------:R-:W-:Y:S05]  /*02b0*/  @!P0 EXIT ;  /* 0x000000000000894d */ /* 0x000fea0003800000 */
[C---:B------:R-:W-:Y:S01]  /*02c0*/  ISETP.GE.U32.AND P0, PT, R0.reuse, 0x4, PT ;  /* 0x000000040000780c */ /* 0x040fe20003f06070 */
[----:B------:R-:W-:Y:S01]  /*02d0*/  IMAD.MOV.U32 R10, RZ, RZ, RZ ;  /* 0x000000ffff0a7224 */ /* 0x000fe200078e00ff */
[----:B------:R-:W-:-:S11]  /*02e0*/  LOP3.LUT R6, R0, 0x3, RZ, 0xc0, !PT ;  /* 0x0000000300067812 */ /* 0x000fd600078ec0ff */
[----:B------:R-:W-:Y:S05]  /*02f0*/  @!P0 BRA `(.L_x_214) ;  /* 0x0000001400648947 */ /* 0x000fea0003800000 */
[----:B------:R-:W-:-:S13]  /*0300*/  ISETP.GE.AND P2, PT, R9, R8, PT ;  /* 0x000000080900720c */ /* 0x000fda0003f46270 */
[----:B------:R-:W-:-:S05]  /*0310*/  @!P2 IMAD.WIDE R10, R9, 0x4, R2 ;  /* 0x00000004090aa825 */ /* 0x000fca00078e0202 */
[----:B------:R-:W2:Y:S01]  /*0320*/  @!P2 LDG.E R7, desc[UR4][R10.64] ;  /* 0x000000040a07a981 */ /* 0x000ea2000c1e1900 */
[----:B------:R-:W-:Y:S01]  /*0330*/  PLOP3.LUT P0, PT, PT, PT, PT, 0x80, 0x8 ;  /* 0x000000000008781c */ /* 0x000fe20003f0f070 */
[C---:B------:R-:W-:Y:S02]  /*0340*/  VIADD R17, R9.reuse, 0x80 ;  /* 0x0000008009117836 */ /* 0x040fe40000000000 */
[----:B------:R-:W-:Y:S01]  /*0350*/  @!P2 IMAD.WIDE R12, R9, 0x4, R4 ;  /* 0x00000004090ca825 */ /* 0x000fe200078e0204 */
[----:B--2---:R-:W-:-:S04]  /*0360*/  @!P2 ISETP.GE.AND P1, PT, R7, RZ, PT ;  /* 0x000000ff0700a20c */ /* 0x004fc80003f26270 */
[----:B------:R-:W-:Y:S02]  /*0370*/  @!P2 PLOP3.LUT P0, PT, P1, PT, PT, 0x80, 0x8 ;  /* 0x000000000008a81c */ /* 0x000fe40000f0f070 */
[----:B------:R-:W-:-:S11]  /*0380*/  ISETP.GE.AND P1, PT, R17, R8, PT ;  /* 0x000000081100720c */ /* 0x000fd60003f26270 */
[----:B------:R-:W0:Y:S02]  /*0390*/  @!P0 LDC R7, c[0x0][0x390] ;  /* 0x0000e400ff078b82 */ /* 0x000e240000000800 */
[----:B------:R-:W-:Y:S01]  /*03a0*/  @!P1 IMAD.WIDE R14, R17, 0x4, R2 ;  /* 0x00000004110e9825 */ /* 0x000fe200078e0202 */
[----:B0-----:R0:W-:Y:S04]  /*03b0*/  @!P2 STG.E desc[UR4][R12.64], R7 ;  /* 0x000000070c00a986 */ /* 0x0011e8000c101904 */
[----:B------:R-:W2:Y:S01]  /*03c0*/  @!P1 LDG.E R19, desc[UR4][R14.64] ;  /* 0x000000040e139981 */ /* 0x000ea2000c1e1900 */
[----:B------:R-:W-:Y:S01]  /*03d0*/  PLOP3.LUT P0, PT, PT, PT, PT, 0x80, 0x8 ;  /* 0x000000000008781c */ /* 0x000fe20003f0f070 */
[----:B------:R-:W-:Y:S02]  /*03e0*/  VIADD R21, R9, 0x100 ;  /* 0x0000010009157836 */ /* 0x000fe40000000000 */
[----:B------:R-:W-:Y:S01]  /*03f0*/  @!P1 IMAD.WIDE R10, R17, 0x4, R4 ;  /* 0x00000004110a9825 */ /* 0x000fe200078e0204 */
[----:B--2---:R-:W-:-:S04]  /*0400*/  @!P1 ISETP.GE.AND P2, PT, R19, RZ, PT ;  /* 0x000000ff1300920c */ /* 0x004fc80003f46270 */
[----:B------:R-:W-:Y:S02]  /*0410*/  @!P1 PLOP3.LUT P0, PT, P2, PT, PT, 0x80, 0x8 ;  /* 0x000000000008981c */ /* 0x000fe4000170f070 */
[----:B------:R-:W-:-:S11]  /*0420*/  ISETP.GE.AND P2, PT, R21, R8, PT ;  /* 0x000000081500720c */ /* 0x000fd60003f46270 */
[----:B------:R-:W1:Y:S02]  /*0430*/  @!P0 LDC R19, c[0x0][0x390] ;  /* 0x0000e400ff138b82 */ /* 0x000e640000000800 */
[----:B------:R-:W-:Y:S01]  /*0440*/  @!P2 IMAD.WIDE R16, R21, 0x4, R2 ;  /* 0x000000041510a825 */ /* 0x000fe200078e0202 */
[----:B-1----:R1:W-:Y:S04]  /*0450*/  @!P1 STG.E desc[UR4][R10.64], R19 ;  /* 0x000000130a009986 */ /* 0x0023e8000c101904 */
[----:B0-----:R-:W2:Y:S01]  /*0460*/  @!P2 LDG.E R7, desc[UR4][R16.64] ;  /* 0x000000041007a981 */ /* 0x001ea2000c1e1900 */
[----:B------:R-:W-:Y:S01]  /*0470*/  PLOP3.LUT P0, PT, PT, PT, PT, 0x80, 0x8 ;  /* 0x000000000008781c */ /* 0x000fe20003f0f070 */
[----:B------:R-:W-:Y:S02]  /*0480*/  VIADD R23, R9, 0x180 ;  /* 0x0000018009177836 */ /* 0x000fe40000000000 */
[----:B------:R-:W-:Y:S01]  /*0490*/  @!P2 IMAD.WIDE R12, R21, 0x4, R4 ;  /* 0x00000004150ca825 */ /* 0x000fe200078e0204 */
[----:B--2---:R-:W-:-:S04]  /*04a0*/  @!P2 ISETP.GE.AND P1, PT, R7, RZ, PT ;  /* 0x000000ff0700a20c */ /* 0x004fc80003f26270 */
[----:B------:R-:W-:Y:S02]  /*04b0*/  @!P2 PLOP3.LUT P0, PT, P1, PT, PT, 0x80, 0x8 ;  /* 0x000000000008a81c */ /* 0x000fe40000f0f070 */
[----:B------:R-:W-:-:S11]  /*04c0*/  ISETP.GE.AND P1, PT, R23, R8, PT ;  /* 0x000000081700720c */ /* 0x000fd60003f26270 */
[----:B------:R-:W0:Y:S02]  /*04d0*/  @!P0 LDC R7, c[0x0][0x390] ;  /* 0x0000e400ff078b82 */ /* 0x000e240000000800 */
[C---:B------:R-:W-:Y:S01]  /*04e0*/  @!P1 IMAD.WIDE R14, R23.reuse, 0x4, R2 ;  /* 0x00000004170e9825 */ /* 0x040fe200078e0202 */
[----:B0-----:R0:W-:Y:S04]  /*04f0*/  @!P2 STG.E desc[UR4][R12.64], R7 ;  /* 0x000000070c00a986 */ /* 0x0011e8000c101904 */
[----:B-1----:R-:W2:Y:S01]  /*0500*/  @!P1 LDG.E R11, desc[UR4][R14.64] ;  /* 0x000000040e0b9981 */ /* 0x002ea2000c1e1900 */
[----:B------:R-:W-:Y:S01]  /*0510*/  PLOP3.LUT P0, PT, PT, PT, PT, 0x80, 0x8 ;  /* 0x000000000008781c */ /* 0x000fe20003f0f070 */
[----:B------:R-:W-:Y:S01]  /*0520*/  @!P1 IMAD.WIDE R16, R23, 0x4, R4 ;  /* 0x0000000417109825 */ /* 0x000fe200078e0204 */
[----:B------:R-:W-:-:S02]  /*0530*/  LOP3.LUT R10, R0, 0x7ffffffc, RZ, 0xc0, !PT ;  /* 0x7ffffffc000a7812 */ /* 0x000fc400078ec0ff */
[----:B--2---:R-:W-:-:S04]  /*0540*/  @!P1 ISETP.GE.AND P2, PT, R11, RZ, PT ;  /* 0x000000ff0b00920c */ /* 0x004fc80003f46270 */
[----:B------:R-:W-:-:S13]  /*0550*/  @!P1 PLOP3.LUT P0, PT, P2, PT, PT, 0x80, 0x8 ;  /* 0x000000000008981c */ /* 0x000fda000170f070 */
[----:B------:R-:W1:Y:S01]  /*0560*/  @!P0 LDC R11, c[0x0][0x390] ;  /* 0x0000e400ff0b8b82 */ /* 0x000e620000000800 */
[----:B------:R-:W-:Y:S01]  /*0570*/  ISETP.NE.AND P0, PT, R10, 0x4, PT ;  /* 0x000000040a00780c */ /* 0x000fe20003f05270 */
[----:B-1----:R0:W-:-:S12]  /*0580*/  @!P1 STG.E desc[UR4][R16.64], R11 ;  /* 0x0000000b10009986 */ /* 0x0021d8000c101904 */
[----:B------:R-:W-:Y:S05]  /*0590*/  @!P0 BRA `(.L_x_214) ;  /* 0x0000001000bc8947 */ /* 0x000fea0003800000 */
[----:B0-----:R-:W-:-:S05]  /*05a0*/  IMAD.MOV.U32 R7, RZ, RZ, 0x4 ;  /* 0x00000004ff077424 */ /* 0x001fca00078e00ff */
[----:B------:R-:W-:-:S13]  /*05b0*/  ISETP.GE.AND P0, PT, R7, R10, PT ;  /* 0x0000000a0700720c */ /* 0x000fda0003f06270 */
[----:B------:R-:W-:Y:S05]  /*05c0*/  @P0 BRA `(.L_x_215) ;  /* 0x0000001000040947 */ /* 0x000fea0003800000 */
[----:B------:R-:W-:Y:S01]  /*05d0*/  IMAD.IADD R0, R10, 0x1, -R7 ;  /* 0x000000010a007824 */ /* 0x000fe200078e0a07 */
[----:B------:R-:W-:-:S04]  /*05e0*/  PLOP3.LUT P0, PT, PT, PT, PT, 0x80, 0x8 ;  /* 0x000000000008781c */ /* 0x000fc80003f0f070 */
[----:B------:R-:W-:-:S13]  /*05f0*/  ISETP.GT.AND P1, PT, R0, 0xc, PT ;  /* 0x0000000c0000780c */ /* 0x000fda0003f24270 */
[----:B------:R-:W-:Y:S05]  /*0600*/  @!P1 BRA `(.L_x_216) ;  /* 0x0000000800949947 */ /* 0x000fea0003800000 */
[----:B------:R-:W-:Y:S01]  /*0610*/  PLOP3.LUT P0, PT, PT, PT, PT, 0x8, 0x80 ;  /* 0x000000000080781c */ /* 0x000fe20003f0e170 */
[----:B------:R-:W-:-:S12]  /*0620*/  VIADD R0, R10, 0xfffffff4 ;  /* 0xfffffff40a007836 */ /* 0x000fd80000000000 */
.L_x_217:
[----:B0-----:R-:W-:-:S05]  /*0630*/  IMAD R11, R7, 0x80, R9 ;  /* 0x00000080070b7824 */ /* 0x001fca00078e0209 */
        /* <DEDUP_REMOVED lines=30> */
[----:B------:R-:W-:Y:S01]  /*0820*/  @!P2 IMAD.WIDE R16, R27, 0x4, R2 ;  /* 0x000000041b10a825 */ /* 0x000fe200078e0202 */
[----:B0-----:R0:W-:Y:S04]  /*0830*/  @!P3 STG.E desc[UR4][R14.64], R21 ;  /* 0x000000150e00b986 */ /* 0x0011e8000c101904 */
[----:B-1----:R-:W2:Y:S01]  /*0840*/  @!P2 LDG.E R23, desc[UR4][R16.64] ;  /* 0x000000041017a981 */ /* 0x002ea2000c1e1900 */
        /* <DEDUP_REMOVED lines=119> */
[----:B------:R-:W2:Y:S01]  /*0fc0*/  @!P2 LDG.E R11, desc[UR4][R16.64] ;  /* 0x00000004100ba981 */ /* 0x000ea2000c1e1900 */
[----:B------:R-:W-:Y:S01]  /*0fd0*/  PLOP3.LUT P1, PT, PT, PT, PT, 0x80, 0x8 ;  /* 0x000000000008781c */ /* 0x000fe20003f2f070 */
[----:B-1----:R-:W-:-:S04]  /*0fe0*/  @!P2 IMAD.WIDE R12, R27, 0x4, R4 ;  /* 0x000000041b0ca825 */ /* 0x002fc800078e0204 */
[----:B------:R-:W-:Y:S01]  /*0ff0*/  VIADD R7, R7, 0x10 ;  /* 0x0000001007077836 */ /* 0x000fe20000000000 */
[----:B--2---:R-:W-:-:S04]  /*1000*/  @!P2 ISETP.GE.AND P3, PT, R11, RZ, PT ;  /* 0x000000ff0b00a20c */ /* 0x004fc80003f66270 */
[----:B------:R-:W-:-:S13]  /*1010*/  @!P2 PLOP3.LUT P1, PT, P3, PT, PT, 0x80, 0x8 ;  /* 0x000000000008a81c */ /* 0x000fda0001f2f070 */
[----:B------:R-:W1:Y:S01]  /*1020*/  @!P1 LDC R11, c[0x0][0x390] ;  /* 0x0000e400ff0b9b82 */ /* 0x000e620000000800 */
[----:B------:R-:W-:Y:S01]  /*1030*/  ISETP.GE.AND P1, PT, R7, R0, PT ;  /* 0x000000000700720c */ /* 0x000fe20003f26270 */
[----:B-1----:R0:W-:-:S12]  /*1040*/  @!P2 STG.E desc[UR4][R12.64], R11 ;  /* 0x0000000b0c00a986 */ /* 0x0021d8000c101904 */
[----:B------:R-:W-:Y:S05]  /*1050*/  @!P1 BRA `(.L_x_217) ;  /* 0xfffffff400749947 */ /* 0x000fea000383ffff */
.L_x_216:
[----:B------:R-:W-:-:S05]  /*1060*/  IMAD.IADD R0, R10, 0x1, -R7 ;  /* 0x000000010a007824 */ /* 0x000fca00078e0a07 */
[----:B------:R-:W-:-:S13]  /*1070*/  ISETP.GT.AND P1, PT, R0, 0x4, PT ;  /* 0x000000040000780c */ /* 0x000fda0003f24270 */
[----:B------:R-:W-:Y:S05]  /*1080*/  @!P1 BRA `(.L_x_218) ;  /* 0x00000004004c9947 */ /* 0x000fea0003800000 */
[----:B------:R-:W-:-:S05]  /*1090*/  IMAD R23, R7, 0x80, R9 ;  /* 0x0000008007177824 */ /* 0x000fca00078e0209 */
[----:B------:R-:W-:-:S13]  /*10a0*/  ISETP.GE.AND P2, PT, R23, R8, PT ;  /* 0x000000081700720c */ /* 0x000fda0003f46270 */
[----:B0-----:R-:W-:-:S05]  /*10b0*/  @!P2 IMAD.WIDE R12, R23, 0x4, R2 ;  /* 0x00000004170ca825 */ /* 0x001fca00078e0202 */
        /* <DEDUP_REMOVED lines=33> */
[----:B------:R-:W-:-:S04]  /*12d0*/  @!P1 IMAD.WIDE R12, R23, 0x4, R4 ;  /* 0x00000004170c9825 */ /* 0x000fc800078e0204 */
[----:B------:R-:W-:Y:S01]  /*12e0*/  IMAD R25, R0, 0x80, R9 ;  /* 0x0000008000197824 */ /* 0x000fe200078e0209 */
[----:B--2---:R-:W-:-:S04]  /*12f0*/  @!P1 ISETP.GE.AND P2, PT, R21, RZ, PT ;  /* 0x000000ff1500920c */ /* 0x004fc80003f46270 */
[----:B------:R-:W-:Y:S02]  /*1300*/  @!P1 PLOP3.LUT P0, PT, P2, PT, PT, 0x80, 0x8 ;  /* 0x000000000008981c */ /* 0x000fe4000170f070 */
[----:B------:R-:W-:-:S11]  /*1310*/  ISETP.GE.AND P2, PT, R25, R8, PT ;  /* 0x000000081900720c */ /* 0x000fd60003f46270 */
[----:B------:R-:W1:Y:S02]  /*1320*/  @!P0 LDC R21, c[0x0][0x390] ;  /* 0x0000e400ff158b82 */ /* 0x000e640000000800 */
[C---:B------:R-:W-:Y:S01]  /*1330*/  @!P2 IMAD.WIDE R18, R25.reuse, 0x4, R2 ;  /* 0x000000041912a825 */ /* 0x040fe200078e0202 */
[----:B-1----:R1:W-:Y:S04]  /*1340*/  @!P1 STG.E desc[UR4][R12.64], R21 ;  /* 0x000000150c009986 */ /* 0x0023e8000c101904 */
[----:B------:R-:W2:Y:S01]  /*1350*/  @!P2 LDG.E R7, desc[UR4][R18.64] ;  /* 0x000000041207a981 */ /* 0x000ea2000c1e1900 */
[----:B------:R-:W-:Y:S01]  /*1360*/  PLOP3.LUT P0, PT, PT, PT, PT, 0x80, 0x8 ;  /* 0x000000000008781c */ /* 0x000fe20003f0f070 */
[C---:B------:R-:W-:Y:S02]  /*1370*/  VIADD R23, R25.reuse, 0x80 ;  /* 0x0000008019177836 */ /* 0x040fe40000000000 */
[----:B0-----:R-:W-:Y:S01]  /*1380*/  @!P2 IMAD.WIDE R14, R25, 0x4, R4 ;  /* 0x00000004190ea825 */ /* 0x001fe200078e0204 */
        /* <DEDUP_REMOVED lines=9> */
[----:B-1----:R-:W-:Y:S01]  /*1420*/  @!P1 IMAD.WIDE R12, R23, 0x4, R4 ;  /* 0x00000004170c9825 */ /* 0x002fe200078e0204 */
[----:B--2---:R-:W-:-:S04]  /*1430*/  @!P1 ISETP.GE.AND P2, PT, R11, RZ, PT ;  /* 0x000000ff0b00920c */ /* 0x004fc80003f46270 */
[----:B------:R-:W-:Y:S02]  /*1440*/  @!P1 PLOP3.LUT P0, PT, P2, PT, PT, 0x80, 0x8 ;  /* 0x000000000008981c */ /* 0x000fe4000170f070 */
[----:B------:R-:W-:-:S11]  /*1450*/  ISETP.GE.AND P2, PT, R27, R8, PT ;  /* 0x000000081b00720c */ /* 0x000fd60003f46270 */
[----:B------:R-:W1:Y:S02]  /*1460*/  @!P0 LDC R11, c[0x0][0x390] ;  /* 0x0000e400ff0b8b82 */ /* 0x000e640000000800 */
[----:B------:R-:W-:Y:S01]  /*1470*/  @!P2 IMAD.WIDE R18, R27, 0x4, R2 ;  /* 0x000000041b12a825 */ /* 0x000fe200078e0202 */
[----:B-1----:R1:W-:Y:S04]  /*1480*/  @!P1 STG.E desc[UR4][R12.64], R11 ;  /* 0x0000000b0c009986 */ /* 0x0023e8000c101904 */
[----:B------:R-:W2:Y:S01]  /*1490*/  @!P2 LDG.E R21, desc[UR4][R18.64] ;  /* 0x000000041215a981 */ /* 0x000ea2000c1e1900 */
[----:B------:R-:W-:Y:S01]  /*14a0*/  PLOP3.LUT P0, PT, PT, PT, PT, 0x80, 0x8 ;  /* 0x000000000008781c */ /* 0x000fe20003f0f070 */
[----:B------:R-:W-:Y:S02]  /*14b0*/  VIADD R25, R25, 0x180 ;  /* 0x0000018019197836 */ /* 0x000fe40000000000 */
[----:B0-----:R-:W-:Y:S01]  /*14c0*/  @!P2 IMAD.WIDE R14, R27, 0x4, R4 ;  /* 0x000000041b0ea825 */ /* 0x001fe200078e0204 */
[----:B--2---:R-:W-:-:S04]  /*14d0*/  @!P2 ISETP.GE.AND P1, PT, R21, RZ, PT ;  /* 0x000000ff1500a20c */ /* 0x004fc80003f26270 */
[----:B------:R-:W-:Y:S02]  /*14e0*/  @!P2 PLOP3.LUT P0, PT, P1, PT, PT, 0x80, 0x8 ;  /* 0x000000000008a81c */ /* 0x000fe40000f0f070 */
[----:B------:R-:W-:-:S11]  /*14f0*/  ISETP.GE.AND P1, PT, R25, R8, PT ;  /* 0x000000081900720c */ /* 0x000fd60003f26270 */
[----:B------:R-:W0:Y:S02]  /*1500*/  @!P0 LDC R21, c[0x0][0x390] ;  /* 0x0000e400ff158b82 */ /* 0x000e240000000800 */
[C---:B------:R-:W-:Y:S01]  /*1510*/  @!P1 IMAD.WIDE R16, R25.reuse, 0x4, R2 ;  /* 0x0000000419109825 */ /* 0x040fe200078e0202 */
[----:B0-----:R2:W-:Y:S04]  /*1520*/  @!P2 STG.E desc[UR4][R14.64], R21 ;  /* 0x000000150e00a986 */ /* 0x0015e8000c101904 */
[----:B-1----:R-:W3:Y:S01]  /*1530*/  @!P1 LDG.E R11, desc[UR4][R16.64] ;  /* 0x00000004100b9981 */ /* 0x002ee2000c1e1900 */
[----:B------:R-:W-:Y:S01]  /*1540*/  PLOP3.LUT P0, PT, PT, PT, PT, 0x80, 0x8 ;  /* 0x000000000008781c */ /* 0x000fe20003f0f070 */
[----:B------:R-:W-:-:S04]  /*1550*/  @!P1 IMAD.WIDE R12, R25, 0x4, R4 ;  /* 0x00000004190c9825 */ /* 0x000fc800078e0204 */
[----:B------:R-:W-:Y:S01]  /*1560*/  VIADD R7, R0, 0x4 ;  /* 0x0000000400077836 */ /* 0x000fe20000000000 */
[----:B---3--:R-:W-:-:S04]  /*1570*/  @!P1 ISETP.GE.AND P2, PT, R11, RZ, PT ;  /* 0x000000ff0b00920c */ /* 0x008fc80003f46270 */
[----:B------:R-:W-:-:S13]  /*1580*/  @!P1 PLOP3.LUT P0, PT, P2, PT, PT, 0x80, 0x8 ;  /* 0x000000000008981c */ /* 0x000fda000170f070 */
[----:B------:R-:W0:Y:S01]  /*1590*/  @!P0 LDC R11, c[0x0][0x390] ;  /* 0x0000e400ff0b8b82 */ /* 0x000e220000000800 */
[----:B------:R-:W-:Y:S01]  /*15a0*/  PLOP3.LUT P0, PT, PT, PT, PT, 0x8, 0x80 ;  /* 0x000000000080781c */ /* 0x000fe20003f0e170 */
[----:B0-----:R2:W-:-:S12]  /*15b0*/  @!P1 STG.E desc[UR4][R12.64], R11 ;  /* 0x0000000b0c009986 */ /* 0x0015d8000c101904 */
.L_x_218:
[----:B------:R-:W-:-:S13]  /*15c0*/  ISETP.EQ.AND P1, PT, R7, R10, PT ;  /* 0x0000000a0700720c */ /* 0x000fda0003f22270 */
[----:B------:R-:W-:Y:S05]  /*15d0*/  @!P0 BRA P1, `(.L_x_214) ;  /* 0x0000000000ac8947 */ /* 0x000fea0000800000 */
.L_x_215:
[----:B------:R-:W-:-:S05]  /*15e0*/  IMAD R23, R7, 0x80, R9 ;  /* 0x0000008007177824 */ /* 0x000fca00078e0209 */
[----:B------:R-:W-:-:S13]  /*15f0*/  ISETP.GE.AND P2, PT, R23, R8, PT ;  /* 0x000000081700720c */ /* 0x000fda0003f46270 */
[----:B0-23--:R-:W-:-:S05]  /*1600*/  @!P2 IMAD.WIDE R14, R23, 0x4, R2 ;  /* 0x00000004170ea825 */ /* 0x00dfca00078e0202 */
        /* <DEDUP_REMOVED lines=32> */
[----:B------:R-:W-:-:S04]  /*1810*/  @!P1 IMAD.WIDE R14, R23, 0x4, R4 ;  /* 0x00000004170e9825 */ /* 0x000fc800078e0204 */
[----:B------:R-:W-:Y:S01]  /*1820*/  VIADD R7, R7, 0x4 ;  /* 0x0000000407077836 */ /* 0x000fe20000000000 */
[----:B--2---:R-:W-:-:S04]  /*1830*/  @!P1 ISETP.GE.AND P2, PT, R11, RZ, PT ;  /* 0x000000ff0b00920c */ /* 0x004fc80003f46270 */
[----:B------:R-:W-:-:S13]  /*1840*/  @!P1 PLOP3.LUT P0, PT, P2, PT, PT, 0x80, 0x8 ;  /* 0x000000000008981c */ /* 0x000fda000170f070 */
[----:B------:R-:W0:Y:S01]  /*1850*/  @!P0 LDC R11, c[0x0][0x390] ;  /* 0x0000e400ff0b8b82 */ /* 0x000e220000000800 */
[----:B------:R-:W-:Y:S01]  /*1860*/  ISETP.NE.AND P0, PT, R7, R10, PT ;  /* 0x0000000a0700720c */ /* 0x000fe20003f05270 */
[----:B0-----:R3:W-:-:S12]  /*1870*/  @!P1 STG.E desc[UR4][R14.64], R11 ;  /* 0x0000000b0e009986 */ /* 0x0017d8000c101904 */
[----:B------:R-:W-:Y:S05]  /*1880*/  @P0 BRA `(.L_x_215) ;  /* 0xfffffffc00540947 */ /* 0x000fea000383ffff */
.L_x_214:
[----:B------:R-:W-:-:S13]  /*1890*/  ISETP.NE.AND P0, PT, R6, RZ, PT ;  /* 0x000000ff0600720c */ /* 0x000fda0003f05270 */
[----:B------:R-:W-:Y:S05]  /*18a0*/  @!P0 EXIT ;  /* 0x000000000000894d */ /* 0x000fea0003800000 */
[----:B------:R-:W-:Y:S02]  /*18b0*/  IMAD R9, R10, 0x80, R9 ;  /* 0x000000800a097824 */ /* 0x000fe400078e0209 */
[----:B------:R-:W-:-:S07]  /*18c0*/  IMAD.MOV R0, RZ, RZ, -R6 ;  /* 0x000000ffff007224 */ /* 0x000fce00078e0a06 */
.L_x_219:
[----:B------:R-:W-:-:S13]  /*18d0*/  ISETP.GE.AND P1, PT, R9, R8, PT ;  /* 0x000000080900720c */ /* 0x000fda0003f26270 */
[----:B0-----:R-:W-:-:S05]  /*18e0*/  @!P1 IMAD.WIDE R6, R9, 0x4, R2 ;  /* 0x0000000409069825 */ /* 0x001fca00078e0202 */
[----:B-12---:R-:W2:Y:S01]  /*18f0*/  @!P1 LDG.E R13, desc[UR4][R6.64] ;  /* 0x00000004060d9981 */ /* 0x006ea2000c1e1900 */
[----:B------:R-:W-:Y:S01]  /*1900*/  PLOP3.LUT P0, PT, PT, PT, PT, 0x80, 0x8 ;  /* 0x000000000008781c */ /* 0x000fe20003f0f070 */
[----:B---3--:R-:W-:-:S04]  /*1910*/  @!P1 IMAD.WIDE R10, R9, 0x4, R4 ;  /* 0x00000004090a9825 */ /* 0x008fc800078e0204 */
[----:B------:R-:W-:Y:S02]  /*1920*/  VIADD R0, R0, 0x1 ;  /* 0x0000000100007836 */ /* 0x000fe40000000000 */
[----:B------:R-:W-:Y:S01]  /*1930*/  VIADD R9, R9, 0x80 ;  /* 0x0000008009097836 */ /* 0x000fe20000000000 */
[----:B--2---:R-:W-:-:S04]  /*1940*/  @!P1 ISETP.GE.AND P2, PT, R13, RZ, PT ;  /* 0x000000ff0d00920c */ /* 0x004fc80003f46270 */
[----:B------:R-:W-:-:S13]  /*1950*/  @!P1 PLOP3.LUT P0, PT, P2, PT, PT, 0x80, 0x8 ;  /* 0x000000000008981c */ /* 0x000fda000170f070 */
[----:B------:R-:W0:Y:S01]  /*1960*/  @!P0 LDC R13, c[0x0][0x390] ;  /* 0x0000e400ff0d8b82 */ /* 0x000e220000000800 */
[----:B------:R-:W-:Y:S01]  /*1970*/  ISETP.NE.AND P0, PT, R0, RZ, PT ;  /* 0x000000ff0000720c */ /* 0x000fe20003f05270 */
[----:B0-----:R1:W-:-:S12]  /*1980*/  @!P1 STG.E desc[UR4][R10.64], R13 ;  /* 0x0000000d0a009986 */ /* 0x0013d8000c101904 */
[----:B------:R-:W-:Y:S05]  /*1990*/  @P0 BRA `(.L_x_219) ;  /* 0xfffffffc00cc0947 */ /* 0x000fea000383ffff */
[----:B------:R-:W-:Y:S05]  /*19a0*/  EXIT ;  /* 0x000000000000794d */ /* 0x000fea0003800000 */
.L_x_213:
[----:B------:R-:W-:-:S13]  /*19b0*/  ISETP.GE.AND P0, PT, R0, 0x1, PT ;  /* 0x000000010000780c */ /* 0x000fda0003f06270 */
[----:B------:R-:W-:Y:S05]  /*19c0*/  @!P0 EXIT ;  /* 0x000000000000894d */ /* 0x000fea0003800000 */
[C---:B------:R-:W-:Y:S01]  /*19d0*/  ISETP.GE.U32.AND P1, PT, R0.reuse, 0x8, PT ;  /* 0x000000080000780c */ /* 0x040fe20003f26070 */
[----:B------:R-:W-:Y:S01]  /*19e0*/  IMAD.MOV.U32 R8, RZ, RZ, RZ ;  /* 0x000000ffff087224 */ /* 0x000fe200078e00ff */
[----:B------:R-:W-:-:S04]  /*19f0*/  LOP3.LUT R24, R0, 0x7, RZ, 0xc0, !PT ;  /* 0x0000000700187812 */ /* 0x000fc800078ec0ff */
[----:B------:R-:W-:-:S07]  /*1a00*/  ISETP.NE.AND P0, PT, R24, RZ, PT ;  /* 0x000000ff1800720c */ /* 0x000fce0003f05270 */
[----:B------:R-:W-:Y:S06]  /*1a10*/  @!P1 BRA `(.L_x_220) ;  /* 0x0000000000d49947 */ /* 0x000fec0003800000 */
[C---:B------:R-:W-:Y:S01]  /*1a20*/  IMAD.WIDE.U32 R16, R9.reuse, 0x4, R6 ;  /* 0x0000000409107825 */ /* 0x040fe200078e0006 */
[----:B------:R-:W-:Y:S01]  /*1a30*/  LOP3.LUT R8, R0, 0x7ffffff8, RZ, 0xc0, !PT ;  /* 0x7ffffff800087812 */ /* 0x000fe200078ec0ff */
[----:B------:R-:W0:Y:S02]  /*1a40*/  LDCU UR10, c[0x0][0x390] ;  /* 0x00007200ff0a77ac */ /* 0x000e240008000800 */
[----:B------:R-:W-:Y:S02]  /*1a50*/  IMAD.MOV.U32 R19, RZ, RZ, R17 ;  /* 0x000000ffff137224 */ /* 0x000fe400078e0011 */
[----:B------:R-:W-:Y:S02]  /*1a60*/  VIADD R17, R9, 0x80 ;  /* 0x0000008009117836 */ /* 0x000fe40000000000 */
[----:B------:R-:W-:-:S07]  /*1a70*/  IMAD.MOV R18, RZ, RZ, -R8 ;  /* 0x000000ffff127224 */ /* 0x000fce00078e0a08 */
.L_x_221:
[----:B------:R-:W-:-:S04]  /*1a80*/  IADD3 R20, P1, PT, R16, UR8, RZ ;  /* 0x0000000810147c10 */ /* 0x000fc8000ff3e0ff */
[----:B--2---:R-:W-:-:S05]  /*1a90*/  IADD3.X R21, PT, PT, R19, UR9, RZ, P1, !PT ;  /* 0x0000000913157c10 */ /* 0x004fca0008ffe4ff */
[----:B------:R-:W2:Y:S01]  /*1aa0*/  LDG.E R20, desc[UR4][R20.64] ;  /* 0x0000000414147981 */ /* 0x000ea2000c1e1900 */
[----:B------:R-:W-:Y:S01]  /*1ab0*/  IMAD.WIDE R12, R17, 0x4, R6 ;  /* 0x00000004110c7825 */ /* 0x000fe200078e0206 */
[----:B------:R-:W-:Y:S02]  /*1ac0*/  IADD3 R14, P2, PT, R16, UR6, RZ ;  /* 0x00000006100e7c10 */ /* 0x000fe4000ff5e0ff */
[----:B------:R-:W-:Y:S02]  /*1ad0*/  IADD3 R10, P3, PT, R12, UR8, RZ ;  /* 0x000000080c0a7c10 */ /* 0x000fe4000ff7e0ff */
[----:B------:R-:W-:Y:S02]  /*1ae0*/  IADD3.X R15, PT, PT, R19, UR7, RZ, P2, !PT ;  /* 0x00000007130f7c10 */ /* 0x000fe400097fe4ff */
[----:B------:R-:W-:Y:S02]  /*1af0*/  IADD3.X R11, PT, PT, R13, UR9, RZ, P3, !PT ;  /* 0x000000090d0b7c10 */ /* 0x000fe40009ffe4ff */
[----:B--2---:R-:W-:-:S04]  /*1b00*/  ISETP.GE.AND P1, PT, R20, RZ, PT ;  /* 0x000000ff1400720c */ /* 0x004fc80003f26270 */
[----:B0-----:R-:W-:-:S05]  /*1b10*/  SEL R23, R20, UR10, P1 ;  /* 0x0000000a14177c07 */ /* 0x001fca0008800000 */
[----:B------:R0:W-:Y:S04]  /*1b20*/  STG.E desc[UR4][R14.64], R23 ;  /* 0x000000170e007986 */ /* 0x0001e8000c101904 */
[----:B------:R-:W2:Y:S01]  /*1b30*/  LDG.E R22, desc[UR4][R10.64] ;  /* 0x000000040a167981 */ /* 0x000ea2000c1e1900 */
[----:B------:R-:W-:-:S04]  /*1b40*/  IADD3 R12, P2, PT, R12, UR6, RZ ;  /* 0x000000060c0c7c10 */ /* 0x000fc8000ff5e0ff */
[----:B------:R-:W-:Y:S02]  /*1b50*/  IADD3.X R13, PT, PT, R13, UR7, RZ, P2, !PT ;  /* 0x000000070d0d7c10 */ /* 0x000fe400097fe4ff */
[----:B--2---:R-:W-:-:S04]  /*1b60*/  ISETP.GE.AND P1, PT, R22, RZ, PT ;  /* 0x000000ff1600720c */ /* 0x004fc80003f26270 */
[----:B------:R-:W-:-:S05]  /*1b70*/  SEL R21, R22, UR10, P1 ;  /* 0x0000000a16157c07 */ /* 0x000fca0008800000 */
[----:B------:R1:W-:Y:S04]  /*1b80*/  STG.E desc[UR4][R12.64], R21 ;  /* 0x000000150c007986 */ /* 0x0003e8000c101904 */
[----:B------:R-:W2:Y:S02]  /*1b90*/  LDG.E R20, desc[UR4][R10.64+0x200] ;  /* 0x000200040a147981 */ /* 0x000ea4000c1e1900 */
[----:B--2---:R-:W-:-:S04]  /*1ba0*/  ISETP.GE.AND P1, PT, R20, RZ, PT ;  /* 0x000000ff1400720c */ /* 0x004fc80003f26270 */
[----:B------:R-:W-:-:S05]  /*1bb0*/  SEL R25, R20, UR10, P1 ;  /* 0x0000000a14197c07 */ /* 0x000fca0008800000 */
[----:B------:R-:W-:Y:S04]  /*1bc0*/  STG.E desc[UR4][R12.64+0x200], R25 ;  /* 0x000200190c007986 */ /* 0x000fe8000c101904 */
[----:B0-----:R-:W2:Y:S02]  /*1bd0*/  LDG.E R14, desc[UR4][R10.64+0x400] ;  /* 0x000400040a0e7981 */ /* 0x001ea4000c1e1900 */
[----:B--2---:R-:W-:-:S04]  /*1be0*/  ISETP.GE.AND P1, PT, R14, RZ, PT ;  /* 0x000000ff0e00720c */ /* 0x004fc80003f26270 */
[----:B------:R-:W-:-:S05]  /*1bf0*/  SEL R15, R14, UR10, P1 ;  /* 0x0000000a0e0f7c07 */ /* 0x000fca0008800000 */
[----:B------:R0:W-:Y:S04]  /*1c00*/  STG.E desc[UR4][R12.64+0x400], R15 ;  /* 0x0004000f0c007986 */ /* 0x0001e8000c101904 */
[----:B------:R-:W2:Y:S02]  /*1c10*/  LDG.E R14, desc[UR4][R10.64+0x600] ;  /* 0x000600040a0e7981 */ /* 0x000ea4000c1e1900 */
[----:B--2---:R-:W-:-:S04]  /*1c20*/  ISETP.GE.AND P1, PT, R14, RZ, PT ;  /* 0x000000ff0e00720c */ /* 0x004fc80003f26270 */
[----:B-1----:R-:W-:-:S05]  /*1c30*/  SEL R21, R14, UR10, P1 ;  /* 0x0000000a0e157c07 */ /* 0x002fca0008800000 */
[----:B------:R1:W-:Y:S04]  /*1c40*/  STG.E desc[UR4][R12.64+0x600], R21 ;  /* 0x000600150c007986 */ /* 0x0003e8000c101904 */
[----:B------:R-:W2:Y:S02]  /*1c50*/  LDG.E R14, desc[UR4][R10.64+0x800] ;  /* 0x000800040a0e7981 */ /* 0x000ea4000c1e1900 */
[----:B--2---:R-:W-:-:S04]  /*1c60*/  ISETP.GE.AND P1, PT, R14, RZ, PT ;  /* 0x000000ff0e00720c */ /* 0x004fc80003f26270 */
[----:B------:R-:W-:-:S05]  /*1c70*/  SEL R23, R14, UR10, P1 ;  /* 0x0000000a0e177c07 */ /* 0x000fca0008800000 */
[----:B------:R2:W-:Y:S04]  /*1c80*/  STG.E desc[UR4][R12.64+0x800], R23 ;  /* 0x000800170c007986 */ /* 0x0005e8000c101904 */
[----:B------:R-:W3:Y:S02]  /*1c90*/  LDG.E R14, desc[UR4][R10.64+0xa00] ;  /* 0x000a00040a0e7981 */ /* 0x000ee4000c1e1900 */
[----:B---3--:R-:W-:-:S04]  /*1ca0*/  ISETP.GE.AND P1, PT, R14, RZ, PT ;  /* 0x000000ff0e00720c */ /* 0x008fc80003f26270 */
[----:B0-----:R-:W-:-:S05]  /*1cb0*/  SEL R15, R14, UR10, P1 ;  /* 0x0000000a0e0f7c07 */ /* 0x001fca0008800000 */
[----:B------:R2:W-:Y:S04]  /*1cc0*/  STG.E desc[UR4][R12.64+0xa00], R15 ;  /* 0x000a000f0c007986 */ /* 0x0005e8000c101904 */
[----:B------:R-:W3:Y:S01]  /*1cd0*/  LDG.E R14, desc[UR4][R10.64+0xc00] ;  /* 0x000c00040a0e7981 */ /* 0x000ee2000c1e1900 */
[----:B------:R-:W-:Y:S01]  /*1ce0*/  VIADD R18, R18, 0x8 ;  /* 0x0000000812127836 */ /* 0x000fe20000000000 */
[----:B------:R-:W-:Y:S01]  /*1cf0*/  IADD3 R16, P2, PT, R16, 0x1000, RZ ;  /* 0x0000100010107810 */ /* 0x000fe20007f5e0ff */
[----:B------:R-:W-:-:S04]  /*1d00*/  VIADD R17, R17, 0x400 ;  /* 0x0000040011117836 */ /* 0x000fc80000000000 */
[----:B------:R-:W-:Y:S01]  /*1d10*/  IMAD.X R19, RZ, RZ, R19, P2 ;  /* 0x000000ffff137224 */ /* 0x000fe200010e0613 */
[----:B---3--:R-:W-:-:S04]  /*1d20*/  ISETP.GE.AND P1, PT, R14, RZ, PT ;  /* 0x000000ff0e00720c */ /* 0x008fc80003f26270 */
[----:B-1----:R-:W-:Y:S02]  /*1d30*/  SEL R21, R14, UR10, P1 ;  /* 0x0000000a0e157c07 */ /* 0x002fe40008800000 */
[----:B------:R-:W-:-:S03]  /*1d40*/  ISETP.NE.AND P1, PT, R18, RZ, PT ;  /* 0x000000ff1200720c */ /* 0x000fc60003f25270 */
[----:B------:R2:W-:Y:S10]  /*1d50*/  STG.E desc[UR4][R12.64+0xc00], R21 ;  /* 0x000c00150c007986 */ /* 0x0005f4000c101904 */
[----:B------:R-:W-:Y:S05]  /*1d60*/  @P1 BRA `(.L_x_221) ;  /* 0xfffffffc00441947 */ /* 0x000fea000383ffff */
.L_x_220:
[----:B------:R-:W-:Y:S05]  /*1d70*/  @!P0 EXIT ;  /* 0x000000000000894d */ /* 0x000fea0003800000 */
[----:B------:R-:W-:Y:S02]  /*1d80*/  ISETP.GE.U32.AND P1, PT, R24, 0x4, PT ;  /* 0x000000041800780c */ /* 0x000fe40003f26070 */
[----:B------:R-:W-:-:S04]  /*1d90*/  LOP3.LUT R14, R0, 0x3, RZ, 0xc0, !PT ;  /* 0x00000003000e7812 */ /* 0x000fc800078ec0ff */
[----:B------:R-:W-:-:S07]  /*1da0*/  ISETP.NE.AND P0, PT, R14, RZ, PT ;  /* 0x000000ff0e00720c */ /* 0x000fce0003f05270 */
[----:B------:R-:W-:Y:S06]  /*1db0*/  @!P1 BRA `(.L_x_222) ;  /* 0x0000000000549947 */ /* 0x000fec0003800000 */
[----:B------:R-:W-:Y:S01]  /*1dc0*/  IMAD R7, R8, 0x80, R9 ;  /* 0x0000008008077824 */ /* 0x000fe200078e0209 */
[----:B------:R-:W0:Y:S03]  /*1dd0*/  LDCU UR6, c[0x0][0x390] ;  /* 0x00007200ff0677ac */ /* 0x000e260008000800 */
[----:B------:R-:W-:-:S05]  /*1de0*/  IMAD.WIDE R10, R7, 0x4, R2 ;  /* 0x00000004070a7825 */ /* 0x000fca00078e0202 */
[----:B--2---:R-:W2:Y:S01]  /*1df0*/  LDG.E R12, desc[UR4][R10.64] ;  /* 0x000000040a0c7981 */ /* 0x004ea2000c1e1900 */
[----:B------:R-:W-:Y:S01]  /*1e00*/  IMAD.WIDE R6, R7, 0x4, R4 ;  /* 0x0000000407067825 */ /* 0x000fe200078e0204 */
[----:B--2---:R-:W-:-:S04]  /*1e10*/  ISETP.GE.AND P1, PT, R12, RZ, PT ;  /* 0x000000ff0c00720c */ /* 0x004fc80003f26270 */
[----:B0-----:R-:W-:-:S05]  /*1e20*/  SEL R13, R12, UR6, P1 ;  /* 0x000000060c0d7c07 */ /* 0x001fca0008800000 */
[----:B------:R0:W-:Y:S04]  /*1e30*/  STG.E desc[UR4][R6.64], R13 ;  /* 0x0000000d06007986 */ /* 0x0001e8000c101904 */
[----:B------:R-:W2:Y:S02]  /*1e40*/  LDG.E R12, desc[UR4][R10.64+0x200] ;  /* 0x000200040a0c7981 */ /* 0x000ea4000c1e1900 */
[----:B--2---:R-:W-:-:S04]  /*1e50*/  ISETP.GE.AND P1, PT, R12, RZ, PT ;  /* 0x000000ff0c00720c */ /* 0x004fc80003f26270 */
[----:B------:R-:W-:-:S05]  /*1e60*/  SEL R15, R12, UR6, P1 ;  /* 0x000000060c0f7c07 */ /* 0x000fca0008800000 */
[----:B------:R1:W-:Y:S04]  /*1e70*/  STG.E desc[UR4][R6.64+0x200], R15 ;  /* 0x0002000f06007986 */ /* 0x0003e8000c101904 */
[----:B------:R-:W2:Y:S02]  /*1e80*/  LDG.E R12, desc[UR4][R10.64+0x400] ;  /* 0x000400040a0c7981 */ /* 0x000ea4000c1e1900 */
[----:B--2---:R-:W-:-:S04]  /*1e90*/  ISETP.GE.AND P1, PT, R12, RZ, PT ;  /* 0x000000ff0c00720c */ /* 0x004fc80003f26270 */
[----:B------:R-:W-:-:S05]  /*1ea0*/  SEL R17, R12, UR6, P1 ;  /* 0x000000060c117c07 */ /* 0x000fca0008800000 */
[----:B------:R1:W-:Y:S04]  /*1eb0*/  STG.E desc[UR4][R6.64+0x400], R17 ;  /* 0x0004001106007986 */ /* 0x0003e8000c101904 */
[----:B------:R-:W2:Y:S01]  /*1ec0*/  LDG.E R12, desc[UR4][R10.64+0x600] ;  /* 0x000600040a0c7981 */ /* 0x000ea2000c1e1900 */
[----:B------:R-:W-:Y:S01]  /*1ed0*/  VIADD R8, R8, 0x4 ;  /* 0x0000000408087836 */ /* 0x000fe20000000000 */
[----:B--2---:R-:W-:-:S04]  /*1ee0*/  ISETP.GE.AND P1, PT, R12, RZ, PT ;  /* 0x000000ff0c00720c */ /* 0x004fc80003f26270 */
[----:B0-----:R-:W-:-:S05]  /*1ef0*/  SEL R13, R12, UR6, P1 ;  /* 0x000000060c0d7c07 */ /* 0x001fca0008800000 */
[----:B------:R1:W-:Y:S04]  /*1f00*/  STG.E desc[UR4][R6.64+0x600], R13 ;  /* 0x0006000d06007986 */ /* 0x0003e8000c101904 */
.L_x_222:
[----:B------:R-:W-:Y:S05]  /*1f10*/  @!P0 EXIT ;  /* 0x000000000000894d */ /* 0x000fea0003800000 */
[----:B------:R-:W-:Y:S02]  /*1f20*/  ISETP.NE.AND P0, PT, R14, 0x1, PT ;  /* 0x000000010e00780c */ /* 0x000fe40003f05270 */
[----:B------:R-:W-:-:S04]  /*1f30*/  LOP3.LUT R0, R0, 0x1, RZ, 0xc0, !PT ;  /* 0x0000000100007812 */ /* 0x000fc800078ec0ff */
[----:B------:R-:W-:-:S07]  /*1f40*/  ISETP.NE.U32.AND P1, PT, R0, 0x1, PT ;  /* 0x000000010000780c */ /* 0x000fce0003f25070 */
[----:B------:R-:W-:Y:S06]  /*1f50*/  @!P0 BRA `(.L_x_223) ;  /* 0x0000000000348947 */ /* 0x000fec0003800000 */
[----:B------:R-:W-:Y:S01]  /*1f60*/  IMAD R11, R8, 0x80, R9 ;  /* 0x00000080080b7824 */ /* 0x000fe200078e0209 */
[----:B------:R-:W2:Y:S03]  /*1f70*/  LDCU UR6, c[0x0][0x390] ;  /* 0x00007200ff0677ac */ /* 0x000ea60008000800 */
[----:B-1----:R-:W-:-:S05]  /*1f80*/  IMAD.WIDE R6, R11, 0x4, R2 ;  /* 0x000000040b067825 */ /* 0x002fca00078e0202 */
[----:B------:R-:W3:Y:S01]  /*1f90*/  LDG.E R0, desc[UR4][R6.64] ;  /* 0x0000000406007981 */ /* 0x000ee2000c1e1900 */
[----:B------:R-:W-:Y:S01]  /*1fa0*/  IMAD.WIDE R10, R11, 0x4, R4 ;  /* 0x000000040b0a7825 */ /* 0x000fe200078e0204 */
[----:B---3--:R-:W-:-:S04]  /*1fb0*/  ISETP.GE.AND P0, PT, R0, RZ, PT ;  /* 0x000000ff0000720c */ /* 0x008fc80003f06270 */
[----:B--2---:R-:W-:-:S05]  /*1fc0*/  SEL R13, R0, UR6, P0 ;  /* 0x00000006000d7c07 */ /* 0x004fca0008000000 */
[----:B------:R0:W-:Y:S04]  /*1fd0*/  STG.E desc[UR4][R10.64], R13 ;  /* 0x0000000d0a007986 */ /* 0x0001e8000c101904 */
[----:B------:R-:W2:Y:S01]  /*1fe0*/  LDG.E R0, desc[UR4][R6.64+0x200] ;  /* 0x0002000406007981 */ /* 0x000ea2000c1e1900 */
[----:B------:R-:W-:Y:S01]  /*1ff0*/  VIADD R8, R8, 0x2 ;  /* 0x0000000208087836 */ /* 0x000fe20000000000 */
[----:B--2---:R-:W-:-:S04]  /*2000*/  ISETP.GE.AND P0, PT, R0, RZ, PT ;  /* 0x000000ff0000720c */ /* 0x004fc80003f06270 */
[----:B------:R-:W-:-:S05]  /*2010*/  SEL R15, R0, UR6, P0 ;  /* 0x00000006000f7c07 */ /* 0x000fca0008000000 */
[----:B------:R0:W-:Y:S04]  /*2020*/  STG.E desc[UR4][R10.64+0x200], R15 ;  /* 0x0002000f0a007986 */ /* 0x0001e8000c101904 */
.L_x_223:
[----:B------:R-:W-:Y:S05]  /*2030*/  @P1 EXIT ;  /* 0x000000000000194d */ /* 0x000fea0003800000 */
[----:B------:R-:W-:-:S04]  /*2040*/  IMAD R9, R8, 0x80, R9 ;  /* 0x0000008008097824 */ /* 0x000fc800078e0209 */
[----:B------:R-:W-:-:S05]  /*2050*/  IMAD.WIDE R2, R9, 0x4, R2 ;  /* 0x0000000409027825 */ /* 0x000fca00078e0202 */
[----:B-1----:R-:W3:Y:S01]  /*2060*/  LDG.E R7, desc[UR4][R2.64] ;  /* 0x0000000402077981 */ /* 0x002ee2000c1e1900 */
[----:B------:R-:W-:Y:S01]  /*2070*/  IMAD.WIDE R4, R9, 0x4, R4 ;  /* 0x0000000409047825 */ /* 0x000fe200078e0204 */
[----:B---3--:R-:W-:-:S13]  /*2080*/  ISETP.GE.AND P0, PT, R7, RZ, PT ;  /* 0x000000ff0700720c */ /* 0x008fda0003f06270 */
[----:B------:R-:W1:Y:S02]  /*2090*/  @!P0 LDC R7, c[0x0][0x390] ;  /* 0x0000e400ff078b82 */ /* 0x000e640000000800 */
[----:B-1----:R-:W-:Y:S01]  /*20a0*/  STG.E desc[UR4][R4.64], R7 ;  /* 0x0000000704007986 */ /* 0x002fe2000c101904 */
[----:B------:R-:W-:Y:S05]  /*20b0*/  EXIT ;  /* 0x000000000000794d */ /* 0x000fea0003800000 */
.L_x_224:
        /* <DEDUP_REMOVED lines=12> */
.L_x_280:


//--------------------- .text._ZN3cub18CUB_300001_SM_10006detail9transform16transform_kernelINS2_10policy_hubILb1EN4cuda3std3__45tupleIJPiEEEE10policy1000EiN6thrust24THRUST_300001_SM_1000_NS8cuda_cub9__replace14new_value_if_fI17is_less_than_zeroiiEENSE_6detail15normal_iteratorINSE_10device_ptrIiEEEEJS9_EEEvT0_iT1_T2_DpNS2_10kernel_argIT3_EE --------------------------
	.section	.text._ZN3cub18CUB_300001_SM_10006detail9transform16transform_kernelINS2_10policy_hubILb1EN4cuda3std3__45tupleIJPiEEEE10policy1000EiN6thrust24THRUST_300001_SM_1000_NS8cuda_cub9__replace14new_value_if_fI17is_less_than_zeroiiEENSE_6detail15normal_iteratorINSE_10device_ptrIiEEEEJS9_EEEvT0_iT1_T2_DpNS2_10kernel_argIT3_EE,"ax",@progbits
	.align	128
        .global         _ZN3cub18CUB_300001_SM_10006detail9transform16transform_kernelINS2_10policy_hubILb1EN4cuda3std3__45tupleIJPiEEEE10policy1000EiN6thrust24THRUST_300001_SM_1000_NS8cuda_cub9__replace14new_value_if_fI17is_less_than_zeroiiEENSE_6detail15normal_iteratorINSE_10device_ptrIiEEEEJS9_EEEvT0_iT1_T2_DpNS2_10kernel_argIT3_EE
        .type           _ZN3cub18CUB_300001_SM_10006detail9transform16transform_kernelINS2_10policy_hubILb1EN4cuda3std3__45tupleIJPiEEEE10policy1000EiN6thrust24THRUST_300001_SM_1000_NS8cuda_cub9__replace14new_value_if_fI17is_less_than_zeroiiEENSE_6detail15normal_iteratorINSE_10device_ptrIiEEEEJS9_EEEvT0_iT1_T2_DpNS2_10kernel_argIT3_EE,@function
        .size           _ZN3cub18CUB_300001_SM_10006detail9transform16transform_kernelINS2_10policy_hubILb1EN4cuda3std3__45tupleIJPiEEEE10policy1000EiN6thrust24THRUST_300001_SM_1000_NS8cuda_cub9__replace14new_value_if_fI17is_less_than_zeroiiEENSE_6detail15normal_iteratorINSE_10device_ptrIiEEEEJS9_EEEvT0_iT1_T2_DpNS2_10kernel_argIT3_EE,(.L_x_281 - _ZN3cub18CUB_300001_SM_10006detail9transform16transform_kernelINS2_10policy_hubILb1EN4cuda3std3__45tupleIJPiEEEE10policy1000EiN6thrust24THRUST_300001_SM_1000_NS8cuda_cub9__replace14new_value_if_fI17is_less_than_zeroiiEENSE_6detail15normal_iteratorINSE_10device_ptrIiEEEEJS9_EEEvT0_iT1_T2_DpNS2_10kernel_argIT3_EE)
        .other          _ZN3cub18CUB_300001_SM_10006detail9transform16transform_kernelINS2_10policy_hubILb1EN4cuda3std3__45tupleIJPiEEEE10policy1000EiN6thrust24THRUST_300001_SM_1000_NS8cuda_cub9__replace14new_value_if_fI17is_less_than_zeroiiEENSE_6detail15normal_iteratorINSE_10device_ptrIiEEEEJS9_EEEvT0_iT1_T2_DpNS2_10kernel_argIT3_EE,@"STO_CUDA_ENTRY STV_DEFAULT"
_ZN3cub18CUB_300001_SM_10006detail9transform16transform_kernelINS2_10policy_hubILb1EN4cuda3std3__45tupleIJPiEEEE10policy1000EiN6thrust24THRUST_300001_SM_1000_NS8cuda_cub9__replace14new_value_if_fI17is_less_than_zeroiiEENSE_6detail15normal_iteratorINSE_10device_ptrIiEEEEJS9_EEEvT0_iT1_T2_DpNS2_10kernel_argIT3_EE:
.text._ZN3cub18CUB_300001_SM_10006detail9transform16transform_kernelINS2_10policy_hubILb1EN4cuda3std3__45tupleIJPiEEEE10policy1000EiN6thrust24THRUST_300001_SM_1000_NS8cuda_cub9__replace14new_value_if_fI17is_less_than_zeroiiEENSE_6detail15normal_iteratorINSE_10device_ptrIiEEEEJS9_EEEvT0_iT1_T2_DpNS2_10kernel_argIT3_EE:
[----:B------:R-:W-:Y:S08]  /*0000*/  LDC R1, c[0x0][0x37c] ;  /* 0x0000df00ff017b82 */ /* 0x000ff00000000800 */
[----:B------:R-:W0:Y:S01]  /*0010*/  LDC.64 R6, c[0x0][0x380] ;  /* 0x0000e000ff067b82 */ /* 0x000e220000000a00 */
[----:B------:R-:W1:Y:S01]  /*0020*/  S2R R11, SR_TID.X ;  /* 0x00000000000b7919 */ /* 0x000e620000002100 */
[----:B------:R-:W-:Y:S06]  /*0030*/  BSSY.RECONVERGENT B0, `(.L_x_225) ;  /* 0x0000013000007945 */ /* 0x000fec0003800200 */
[----:B------:R-:W2:Y:S01]  /*0040*/  S2UR UR4, SR_CTAID.X ;  /* 0x00000000000479c3 */ /* 0x000ea20000002500 */
[----:B0-----:R-:W-:-:S04]  /*0050*/  IMAD.SHL.U32 R5, R7, 0x80, RZ ;  /* 0x0000008007057824 */ /* 0x001fc800078e00ff */
[----:B--2---:R-:W-:Y:S02]  /*0060*/  IMAD R9, R5, UR4, RZ ;  /* 0x0000000405097c24 */ /* 0x004fe4000f8e02ff */
[----:B-1----:R-:W-:Y:S02]  /*0070*/  IMAD.SHL.U32 R13, R11, 0x80, RZ ;  /* 0x000000800b0d7824 */ /* 0x002fe400078e00ff */
[----:B------:R-:W-:-:S05]  /*0080*/  IMAD.IADD R6, R6, 0x1, -R9 ;  /* 0x0000000106067824 */ /* 0x000fca00078e0a09 */
[----:B------:R-:W-:-:S05]  /*0090*/  VIMNMX R0, PT, PT, R5, R6, PT ;  /* 0x0000000605007248 */ /* 0x000fca0003fe0100 */
[----:B------:R-:W-:-:S05]  /*00a0*/  IMAD.SHL.U32 R4, R0, 0x4, RZ ;  /* 0x0000000400047824 */ /* 0x000fca00078e00ff */
[----:B------:R-:W-:-:S13]  /*00b0*/  ISETP.GE.AND P0, PT, R13, R4, PT ;  /* 0x000000040d00720c */ /* 0x000fda0003f06270 */
[----:B------:R-:W-:Y:S05]  /*00c0*/  @P0 BRA `(.L_x_226) ;  /* 0x0000000000240947 */ /* 0x000fea0003800000 */
[----:B------:R-:W0:Y:S02]  /*00d0*/  LDC.64 R2, c[0x0][0x398] ;  /* 0x0000e600ff027b82 */ /* 0x000e240000000a00 */
[----:B0-----:R-:W-:-:S04]  /*00e0*/  IMAD.WIDE.U32 R2, R11, 0x80, R2 ;  /* 0x000000800b027825 */ /* 0x001fc800078e0002 */
[----:B------:R-:W-:-:S07]  /*00f0*/  IMAD.WIDE R2, R9, 0x4, R2 ;  /* 0x0000000409027825 */ /* 0x000fce00078e0202 */
.L_x_227:
[----:B------:R-:W-:Y:S01]  /*0100*/  VIADD R13, R13, 0x4000 ;  /* 0x000040000d0d7836 */ /* 0x000fe20000000000 */
[----:B------:R0:W-:Y:S04]  /*0110*/  CCTL.E.PF2 [R2] ;  /* 0x000000000200798f */ /* 0x0001e80000800100 */
[----:B------:R-:W-:Y:S02]  /*0120*/  ISETP.GE.AND P0, PT, R13, R4, PT ;  /* 0x000000040d00720c */ /* 0x000fe40003f06270 */
[----:B0-----:R-:W-:-:S05]  /*0130*/  IADD3 R2, P1, PT, R2, 0x4000, RZ ;  /* 0x0000400002027810 */ /* 0x001fca0007f3e0ff */
[----:B------:R-:W-:-:S06]  /*0140*/  IMAD.X R3, RZ, RZ, R3, P1 ;  /* 0x000000ffff037224 */ /* 0x000fcc00008e0603 */
[----:B------:R-:W-:Y:S05]  /*0150*/  @!P0 BRA `(.L_x_227) ;  /* 0xfffffffc00e88947 */ /* 0x000fea000383ffff */
.L_x_226:
[----:B------:R-:W-:Y:S05]  /*0160*/  BSYNC.RECONVERGENT B0 ;  /* 0x0000000000007941 */ /* 0x000fea0003800200 */
.L_x_225:
[----:B------:R-:W0:Y:S01]  /*0170*/  LDCU.128 UR8, c[0x0][0x390] ;  /* 0x00007200ff0877ac */ /* 0x000e220008000c00 */
[----:B------:R-:W-:Y:S01]  /*0180*/  ISETP.GT.AND P0, PT, R5, R6, PT ;  /* 0x000000060500720c */ /* 0x000fe20003f04270 */
[----:B------:R-:W-:Y:S01]  /*0190*/  IMAD.WIDE R8, R9, 0x4, RZ ;  /* 0x0000000409087825 */ /* 0x000fe200078e02ff */
[----:B------:R-:W1:Y:S02]  /*01a0*/  LDCU.64 UR4, c[0x0][0x358] ;  /* 0x00006b00ff0477ac */ /* 0x000e640008000a00 */
[C---:B0-----:R-:W-:Y:S02]  /*01b0*/  IADD3 R2, P1, PT, R8.reuse, UR10, RZ ;  /* 0x0000000a08027c10 */ /* 0x041fe4000ff3e0ff */
[----:B------:R-:W-:Y:S02]  /*01c0*/  IADD3 R4, P2, PT, R8, UR8, RZ ;  /* 0x0000000808047c10 */ /* 0x000fe4000ff5e0ff */
[C---:B------:R-:W-:Y:S02]  /*01d0*/  IADD3.X R3, PT, PT, R9.reuse, UR11, RZ, P1, !PT ;  /* 0x0000000b09037c10 */ /* 0x040fe40008ffe4ff */
[----:B------:R-:W-:-:S03]  /*01e0*/  IADD3.X R5, PT, PT, R9, UR9, RZ, P2, !PT ;  /* 0x0000000909057c10 */ /* 0x000fc600097fe4ff */
[----:B-1----:R-:W-:Y:S06]  /*01f0*/  @P0 BRA `(.L_x_228) ;  /* 0x0000000400c40947 */ /* 0x002fec0003800000 */
[----:B------:R-:W-:-:S13]  /*0200*/  ISETP.GE.AND P0, PT, R7, 0x1, PT ;  /* 0x000000010700780c */ /* 0x000fda0003f06270 */
[----:B------:R-:W-:Y:S05]  /*0210*/  @!P0 EXIT ;  /* 0x000000000000894d */ /* 0x000fea0003800000 */
[C---:B------:R-:W-:Y:S01]  /*0220*/  ISETP.GE.U32.AND P1, PT, R7.reuse, 0x8, PT ;  /* 0x000000080700780c */ /* 0x040fe20003f26070 */
[----:B------:R-:W-:Y:S01]  /*0230*/  IMAD.MOV.U32 R0, RZ, RZ, RZ ;  /* 0x000000ffff007224 */ /* 0x000fe200078e00ff */
[----:B------:R-:W-:-:S04]  /*0240*/  LOP3.LUT R24, R7, 0x7, RZ, 0xc0, !PT ;  /* 0x0000000707187812 */ /* 0x000fc800078ec0ff */
[----:B------:R-:W-:-:S07]  /*0250*/  ISETP.NE.AND P0, PT, R24, RZ, PT ;  /* 0x000000ff1800720c */ /* 0x000fce0003f05270 */
[----:B------:R-:W-:Y:S06]  /*0260*/  @!P1 BRA `(.L_x_229) ;  /* 0x0000000000d49947 */ /* 0x000fec0003800000 */
[----:B------:R-:W-:Y:S01]  /*0270*/  LOP3.LUT R0, R7, 0x7ffffff8, RZ, 0xc0, !PT ;  /* 0x7ffffff807007812 */ /* 0x000fe200078ec0ff */
[C---:B------:R-:W-:Y:S01]  /*0280*/  IMAD.WIDE.U32 R20, R11.reuse, 0x4, R8 ;  /* 0x000000040b147825 */ /* 0x040fe200078e0008 */
[----:B------:R-:W0:Y:S03]  /*0290*/  LDCU UR6, c[0x0][0x38c] ;  /* 0x00007180ff0677ac */ /* 0x000e260008000800 */
[----:B------:R-:W-:Y:S02]  /*02a0*/  IMAD.MOV.U32 R6, RZ, RZ, R20 ;  /* 0x000000ffff067224 */ /* 0x000fe400078e0014 */
[----:B------:R-:W-:Y:S02]  /*02b0*/  VIADD R19, R11, 0x80 ;  /* 0x000000800b137836 */ /* 0x000fe40000000000 */
[----:B------:R-:W-:-:S07]  /*02c0*/  IMAD.MOV R10, RZ, RZ, -R0 ;  /* 0x000000ffff0a7224 */ /* 0x000fce00078e0a00 */
.L_x_230:
        /* <DEDUP_REMOVED lines=47> */
.L_x_229:
[----:B------:R-:W-:Y:S05]  /*05c0*/  @!P0 EXIT ;  /* 0x000000000000894d */ /* 0x000fea0003800000 */
[----:B------:R-:W-:Y:S02]  /*05d0*/  ISETP.GE.U32.AND P1, PT, R24, 0x4, PT ;  /* 0x000000041800780c */ /* 0x000fe40003f26070 */
[----:B------:R-:W-:-:S04]  /*05e0*/  LOP3.LUT R10, R7, 0x3, RZ, 0xc0, !PT ;  /* 0x00000003070a7812 */ /* 0x000fc800078ec0ff */
[----:B------:R-:W-:-:S07]  /*05f0*/  ISETP.NE.AND P0, PT, R10, RZ, PT ;  /* 0x000000ff0a00720c */ /* 0x000fce0003f05270 */
[----:B------:R-:W-:Y:S06]  /*0600*/  @!P1 BRA `(.L_x_231) ;  /* 0x0000000000549947 */ /* 0x000fec0003800000 */
[----:B------:R-:W-:Y:S01]  /*0610*/  IMAD R9, R0, 0x80, R11 ;  /* 0x0000008000097824 */ /* 0x000fe200078e020b */
[----:B------:R-:W2:Y:S03]  /*0620*/  LDCU UR6, c[0x0][0x38c] ;  /* 0x00007180ff0677ac */ /* 0x000ea60008000800 */
[----:B------:R-:W-:-:S05]  /*0630*/  IMAD.WIDE R12, R9, 0x4, R2 ;  /* 0x00000004090c7825 */ /* 0x000fca00078e0202 */
[----:B------:R-:W3:Y:S01]  /*0640*/  LDG.E R6, desc[UR4][R12.64] ;  /* 0x000000040c067981 */ /* 0x000ee2000c1e1900 */
[----:B------:R-:W-:Y:S01]  /*0650*/  IMAD.WIDE R8, R9, 0x4, R4 ;  /* 0x0000000409087825 */ /* 0x000fe200078e0204 */
[----:B---3--:R-:W-:-:S04]  /*0660*/  ISETP.GE.AND P1, PT, R6, RZ, PT ;  /* 0x000000ff0600720c */ /* 0x008fc80003f26270 */
[----:B--2---:R-:W-:-:S05]  /*0670*/  SEL R15, R6, UR6, P1 ;  /* 0x00000006060f7c07 */ /* 0x004fca0008800000 */
        /* <DEDUP_REMOVED lines=14> */
.L_x_231:
[----:B------:R-:W-:Y:S05]  /*0760*/  @!P0 EXIT ;  /* 0x000000000000894d */ /* 0x000fea0003800000 */
[----:B------:R-:W-:Y:S02]  /*0770*/  ISETP.NE.AND P0, PT, R10, 0x1, PT ;  /* 0x000000010a00780c */ /* 0x000fe40003f05270 */
[----:B------:R-:W-:-:S04]  /*0780*/  LOP3.LUT R7, R7, 0x1, RZ, 0xc0, !PT ;  /* 0x0000000107077812 */ /* 0x000fc800078ec0ff */
[----:B------:R-:W-:-:S07]  /*0790*/  ISETP.NE.U32.AND P1, PT, R7, 0x1, PT ;  /* 0x000000010700780c */ /* 0x000fce0003f25070 */
[----:B------:R-:W-:Y:S06]  /*07a0*/  @!P0 BRA `(.L_x_232) ;  /* 0x0000000000348947 */ /* 0x000fec0003800000 */
[----:B-1----:R-:W-:Y:S01]  /*07b0*/  IMAD R9, R0, 0x80, R11 ;  /* 0x0000008000097824 */ /* 0x002fe200078e020b */
[----:B------:R-:W0:Y:S03]  /*07c0*/  LDCU UR6, c[0x0][0x38c] ;  /* 0x00007180ff0677ac */ /* 0x000e260008000800 */
[----:B------:R-:W-:-:S05]  /*07d0*/  IMAD.WIDE R6, R9, 0x4, R2 ;  /* 0x0000000409067825 */ /* 0x000fca00078e0202 */
[----:B------:R-:W3:Y:S01]  /*07e0*/  LDG.E R10, desc[UR4][R6.64] ;  /* 0x00000004060a7981 */ /* 0x000ee2000c1e1900 */
[----:B------:R-:W-:Y:S01]  /*07f0*/  IMAD.WIDE R8, R9, 0x4, R4 ;  /* 0x0000000409087825 */ /* 0x000fe200078e0204 */
[----:B---3--:R-:W-:-:S04]  /*0800*/  ISETP.GE.AND P0, PT, R10, RZ, PT ;  /* 0x000000ff0a00720c */ /* 0x008fc80003f06270 */
[----:B0-----:R-:W-:-:S05]  /*0810*/  SEL R13, R10, UR6, P0 ;  /* 0x000000060a0d7c07 */ /* 0x001fca0008000000 */
[----:B------:R0:W-:Y:S04]  /*0820*/  STG.E desc[UR4][R8.64], R13 ;  /* 0x0000000d08007986 */ /* 0x0001e8000c101904 */
[----:B------:R-:W3:Y:S01]  /*0830*/  LDG.E R10, desc[UR4][R6.64+0x200] ;  /* 0x00020004060a7981 */ /* 0x000ee2000c1e1900 */
[----:B------:R-:W-:Y:S01]  /*0840*/  VIADD R0, R0, 0x2 ;  /* 0x0000000200007836 */ /* 0x000fe20000000000 */
[----:B---3--:R-:W-:-:S04]  /*0850*/  ISETP.GE.AND P0, PT, R10, RZ, PT ;  /* 0x000000ff0a00720c */ /* 0x008fc80003f06270 */
[----:B--2---:R-:W-:-:S05]  /*0860*/  SEL R15, R10, UR6, P0 ;  /* 0x000000060a0f7c07 */ /* 0x004fca0008000000 */
[----:B------:R0:W-:Y:S04]  /*0870*/  STG.E desc[UR4][R8.64+0x200], R15 ;  /* 0x0002000f08007986 */ /* 0x0001e8000c101904 */
.L_x_232:
[----:B------:R-:W-:Y:S05]  /*0880*/  @P1 EXIT ;  /* 0x000000000000194d */ /* 0x000fea0003800000 */
[----:B------:R-:W-:-:S04]  /*0890*/  IMAD R11, R0, 0x80, R11 ;  /* 0x00000080000b7824 */ /* 0x000fc800078e020b */
[----:B------:R-:W-:-:S05]  /*08a0*/  IMAD.WIDE R2, R11, 0x4, R2 ;  /* 0x000000040b027825 */ /* 0x000fca00078e0202 */
[----:B------:R-:W3:Y:S01]  /*08b0*/  LDG.E R7, desc[UR4][R2.64] ;  /* 0x0000000402077981 */ /* 0x000ee2000c1e1900 */
[----:B------:R-:W-:Y:S01]  /*08c0*/  IMAD.WIDE R4, R11, 0x4, R4 ;  /* 0x000000040b047825 */ /* 0x000fe200078e0204 */
[----:B---3--:R-:W-:-:S13]  /*08d0*/  ISETP.GE.AND P0, PT, R7, RZ, PT ;  /* 0x000000ff0700720c */ /* 0x008fda0003f06270 */
[----:B------:R-:W3:Y:S02]  /*08e0*/  @!P0 LDC R7, c[0x0][0x38c] ;  /* 0x0000e300ff078b82 */ /* 0x000ee40000000800 */
[----:B---3--:R-:W-:Y:S01]  /*08f0*/  STG.E desc[UR4][R4.64], R7 ;  /* 0x0000000704007986 */ /* 0x008fe2000c101904 */
[----:B------:R-:W-:Y:S05]  /*0900*/  EXIT ;  /* 0x000000000000794d */ /* 0x000fea0003800000 */
.L_x_228:
[----:B------:R-:W-:-:S13]  /*0910*/  ISETP.GE.AND P0, PT, R7, 0x1, PT ;  /* 0x000000010700780c */ /* 0x000fda0003f06270 */
[----:B------:R-:W-:Y:S05]  /*0920*/  @!P0 EXIT ;  /* 0x000000000000894d */ /* 0x000fea0003800000 */
[C---:B------:R-:W-:Y:S01]  /*0930*/  ISETP.GE.U32.AND P0, PT, R7.reuse, 0x4, PT ;  /* 0x000000040700780c */ /* 0x040fe20003f06070 */
[----:B------:R-:W-:Y:S01]  /*0940*/  IMAD.MOV.U32 R8, RZ, RZ, RZ ;  /* 0x000000ffff087224 */ /* 0x000fe200078e00ff */
[----:B------:R-:W-:-:S11]  /*0950*/  LOP3.LUT R6, R7, 0x3, RZ, 0xc0, !PT ;  /* 0x0000000307067812 */ /* 0x000fd600078ec0ff */
[----:B------:R-:W-:Y:S05]  /*0960*/  @!P0 BRA `(.L_x_233) ;  /* 0x0000001000c08947 */ /* 0x000fea0003800000 */
[----:B------:R-:W-:Y:S01]  /*0970*/  LOP3.LUT R8, R7, 0x7ffffffc, RZ, 0xc0, !PT ;  /* 0x7ffffffc07087812 */ /* 0x000fe200078ec0ff */
[----:B------:R-:W-:-:S03]  /*0980*/  IMAD.MOV.U32 R7, RZ, RZ, RZ ;  /* 0x000000ffff077224 */ /* 0x000fc600078e00ff */
[----:B------:R-:W-:-:S13]  /*0990*/  ISETP.GT.AND P0, PT, R8, RZ, PT ;  /* 0x000000ff0800720c */ /* 0x000fda0003f04270 */
[----:B------:R-:W-:Y:S05]  /*09a0*/  @!P0 BRA `(.L_x_234) ;  /* 0x0000001000048947 */ /* 0x000fea0003800000 */
[----:B------:R-:W-:Y:S01]  /*09b0*/  IMAD.IADD R9, R8, 0x1, -R7 ;  /* 0x0000000108097824 */ /* 0x000fe200078e0a07 */
[----:B------:R-:W-:-:S04]  /*09c0*/  PLOP3.LUT P0, PT, PT, PT, PT, 0x80, 0x8 ;  /* 0x000000000008781c */ /* 0x000fc80003f0f070 */
[----:B------:R-:W-:-:S13]  /*09d0*/  ISETP.GT.AND P1, PT, R9, 0xc, PT ;  /* 0x0000000c0900780c */ /* 0x000fda0003f24270 */
[----:B------:R-:W-:Y:S05]  /*09e0*/  @!P1 BRA `(.L_x_235) ;  /* 0x0000000800949947 */ /* 0x000fea0003800000 */
[----:B------:R-:W-:Y:S01]  /*09f0*/  PLOP3.LUT P0, PT, PT, PT, PT, 0x8, 0x80 ;  /* 0x000000000080781c */ /* 0x000fe20003f0e170 */
[----:B------:R-:W-:-:S12]  /*0a00*/  VIADD R10, R8, 0xfffffff4 ;  /* 0xfffffff4080a7836 */ /* 0x000fd80000000000 */
.L_x_236:
        /* <DEDUP_REMOVED lines=163> */
.L_x_235:
[----:B0-----:R-:W-:-:S05]  /*1440*/  IMAD.IADD R9, R8, 0x1, -R7 ;  /* 0x0000000108097824 */ /* 0x001fca00078e0a07 */
[----:B------:R-:W-:-:S13]  /*1450*/  ISETP.GT.AND P1, PT, R9, 0x4, PT ;  /* 0x000000040900780c */ /* 0x000fda0003f24270 */
[----:B------:R-:W-:Y:S05]  /*1460*/  @!P1 BRA `(.L_x_237) ;  /* 0x00000004004c9947 */ /* 0x000fea0003800000 */
[----:B------:R-:W-:-:S05]  /*1470*/  IMAD R23, R7, 0x80, R11 ;  /* 0x0000008007177824 */ /* 0x000fca00078e020b */
        /* <DEDUP_REMOVED lines=79> */
[----:B------:R-:W1:Y:S01]  /*1970*/  @!P0 LDC R9, c[0x0][0x38c] ;  /* 0x0000e300ff098b82 */ /* 0x000e620000000800 */
[----:B------:R-:W-:Y:S01]  /*1980*/  PLOP3.LUT P0, PT, PT, PT, PT, 0x8, 0x80 ;  /* 0x000000000080781c */ /* 0x000fe20003f0e170 */
[----:B-1----:R0:W-:-:S12]  /*1990*/  @!P1 STG.E desc[UR4][R12.64], R9 ;  /* 0x000000090c009986 */ /* 0x0021d8000c101904 */
.L_x_237:
[----:B------:R-:W-:-:S13]  /*19a0*/  ISETP.NE.OR P0, PT, R7, R8, P0 ;  /* 0x000000080700720c */ /* 0x000fda0000705670 */
[----:B------:R-:W-:Y:S05]  /*19b0*/  @!P0 BRA `(.L_x_233) ;  /* 0x0000000000ac8947 */ /* 0x000fea0003800000 */
.L_x_234:
[----:B------:R-:W-:-:S05]  /*19c0*/  IMAD R23, R7, 0x80, R11 ;  /* 0x0000008007177824 */ /* 0x000fca00078e020b */
[----:B------:R-:W-:-:S13]  /*19d0*/  ISETP.GE.AND P2, PT, R23, R0, PT ;  /* 0x000000001700720c */ /* 0x000fda0003f46270 */
[----:B0-2---:R-:W-:-:S05]  /*19e0*/  @!P2 IMAD.WIDE R12, R23, 0x4, R2 ;  /* 0x00000004170ca825 */ /* 0x005fca00078e0202 */
        /* <DEDUP_REMOVED lines=37> */
[----:B------:R-:W-:Y:S01]  /*1c40*/  ISETP.NE.AND P0, PT, R7, R8, PT ;  /* 0x000000080700720c */ /* 0x000fe20003f05270 */
[----:B0-----:R2:W-:-:S12]  /*1c50*/  @!P1 STG.E desc[UR4][R12.64], R21 ;  /* 0x000000150c009986 */ /* 0x0015d8000c101904 */
[----:B------:R-:W-:Y:S05]  /*1c60*/  @P0 BRA `(.L_x_234) ;  /* 0xfffffffc00540947 */ /* 0x000fea000383ffff */
.L_x_233:
[----:B------:R-:W-:-:S13]  /*1c70*/  ISETP.NE.AND P0, PT, R6, RZ, PT ;  /* 0x000000ff0600720c */ /* 0x000fda0003f05270 */
[----:B------:R-:W-:Y:S05]  /*1c80*/  @!P0 EXIT ;  /* 0x000000000000894d */ /* 0x000fea0003800000 */
[----:B------:R-:W-:Y:S02]  /*1c90*/  IMAD R11, R8, 0x80, R11 ;  /* 0x00000080080b7824 */ /* 0x000fe400078e020b */
[----:B------:R-:W-:-:S07]  /*1ca0*/  IMAD.MOV R10, RZ, RZ, -R6 ;  /* 0x000000ffff0a7224 */ /* 0x000fce00078e0a06 */
.L_x_238:
[----:B------:R-:W-:-:S13]  /*1cb0*/  ISETP.GE.AND P1, PT, R11, R0, PT ;  /* 0x000000000b00720c */ /* 0x000fda0003f26270 */
[----:B------:R-:W-:-:S05]  /*1cc0*/  @!P1 IMAD.WIDE R6, R11, 0x4, R2 ;  /* 0x000000040b069825 */ /* 0x000fca00078e0202 */
[----:B0-2---:R-:W2:Y:S01]  /*1cd0*/  @!P1 LDG.E R13, desc[UR4][R6.64] ;  /* 0x00000004060d9981 */ /* 0x005ea2000c1e1900 */
[----:B------:R-:W-:Y:S01]  /*1ce0*/  PLOP3.LUT P0, PT, PT, PT, PT, 0x80, 0x8 ;  /* 0x000000000008781c */ /* 0x000fe20003f0f070 */
[----:B------:R-:W-:Y:S02]  /*1cf0*/  VIADD R10, R10, 0x1 ;  /* 0x000000010a0a7836 */ /* 0x000fe40000000000 */
[----:B------:R-:W-:Y:S01]  /*1d00*/  @!P1 IMAD.WIDE R8, R11, 0x4, R4 ;  /* 0x000000040b089825 */ /* 0x000fe200078e0204 */
[----:B--2---:R-:W-:-:S04]  /*1d10*/  @!P1 ISETP.GE.AND P2, PT, R13, RZ, PT ;  /* 0x000000ff0d00920c */ /* 0x004fc80003f46270 */
[----:B------:R-:W-:-:S13]  /*1d20*/  @!P1 PLOP3.LUT P0, PT, P2, PT, PT, 0x80, 0x8 ;  /* 0x000000000008981c */ /* 0x000fda000170f070 */
[----:B------:R-:W0:Y:S01]  /*1d30*/  @!P0 LDC R13, c[0x0][0x38c] ;  /* 0x0000e300ff0d8b82 */ /* 0x000e220000000800 */
[----:B------:R-:W-:Y:S01]  /*1d40*/  ISETP.NE.AND P0, PT, R10, RZ, PT ;  /* 0x000000ff0a00720c */ /* 0x000fe20003f05270 */
[----:B0-----:R0:W-:-:S12]  /*1d50*/  @!P1 STG.E desc[UR4][R8.64], R13 ;  /* 0x0000000d08009986 */ /* 0x0011d8000c101904 */
[----:B------:R-:W-:Y:S05]  /*1d60*/  @!P0 EXIT ;  /* 0x000000000000894d */ /* 0x000fea0003800000 */
[----:B------:R-:W-:Y:S01]  /*1d70*/  VIADD R11, R11, 0x80 ;  /* 0x000000800b0b7836 */ /* 0x000fe20000000000 */
[----:B------:R-:W-:Y:S06]  /*1d80*/  BRA `(.L_x_238) ;  /* 0xfffffffc00c87947 */ /* 0x000fec000383ffff */
.L_x_239:
        /* <DEDUP_REMOVED lines=15> */
.L_x_281:


//--------------------- .text._ZN3cub18CUB_300001_SM_10006detail9transform16transform_kernelINS2_10policy_hubILb1EN4cuda3std3__45tupleIJN6thrust24THRUST_300001_SM_1000_NS6detail15normal_iteratorINSA_10device_ptrIiEEEEEEEE10policy1000ElNSA_8cuda_cub9__replace14new_value_if_fI17is_less_than_zeroiiEESF_JPiEEEvT0_iT1_T2_DpNS2_10kernel_argIT3_EE --------------------------
	.section	.text._ZN3cub18CUB_300001_SM_10006detail9transform16transform_kernelINS2_10policy_hubILb1EN4cuda3std3__45tupleIJN6thrust24THRUST_300001_SM_1000_NS6detail15normal_iteratorINSA_10device_ptrIiEEEEEEEE10policy1000ElNSA_8cuda_cub9__replace14new_value_if_fI17is_less_than_zeroiiEESF_JPiEEEvT0_iT1_T2_DpNS2_10kernel_argIT3_EE,"ax",@progbits
	.align	128
        .global         _ZN3cub18CUB_300001_SM_10006detail9transform16transform_kernelINS2_10policy_hubILb1EN4cuda3std3__45tupleIJN6thrust24THRUST_300001_SM_1000_NS6detail15normal_iteratorINSA_10device_ptrIiEEEEEEEE10policy1000ElNSA_8cuda_cub9__replace14new_value_if_fI17is_less_than_zeroiiEESF_JPiEEEvT0_iT1_T2_DpNS2_10kernel_argIT3_EE
        .type           _ZN3cub18CUB_300001_SM_10006detail9transform16transform_kernelINS2_10policy_hubILb1EN4cuda3std3__45tupleIJN6thrust24THRUST_300001_SM_1000_NS6detail15normal_iteratorINSA_10device_ptrIiEEEEEEEE10policy1000ElNSA_8cuda_cub9__replace14new_value_if_fI17is_less_than_zeroiiEESF_JPiEEEvT0_iT1_T2_DpNS2_10kernel_argIT3_EE,@function
        .size           _ZN3cub18CUB_300001_SM_10006detail9transform16transform_kernelINS2_10policy_hubILb1EN4cuda3std3__45tupleIJN6thrust24THRUST_300001_SM_1000_NS6detail15normal_iteratorINSA_10device_ptrIiEEEEEEEE10policy1000ElNSA_8cuda_cub9__replace14new_value_if_fI17is_less_than_zeroiiEESF_JPiEEEvT0_iT1_T2_DpNS2_10kernel_argIT3_EE,(.L_x_282 - _ZN3cub18CUB_300001_SM_10006detail9transform16transform_kernelINS2_10policy_hubILb1EN4cuda3std3__45tupleIJN6thrust24THRUST_300001_SM_1000_NS6detail15normal_iteratorINSA_10device_ptrIiEEEEEEEE10policy1000ElNSA_8cuda_cub9__replace14new_value_if_fI17is_less_than_zeroiiEESF_JPiEEEvT0_iT1_T2_DpNS2_10kernel_argIT3_EE)
        .other          _ZN3cub18CUB_300001_SM_10006detail9transform16transform_kernelINS2_10policy_hubILb1EN4cuda3std3__45tupleIJN6thrust24THRUST_300001_SM_1000_NS6detail15normal_iteratorINSA_10device_ptrIiEEEEEEEE10policy1000ElNSA_8cuda_cub9__replace14new_value_if_fI17is_less_than_zeroiiEESF_JPiEEEvT0_iT1_T2_DpNS2_10kernel_argIT3_EE,@"STO_CUDA_ENTRY STV_DEFAULT"
_ZN3cub18CUB_300001_SM_10006detail9transform16transform_kernelINS2_10policy_hubILb1EN4cuda3std3__45tupleIJN6thrust24THRUST_300001_SM_1000_NS6detail15normal_iteratorINSA_10device_ptrIiEEEEEEEE10policy1000ElNSA_8cuda_cub9__replace14new_value_if_fI17is_less_than_zeroiiEESF_JPiEEEvT0_iT1_T2_DpNS2_10kernel_argIT3_EE:
.text._ZN3cub18CUB_300001_SM_10006detail9transform16transform_kernelINS2_10policy_hubILb1EN4cuda3std3__45tupleIJN6thrust24THRUST_300001_SM_1000_NS6detail15normal_iteratorINSA_10device_ptrIiEEEEEEEE10policy1000ElNSA_8cuda_cub9__replace14new_value_if_fI17is_less_than_zeroiiEESF_JPiEEEvT0_iT1_T2_DpNS2_10kernel_argIT3_EE:
        /* <DEDUP_REMOVED lines=24> */
.L_x_242:
[----:B------:R-:W-:Y:S01]  /*0180*/  VIADD R11, R11, 0x4000 ;  /* 0x000040000b0b7836 */ /* 0x000fe20000000000 */
[----:B------:R0:W-:Y:S04]  /*0190*/  CCTL.E.PF2 [R6] ;  /* 0x000000000600798f */ /* 0x0001e80000800100 */
[----:B------:R-:W-:Y:S02]  /*01a0*/  ISETP.GE.AND P0, PT, R11, R4, PT ;  /* 0x000000040b00720c */ /* 0x000fe40003f06270 */
[----:B0-----:R-:W-:-:S05]  /*01b0*/  IADD3 R6, P1, PT, R6, 0x4000, RZ ;  /* 0x0000400006067810 */ /* 0x001fca0007f3e0ff */
[----:B------:R-:W-:-:S06]  /*01c0*/  IMAD.X R7, RZ, RZ, R7, P1 ;  /* 0x000000ffff077224 */ /* 0x000fcc00008e0607 */
[----:B------:R-:W-:Y:S05]  /*01d0*/  @!P0 BRA `(.L_x_242) ;  /* 0xfffffffc00e88947 */ /* 0x000fea000383ffff */
.L_x_241:
[----:B------:R-:W-:Y:S05]  /*01e0*/  BSYNC.RECONVERGENT B0 ;  /* 0x0000000000007941 */ /* 0x000fea0003800200 */
.L_x_240:
        /* <DEDUP_REMOVED lines=68> */
.L_x_247:
        /* <DEDUP_REMOVED lines=163> */
.L_x_246:
        /* <DEDUP_REMOVED lines=86> */
.L_x_248:
[----:B------:R-:W-:-:S13]  /*15c0*/  ISETP.EQ.AND P1, PT, R7, R10, PT ;  /* 0x0000000a0700720c */ /* 0x000fda0003f22270 */
[----:B------:R-:W-:Y:S05]  /*15d0*/  @!P0 BRA P1, `(.L_x_244) ;  /* 0x0000000000ac8947 */ /* 0x000fea0000800000 */
.L_x_245:
        /* <DEDUP_REMOVED lines=43> */
.L_x_244:
[----:B------:R-:W-:-:S13]  /*1890*/  ISETP.NE.AND P0, PT, R6, RZ, PT ;  /* 0x000000ff0600720c */ /* 0x000fda0003f05270 */
[----:B------:R-:W-:Y:S05]  /*18a0*/  @!P0 EXIT ;  /* 0x000000000000894d */ /* 0x000fea0003800000 */
[----:B------:R-:W-:Y:S02]  /*18b0*/  IMAD R9, R10, 0x80, R9 ;  /* 0x000000800a097824 */ /* 0x000fe400078e0209 */
[----:B------:R-:W-:-:S07]  /*18c0*/  IMAD.MOV R0, RZ, RZ, -R6 ;  /* 0x000000ffff007224 */ /* 0x000fce00078e0a06 */
.L_x_249:
        /* <DEDUP_REMOVED lines=14> */
.L_x_243:
        /* <DEDUP_REMOVED lines=13> */
.L_x_251:
        /* <DEDUP_REMOVED lines=47> */
.L_x_250:
        /* <DEDUP_REMOVED lines=26> */
.L_x_252:
        /* <DEDUP_REMOVED lines=18> */
.L_x_253:
        /* <DEDUP_REMOVED lines=9> */
.L_x_254:
        /* <DEDUP_REMOVED lines=12> */
.L_x_282:


//--------------------- .text._ZN3cub18CUB_300001_SM_10006detail9transform16transform_kernelINS2_10policy_hubILb1EN4cuda3std3__45tupleIJN6thrust24THRUST_300001_SM_1000_NS6detail15normal_iteratorINSA_10device_ptrIiEEEEEEEE10policy1000EiNSA_8cuda_cub9__replace14new_value_if_fI17is_less_than_zeroiiEESF_JPiEEEvT0_iT1_T2_DpNS2_10kernel_argIT3_EE --------------------------
	.section	.text._ZN3cub18CUB_300001_SM_10006detail9transform16transform_kernelINS2_10policy_hubILb1EN4cuda3std3__45tupleIJN6thrust24THRUST_300001_SM_1000_NS6detail15normal_iteratorINSA_10device_ptrIiEEEEEEEE10policy1000EiNSA_8cuda_cub9__replace14new_value_if_fI17is_less_than_zeroiiEESF_JPiEEEvT0_iT1_T2_DpNS2_10kernel_argIT3_EE,"ax",@progbits
	.align	128
        .global         _ZN3cub18CUB_300001_SM_10006detail9transform16transform_kernelINS2_10policy_hubILb1EN4cuda3std3__45tupleIJN6thrust24THRUST_300001_SM_1000_NS6detail15normal_iteratorINSA_10device_ptrIiEEEEEEEE10policy1000EiNSA_8cuda_cub9__replace14new_value_if_fI17is_less_than_zeroiiEESF_JPiEEEvT0_iT1_T2_DpNS2_10kernel_argIT3_EE
        .type           _ZN3cub18CUB_300001_SM_10006detail9transform16transform_kernelINS2_10policy_hubILb1EN4cuda3std3__45tupleIJN6thrust24THRUST_300001_SM_1000_NS6detail15normal_iteratorINSA_10device_ptrIiEEEEEEEE10policy1000EiNSA_8cuda_cub9__replace14new_value_if_fI17is_less_than_zeroiiEESF_JPiEEEvT0_iT1_T2_DpNS2_10kernel_argIT3_EE,@function
        .size           _ZN3cub18CUB_300001_SM_10006detail9transform16transform_kernelINS2_10policy_hubILb1EN4cuda3std3__45tupleIJN6thrust24THRUST_300001_SM_1000_NS6detail15normal_iteratorINSA_10device_ptrIiEEEEEEEE10policy1000EiNSA_8cuda_cub9__replace14new_value_if_fI17is_less_than_zeroiiEESF_JPiEEEvT0_iT1_T2_DpNS2_10kernel_argIT3_EE,(.L_x_283 - _ZN3cub18CUB_300001_SM_10006detail9transform16transform_kernelINS2_10policy_hubILb1EN4cuda3std3__45tupleIJN6thrust24THRUST_300001_SM_1000_NS6detail15normal_iteratorINSA_10device_ptrIiEEEEEEEE10policy1000EiNSA_8cuda_cub9__replace14new_value_if_fI17is_less_than_zeroiiEESF_JPiEEEvT0_iT1_T2_DpNS2_10kernel_argIT3_EE)
        .other          _ZN3cub18CUB_300001_SM_10006detail9transform16transform_kernelINS2_10policy_hubILb1EN4cuda3std3__45tupleIJN6thrust24THRUST_300001_SM_1000_NS6detail15normal_iteratorINSA_10device_ptrIiEEEEEEEE10policy1000EiNSA_8cuda_cub9__replace14new_value_if_fI17is_less_than_zeroiiEESF_JPiEEEvT0_iT1_T2_DpNS2_10kernel_argIT3_EE,@"STO_CUDA_ENTRY STV_DEFAULT"
_ZN3cub18CUB_300001_SM_10006detail9transform16transform_kernelINS2_10policy_hubILb1EN4cuda3std3__45tupleIJN6thrust24THRUST_300001_SM_1000_NS6detail15normal_iteratorINSA_10device_ptrIiEEEEEEEE10policy1000EiNSA_8cuda_cub9__replace14new_value_if_fI17is_less_than_zeroiiEESF_JPiEEEvT0_iT1_T2_DpNS2_10kernel_argIT3_EE:
.text._ZN3cub18CUB_300001_SM_10006detail9transform16transform_kernelINS2_10policy_hubILb1EN4cuda3std3__45tupleIJN6thrust24THRUST_300001_SM_1000_NS6detail15normal_iteratorINSA_10device_ptrIiEEEEEEEE10policy1000EiNSA_8cuda_cub9__replace14new_value_if_fI17is_less_than_zeroiiEESF_JPiEEEvT0_iT1_T2_DpNS2_10kernel_argIT3_EE:
        /* <DEDUP_REMOVED lines=16> */
.L_x_257:
[----:B------:R-:W-:Y:S01]  /*0100*/  VIADD R13, R13, 0x4000 ;  /* 0x000040000d0d7836 */ /* 0x000fe20000000000 */
[----:B------:R0:W-:Y:S04]  /*0110*/  CCTL.E.PF2 [R2] ;  /* 0x000000000200798f */ /* 0x0001e80000800100 */
[----:B------:R-:W-:Y:S02]  /*0120*/  ISETP.GE.AND P0, PT, R13, R4, PT ;  /* 0x000000040d00720c */ /* 0x000fe40003f06270 */
[----:B0-----:R-:W-:-:S05]  /*0130*/  IADD3 R2, P1, PT, R2, 0x4000, RZ ;  /* 0x0000400002027810 */ /* 0x001fca0007f3e0ff */
[----:B------:R-:W-:-:S06]  /*0140*/  IMAD.X R3, RZ, RZ, R3, P1 ;  /* 0x000000ffff037224 */ /* 0x000fcc00008e0603 */
[----:B------:R-:W-:Y:S05]  /*0150*/  @!P0 BRA `(.L_x_257) ;  /* 0xfffffffc00e88947 */ /* 0x000fea000383ffff */
.L_x_256:
[----:B------:R-:W-:Y:S05]  /*0160*/  BSYNC.RECONVERGENT B0 ;  /* 0x0000000000007941 */ /* 0x000fea0003800200 */
.L_x_255:
        /* <DEDUP_REMOVED lines=22> */
.L_x_260:
        /* <DEDUP_REMOVED lines=47> */
.L_x_259:
        /* <DEDUP_REMOVED lines=26> */
.L_x_261:
        /* <DEDUP_REMOVED lines=18> */
.L_x_262:
        /* <DEDUP_REMOVED lines=9> */
.L_x_258:
        /* <DEDUP_REMOVED lines=16> */
.L_x_266:
        /* <DEDUP_REMOVED lines=163> */
.L_x_265:
        /* <DEDUP_REMOVED lines=86> */
.L_x_267:
[----:B------:R-:W-:-:S13]  /*19a0*/  ISETP.NE.OR P0, PT, R7, R8, P0 ;  /* 0x000000080700720c */ /* 0x000fda0000705670 */
[----:B------:R-:W-:Y:S05]  /*19b0*/  @!P0 BRA `(.L_x_263) ;  /* 0x0000000000ac8947 */ /* 0x000fea0003800000 */
.L_x_264:
        /* <DEDUP_REMOVED lines=43> */
.L_x_263:
[----:B------:R-:W-:-:S13]  /*1c70*/  ISETP.NE.AND P0, PT, R6, RZ, PT ;  /* 0x000000ff0600720c */ /* 0x000fda0003f05270 */
[----:B------:R-:W-:Y:S05]  /*1c80*/  @!P0 EXIT ;  /* 0x000000000000894d */ /* 0x000fea0003800000 */
[----:B------:R-:W-:Y:S02]  /*1c90*/  IMAD R11, R8, 0x80, R11 ;  /* 0x00000080080b7824 */ /* 0x000fe400078e020b */
[----:B------:R-:W-:-:S07]  /*1ca0*/  IMAD.MOV R10, RZ, RZ, -R6 ;  /* 0x000000ffff0a7224 */ /* 0x000fce00078e0a06 */
.L_x_268:
        /* <DEDUP_REMOVED lines=14> */
.L_x_269:
        /* <DEDUP_REMOVED lines=15> */
.L_x_283:


//--------------------- .text._ZN3cub18CUB_300001_SM_10006detail11EmptyKernelIvEEvv --------------------------
	.section	.text._ZN3cub18CUB_300001_SM_10006detail11EmptyKernelIvEEvv,"ax",@progbits
	.align	128
        .global         _ZN3cub18CUB_300001_SM_10006detail11EmptyKernelIvEEvv
        .type           _ZN3cub18CUB_300001_SM_10006detail11EmptyKernelIvEEvv,@function
        .size           _ZN3cub18CUB_300001_SM_10006detail11EmptyKernelIvEEvv,(.L_x_284 - _ZN3cub18CUB_300001_SM_10006detail11EmptyKernelIvEEvv)
        .other          _ZN3cub18CUB_300001_SM_10006detail11EmptyKernelIvEEvv,@"STO_CUDA_ENTRY STV_DEFAULT"
_ZN3cub18CUB_300001_SM_10006detail11EmptyKernelIvEEvv:
.text._ZN3cub18CUB_300001_SM_10006detail11EmptyKernelIvEEvv:
[----:B------:R-:W-:Y:S01]  /*0000*/  LDC R1, c[0x0][0x37c] ;  /* 0x0000df00ff017b82 */ /* 0x000fe20000000800 */
[----:B------:R-:W-:Y:S05]  /*0010*/  EXIT ;  /* 0x000000000000794d */ /* 0x000fea0003800000 */
.L_x_270:
        /* <DEDUP_REMOVED lines=14> */
.L_x_284:


//--------------------- .nv.shared.reserved.0     --------------------------
	.section	.nv.shared.reserved.0,"aw",@nobits
	.weak		__nv_reservedSMEM_offset_0_alias
	.size		__nv_reservedSMEM_offset_0_alias, 0, 64
	.other		__nv_reservedSMEM_offset_0_alias,@"STO_CUDA_RESERVED_SHARED STV_DEFAULT"
__nv_reservedSMEM_offset_0_alias:
	.zero		0
	.zero		64


//--------------------- .nv.global                --------------------------
	.section	.nv.global,"aw",@nobits
.nv.global:
	.type		_ZN30_INTERNAL_a8e65e7c_4_k_cu_main6thrust24THRUST_300001_SM_1000_NS12placeholders2_8E,@object
	.size		_ZN30_INTERNAL_a8e65e7c_4_k_cu_main6thrust24THRUST_300001_SM_1000_NS12placeholders2_8E,(_ZN30_INTERNAL_a8e65e7c_4_k_cu_main4cuda3std3__432_GLOBAL__N__a8e65e7c_4_k_cu_main6ignoreE - _ZN30_INTERNAL_a8e65e7c_4_k_cu_main6thrust24THRUST_300001_SM_1000_NS12placeholders2_8E)
_ZN30_INTERNAL_a8e65e7c_4_k_cu_main6thrust24THRUST_300001_SM_1000_NS12placeholders2_8E:
	.zero		1
	.type		_ZN30_INTERNAL_a8e65e7c_4_k_cu_main4cuda3std3__432_GLOBAL__N__a8e65e7c_4_k_cu_main6ignoreE,@object
	.size		_ZN30_INTERNAL_a8e65e7c_4_k_cu_main4cuda3std3__432_GLOBAL__N__a8e65e7c_4_k_cu_main6ignoreE,(_ZN30_INTERNAL_a8e65e7c_4_k_cu_main4cuda3std6ranges3__45__cpo4dataE - _ZN30_INTERNAL_a8e65e7c_4_k_cu_main4cuda3std3__432_GLOBAL__N__a8e65e7c_4_k_cu_main6ignoreE)
_ZN30_INTERNAL_a8e65e7c_4_k_cu_main4cuda3std3__432_GLOBAL__N__a8e65e7c_4_k_cu_main6ignoreE:
	.zero		1
	.type		_ZN30_INTERNAL_a8e65e7c_4_k_cu_main4cuda3std6ranges3__45__cpo4dataE,@object
	.size		_ZN30_INTERNAL_a8e65e7c_4_k_cu_main4cuda3std6ranges3__45__cpo4dataE,(_ZN30_INTERNAL_a8e65e7c_4_k_cu_main6thrust24THRUST_300001_SM_1000_NS6system3cpp3parE - _ZN30_INTERNAL_a8e65e7c_4_k_cu_main4cuda3std6ranges3__45__cpo4dataE)
_ZN30_INTERNAL_a8e65e7c_4_k_cu_main4cuda3std6ranges3__45__cpo4dataE:
	.zero		1
	.type		_ZN30_INTERNAL_a8e65e7c_4_k_cu_main6thrust24THRUST_300001_SM_1000_NS6system3cpp3parE,@object
	.size		_ZN30_INTERNAL_a8e65e7c_4_k_cu_main6thrust24THRUST_300001_SM_1000_NS6system3cpp3parE,(_ZN30_INTERNAL_a8e65e7c_4_k_cu_main4cuda3std3__45__cpo5beginE - _ZN30_INTERNAL_a8e65e7c_4_k_cu_main6thrust24THRUST_300001_SM_1000_NS6system3cpp3parE)
_ZN30_INTERNAL_a8e65e7c_4_k_cu_main6thrust24THRUST_300001_SM_1000_NS6system3cpp3parE:
	.zero		1
	.type		_ZN30_INTERNAL_a8e65e7c_4_k_cu_main4cuda3std3__45__cpo5beginE,@object
	.size		_ZN30_INTERNAL_a8e65e7c_4_k_cu_main4cuda3std3__45__cpo5beginE,(_ZN30_INTERNAL_a8e65e7c_4_k_cu_main4cuda3std6ranges3__45__cpo5beginE - _ZN30_INTERNAL_a8e65e7c_4_k_cu_main4cuda3std3__45__cpo5beginE)
_ZN30_INTERNAL_a8e65e7c_4_k_cu_main4cuda3std3__45__cpo5beginE:
	.zero		1
	.type		_ZN30_INTERNAL_a8e65e7c_4_k_cu_main4cuda3std6ranges3__45__cpo5beginE,@object
	.size		_ZN30_INTERNAL_a8e65e7c_4_k_cu_main4cuda3std6ranges3__45__cpo5beginE,(_ZN30_INTERNAL_a8e65e7c_4_k_cu_main6thrust24THRUST_300001_SM_1000_NS6deviceE - _ZN30_INTERNAL_a8e65e7c_4_k_cu_main4cuda3std6ranges3__45__cpo5beginE)
_ZN30_INTERNAL_a8e65e7c_4_k_cu_main4cuda3std6ranges3__45__cpo5beginE:
	.zero		1
	.type		_ZN30_INTERNAL_a8e65e7c_4_k_cu_main6thrust24THRUST_300001_SM_1000_NS6deviceE,@object
	.size		_ZN30_INTERNAL_a8e65e7c_4_k_cu_main6thrust24THRUST_300001_SM_1000_NS6deviceE,(_ZN30_INTERNAL_a8e65e7c_4_k_cu_main4cuda3std3__47nulloptE - _ZN30_INTERNAL_a8e65e7c_4_k_cu_main6thrust24THRUST_300001_SM_1000_NS6deviceE)
_ZN30_INTERNAL_a8e65e7c_4_k_cu_main6thrust24THRUST_300001_SM_1000_NS6deviceE:
	.zero		1
	.type		_ZN30_INTERNAL_a8e65e7c_4_k_cu_main4cuda3std3__47nulloptE,@object
	.size		_ZN30_INTERNAL_a8e65e7c_4_k_cu_main4cuda3std3__47nulloptE,(_ZN30_INTERNAL_a8e65e7c_4_k_cu_main4cuda3std6ranges3__45__cpo8distanceE - _ZN30_INTERNAL_a8e65e7c_4_k_cu_main4cuda3std3__47nulloptE)
_ZN30_INTERNAL_a8e65e7c_4_k_cu_main4cuda3std3__47nulloptE:
	.zero		1
	.type		_ZN30_INTERNAL_a8e65e7c_4_k_cu_main4cuda3std6ranges3__45__cpo8distanceE,@object
	.size		_ZN30_INTERNAL_a8e65e7c_4_k_cu_main4cuda3std6ranges3__45__cpo8distanceE,(_ZN30_INTERNAL_a8e65e7c_4_k_cu_main6thrust24THRUST_300001_SM_1000_NS12placeholders2_4E - _ZN30_INTERNAL_a8e65e7c_4_k_cu_main4cuda3std6ranges3__45__cpo8distanceE)
_ZN30_INTERNAL_a8e65e7c_4_k_cu_main4cuda3std6ranges3__45__cpo8distanceE:
	.zero		1
	.type		_ZN30_INTERNAL_a8e65e7c_4_k_cu_main6thrust24THRUST_300001_SM_1000_NS12placeholders2_4E,@object
	.size		_ZN30_INTERNAL_a8e65e7c_4_k_cu_main6thrust24THRUST_300001_SM_1000_NS12placeholders2_4E,(_ZN30_INTERNAL_a8e65e7c_4_k_cu_main4cuda3std3__45__cpo6rbeginE - _ZN30_INTERNAL_a8e65e7c_4_k_cu_main6thrust24THRUST_300001_SM_1000_NS12placeholders2_4E)
_ZN30_INTERNAL_a8e65e7c_4_k_cu_main6thrust24THRUST_300001_SM_1000_NS12placeholders2_4E:
	.zero		1
	.type		_ZN30_INTERNAL_a8e65e7c_4_k_cu_main4cuda3std3__45__cpo6rbeginE,@object
	.size		_ZN30_INTERNAL_a8e65e7c_4_k_cu_main4cuda3std3__45__cpo6rbeginE,(_ZN30_INTERNAL_a8e65e7c_4_k_cu_main4cuda3std6ranges3__45__cpo7advanceE - _ZN30_INTERNAL_a8e65e7c_4_k_cu_main4cuda3std3__45__cpo6rbeginE)
_ZN30_INTERNAL_a8e65e7c_4_k_cu_main4cuda3std3__45__cpo6rbeginE:
	.zero		1
	.type		_ZN30_INTERNAL_a8e65e7c_4_k_cu_main4cuda3std6ranges3__45__cpo7advanceE,@object
	.size		_ZN30_INTERNAL_a8e65e7c_4_k_cu_main4cuda3std6ranges3__45__cpo7advanceE,(_ZN30_INTERNAL_a8e65e7c_4_k_cu_main6thrust24THRUST_300001_SM_1000_NS12placeholders3_10E - _ZN30_INTERNAL_a8e65e7c_4_k_cu_main4cuda3std6ranges3__45__cpo7advanceE)
_ZN30_INTERNAL_a8e65e7c_4_k_cu_main4cuda3std6ranges3__45__cpo7advanceE:
	.zero		1
	.type		_ZN30_INTERNAL_a8e65e7c_4_k_cu_main6thrust24THRUST_300001_SM_1000_NS12placeholders3_10E,@object
	.size		_ZN30_INTERNAL_a8e65e7c_4_k_cu_main6thrust24THRUST_300001_SM_1000_NS12placeholders3_10E,(_ZN30_INTERNAL_a8e65e7c_4_k_cu_main4cuda3std3__48in_placeE - _ZN30_INTERNAL_a8e65e7c_4_k_cu_main6thrust24THRUST_300001_SM_1000_NS12placeholders3_10E)
_ZN30_INTERNAL_a8e65e7c_4_k_cu_main6thrust24THRUST_300001_SM_1000_NS12placeholders3_10E:
	.zero		1
	.type		_ZN30_INTERNAL_a8e65e7c_4_k_cu_main4cuda3std3__48in_placeE,@object
	.size		_ZN30_INTERNAL_a8e65e7c_4_k_cu_main4cuda3std3__48in_placeE,(_ZN30_INTERNAL_a8e65e7c_4_k_cu_main4cuda3std6ranges3__45__cpo4sizeE - _ZN30_INTERNAL_a8e65e7c_4_k_cu_main4cuda3std3__48in_placeE)
_ZN30_INTERNAL_a8e65e7c_4_k_cu_main4cuda3std3__48in_placeE:
	.zero		1
	.type		_ZN30_INTERNAL_a8e65e7c_4_k_cu_main4cuda3std6ranges3__45__cpo4sizeE,@object
	.size		_ZN30_INTERNAL_a8e65e7c_4_k_cu_main4cuda3std6ranges3__45__cpo4sizeE,(_ZN30_INTERNAL_a8e65e7c_4_k_cu_main6thrust24THRUST_300001_SM_1000_NS12placeholders2_2E - _ZN30_INTERNAL_a8e65e7c_4_k_cu_main4cuda3std6ranges3__45__cpo4sizeE)
_ZN30_INTERNAL_a8e65e7c_4_k_cu_main4cuda3std6ranges3__45__cpo4sizeE:
	.zero		1
	.type		_ZN30_INTERNAL_a8e65e7c_4_k_cu_main6thrust24THRUST_300001_SM_1000_NS12placeholders2_2E,@object
	.size		_ZN30_INTERNAL_a8e65e7c_4_k_cu_main6thrust24THRUST_300001_SM_1000_NS12placeholders2_2E,(_ZN30_INTERNAL_a8e65e7c_4_k_cu_main4cuda3std3__45__cpo6cbeginE - _ZN30_INTERNAL_a8e65e7c_4_k_cu_main6thrust24THRUST_300001_SM_1000_NS12placeholders2_2E)
_ZN30_INTERNAL_a8e65e7c_4_k_cu_main6thrust24THRUST_300001_SM_1000_NS12placeholders2_2E:
	.zero		1
	.type		_ZN30_INTERNAL_a8e65e7c_4_k_cu_main4cuda3std3__45__cpo6cbeginE,@object
	.size		_ZN30_INTERNAL_a8e65e7c_4_k_cu_main4cuda3std3__45__cpo6cbeginE,(_ZN30_INTERNAL_a8e65e7c_4_k_cu_main4cuda3std6ranges3__45__cpo6cbeginE - _ZN30_INTERNAL_a8e65e7c_4_k_cu_main4cuda3std3__45__cpo6cbeginE)
_ZN30_INTERNAL_a8e65e7c_4_k_cu_main4cuda3std3__45__cpo6cbeginE:
	.zero		1
	.type		_ZN30_INTERNAL_a8e65e7c_4_k_cu_main4cuda3std6ranges3__45__cpo6cbeginE,@object
	.size		_ZN30_INTERNAL_a8e65e7c_4_k_cu_main4cuda3std6ranges3__45__cpo6cbeginE,(_ZN30_INTERNAL_a8e65e7c_4_k_cu_main6thrust24THRUST_300001_SM_1000_NS12placeholders2_6E - _ZN30_INTERNAL_a8e65e7c_4_k_cu_main4cuda3std6ranges3__45__cpo6cbeginE)
_ZN30_INTERNAL_a8e65e7c_4_k_cu_main4cuda3std6ranges3__45__cpo6cbeginE:
	.zero		1
	.type		_ZN30_INTERNAL_a8e65e7c_4_k_cu_main6thrust24THRUST_300001_SM_1000_NS12placeholders2_6E,@object
	.size		_ZN30_INTERNAL_a8e65e7c_4_k_cu_main6thrust24THRUST_300001_SM_1000_NS12placeholders2_6E,(_ZN30_INTERNAL_a8e65e7c_4_k_cu_main4cuda3std3__45__cpo7crbeginE - _ZN30_INTERNAL_a8e65e7c_4_k_cu_main6thrust24THRUST_300001_SM_1000_NS12placeholders2_6E)
_ZN30_INTERNAL_a8e65e7c_4_k_cu_main6thrust24THRUST_300001_SM_1000_NS12placeholders2_6E:
	.zero		1
	.type		_ZN30_INTERNAL_a8e65e7c_4_k_cu_main4cuda3std3__45__cpo7crbeginE,@object
	.size		_ZN30_INTERNAL_a8e65e7c_4_k_cu_main4cuda3std3__45__cpo7crbeginE,(_ZN30_INTERNAL_a8e65e7c_4_k_cu_main4cuda3std6ranges3__45__cpo4nextE - _ZN30_INTERNAL_a8e65e7c_4_k_cu_main4cuda3std3__45__cpo7crbeginE)
_ZN30_INTERNAL_a8e65e7c_4_k_cu_main4cuda3std3__45__cpo7crbeginE:
	.zero		1
	.type		_ZN30_INTERNAL_a8e65e7c_4_k_cu_main4cuda3std6ranges3__45__cpo4nextE,@object
	.size		_ZN30_INTERNAL_a8e65e7c_4_k_cu_main4cuda3std6ranges3__45__cpo4nextE,(_ZN30_INTERNAL_a8e65e7c_4_k_cu_main4cuda3std6ranges3__45__cpo4swapE - _ZN30_INTERNAL_a8e65e7c_4_k_cu_main4cuda3std6ranges3__45__cpo4nextE)
_ZN30_INTERNAL_a8e65e7c_4_k_cu_main4cuda3std6ranges3__45__cpo4nextE:
	.zero		1
	.type		_ZN30_INTERNAL_a8e65e7c_4_k_cu_main4cuda3std6ranges3__45__cpo4swapE,@object
	.size		_ZN30_INTERNAL_a8e65e7c_4_k_cu_main4cuda3std6ranges3__45__cpo4swapE,(_ZN30_INTERNAL_a8e65e7c_4_k_cu_main6thrust24THRUST_300001_SM_1000_NS8cuda_cub10par_nosyncE - _ZN30_INTERNAL_a8e65e7c_4_k_cu_main4cuda3std6ranges3__45__cpo4swapE)
_ZN30_INTERNAL_a8e65e7c_4_k_cu_main4cuda3std6ranges3__45__cpo4swapE:
	.zero		1
	.type		_ZN30_INTERNAL_a8e65e7c_4_k_cu_main6thrust24THRUST_300001_SM_1000_NS8cuda_cub10par_nosyncE,@object
	.size		_ZN30_INTERNAL_a8e65e7c_4_k_cu_main6thrust24THRUST_300001_SM_1000_NS8cuda_cub10par_nosyncE,(_ZN30_INTERNAL_a8e65e7c_4_k_cu_main6thrust24THRUST_300001_SM_1000_NS3seqE - _ZN30_INTERNAL_a8e65e7c_4_k_cu_main6thrust24THRUST_300001_SM_1000_NS8cuda_cub10par_nosyncE)
_ZN30_INTERNAL_a8e65e7c_4_k_cu_main6thrust24THRUST_300001_SM_1000_NS8cuda_cub10par_nosyncE:
	.zero		1
	.type		_ZN30_INTERNAL_a8e65e7c_4_k_cu_main6thrust24THRUST_300001_SM_1000_NS3seqE,@object
	.size		_ZN30_INTERNAL_a8e65e7c_4_k_cu_main6thrust24THRUST_300001_SM_1000_NS3seqE,(_ZN30_INTERNAL_a8e65e7c_4_k_cu_main4cuda3std3__420unreachable_sentinelE - _ZN30_INTERNAL_a8e65e7c_4_k_cu_main6thrust24THRUST_300001_SM_1000_NS3seqE)
_ZN30_INTERNAL_a8e65e7c_4_k_cu_main6thrust24THRUST_300001_SM_1000_NS3seqE:
	.zero		1
	.type		_ZN30_INTERNAL_a8e65e7c_4_k_cu_main4cuda3std3__420unreachable_sentinelE,@object
	.size		_ZN30_INTERNAL_a8e65e7c_4_k_cu_main4cuda3std3__420unreachable_sentinelE,(_ZN30_INTERNAL_a8e65e7c_4_k_cu_main4cuda3std6ranges3__45__cpo5ssizeE - _ZN30_INTERNAL_a8e65e7c_4_k_cu_main4cuda3std3__420unreachable_sentinelE)
_ZN30_INTERNAL_a8e65e7c_4_k_cu_main4cuda3std3__420unreachable_sentinelE:
	.zero		1
	.type		_ZN30_INTERNAL_a8e65e7c_4_k_cu_main4cuda3std6ranges3__45__cpo5ssizeE,@object
	.size		_ZN30_INTERNAL_a8e65e7c_4_k_cu_main4cuda3std6ranges3__45__cpo5ssizeE,(_ZN30_INTERNAL_a8e65e7c_4_k_cu_main6thrust24THRUST_300001_SM_1000_NS12placeholders2_3E - _ZN30_INTERNAL_a8e65e7c_4_k_cu_main4cuda3std6ranges3__45__cpo5ssizeE)
_ZN30_INTERNAL_a8e65e7c_4_k_cu_main4cuda3std6ranges3__45__cpo5ssizeE:
	.zero		1
	.type		_ZN30_INTERNAL_a8e65e7c_4_k_cu_main6thrust24THRUST_300001_SM_1000_NS12placeholders2_3E,@object
	.size		_ZN30_INTERNAL_a8e65e7c_4_k_cu_main6thrust24THRUST_300001_SM_1000_NS12placeholders2_3E,(_ZN30_INTERNAL_a8e65e7c_4_k_cu_main4cuda3std3__45__cpo4cendE - _ZN30_INTERNAL_a8e65e7c_4_k_cu_main6thrust24THRUST_300001_SM_1000_NS12placeholders2_3E)
_ZN30_INTERNAL_a8e65e7c_4_k_cu_main6thrust24THRUST_300001_SM_1000_NS12placeholders2_3E:
	.zero		1
	.type		_ZN30_INTERNAL_a8e65e7c_4_k_cu_main4cuda3std3__45__cpo4cendE,@object
	.size		_ZN30_INTERNAL_a8e65e7c_4_k_cu_main4cuda3std3__45__cpo4cendE,(_ZN30_INTERNAL_a8e65e7c_4_k_cu_main4cuda3std6ranges3__45__cpo4cendE - _ZN30_INTERNAL_a8e65e7c_4_k_cu_main4cuda3std3__45__cpo4cendE)
_ZN30_INTERNAL_a8e65e7c_4_k_cu_main4cuda3std3__45__cpo4cendE:
	.zero		1
	.type		_ZN30_INTERNAL_a8e65e7c_4_k_cu_main4cuda3std6ranges3__45__cpo4cendE,@object
	.size		_ZN30_INTERNAL_a8e65e7c_4_k_cu_main4cuda3std6ranges3__45__cpo4cendE,(_ZN30_INTERNAL_a8e65e7c_4_k_cu_main6thrust24THRUST_300001_SM_1000_NS12placeholders2_7E - _ZN30_INTERNAL_a8e65e7c_4_k_cu_main4cuda3std6ranges3__45__cpo4cendE)
_ZN30_INTERNAL_a8e65e7c_4_k_cu_main4cuda3std6ranges3__45__cpo4cendE:
	.zero		1
	.type		_ZN30_INTERNAL_a8e65e7c_4_k_cu_main6thrust24THRUST_300001_SM_1000_NS12placeholders2_7E,@object
	.size		_ZN30_INTERNAL_a8e65e7c_4_k_cu_main6thrust24THRUST_300001_SM_1000_NS12placeholders2_7E,(_ZN30_INTERNAL_a8e65e7c_4_k_cu_main4cuda3std3__45__cpo5crendE - _ZN30_INTERNAL_a8e65e7c_4_k_cu_main6thrust24THRUST_300001_SM_1000_NS12placeholders2_7E)
_ZN30_INTERNAL_a8e65e7c_4_k_cu_main6thrust24THRUST_300001_SM_1000_NS12placeholders2_7E:
	.zero		1
	.type		_ZN30_INTERNAL_a8e65e7c_4_k_cu_main4cuda3std3__45__cpo5crendE,@object
	.size		_ZN30_INTERNAL_a8e65e7c_4_k_cu_main4cuda3std3__45__cpo5crendE,(_ZN30_INTERNAL_a8e65e7c_4_k_cu_main4cuda3std6ranges3__45__cpo4prevE - _ZN30_INTERNAL_a8e65e7c_4_k_cu_main4cuda3std3__45__cpo5crendE)
_ZN30_INTERNAL_a8e65e7c_4_k_cu_main4cuda3std3__45__cpo5crendE:
	.zero		1
	.type		_ZN30_INTERNAL_a8e65e7c_4_k_cu_main4cuda3std6ranges3__45__cpo4prevE,@object
	.size		_ZN30_INTERNAL_a8e65e7c_4_k_cu_main4cuda3std6ranges3__45__cpo4prevE,(_ZN30_INTERNAL_a8e65e7c_4_k_cu_main4cuda3std6ranges3__45__cpo9iter_moveE - _ZN30_INTERNAL_a8e65e7c_4_k_cu_main4cuda3std6ranges3__45__cpo4prevE)
_ZN30_INTERNAL_a8e65e7c_4_k_cu_main4cuda3std6ranges3__45__cpo4prevE:
	.zero		1
	.type		_ZN30_INTERNAL_a8e65e7c_4_k_cu_main4cuda3std6ranges3__45__cpo9iter_moveE,@object
	.size		_ZN30_INTERNAL_a8e65e7c_4_k_cu_main4cuda3std6ranges3__45__cpo9iter_moveE,(_ZN30_INTERNAL_a8e65e7c_4_k_cu_main6thrust24THRUST_300001_SM_1000_NS6system6detail10sequential3seqE - _ZN30_INTERNAL_a8e65e7c_4_k_cu_main4cuda3std6ranges3__45__cpo9iter_moveE)
_ZN30_INTERNAL_a8e65e7c_4_k_cu_main4cuda3std6ranges3__45__cpo9iter_moveE:
	.zero		1
	.type		_ZN30_INTERNAL_a8e65e7c_4_k_cu_main6thrust24THRUST_300001_SM_1000_NS6system6detail10sequential3seqE,@object
	.size		_ZN30_INTERNAL_a8e65e7c_4_k_cu_main6thrust24THRUST_300001_SM_1000_NS6system6detail10sequential3seqE,(_ZN30_INTERNAL_a8e65e7c_4_k_cu_main6thrust24THRUST_300001_SM_1000_NS12placeholders2_9E - _ZN30_INTERNAL_a8e65e7c_4_k_cu_main6thrust24THRUST_300001_SM_1000_NS6system6detail10sequential3seqE)
_ZN30_INTERNAL_a8e65e7c_4_k_cu_main6thrust24THRUST_300001_SM_1000_NS6system6detail10sequential3seqE:
	.zero		1
	.type		_ZN30_INTERNAL_a8e65e7c_4_k_cu_main6thrust24THRUST_300001_SM_1000_NS12placeholders2_9E,@object
	.size		_ZN30_INTERNAL_a8e65e7c_4_k_cu_main6thrust24THRUST_300001_SM_1000_NS12placeholders2_9E,(_ZN30_INTERNAL_a8e65e7c_4_k_cu_main4cuda3std3__419piecewise_constructE - _ZN30_INTERNAL_a8e65e7c_4_k_cu_main6thrust24THRUST_300001_SM_1000_NS12placeholders2_9E)
_ZN30_INTERNAL_a8e65e7c_4_k_cu_main6thrust24THRUST_300001_SM_1000_NS12placeholders2_9E:
	.zero		1
	.type		_ZN30_INTERNAL_a8e65e7c_4_k_cu_main4cuda3std3__419piecewise_constructE,@object
	.size		_ZN30_INTERNAL_a8e65e7c_4_k_cu_main4cuda3std3__419piecewise_constructE,(_ZN30_INTERNAL_a8e65e7c_4_k_cu_main4cuda3std6ranges3__45__cpo5cdataE - _ZN30_INTERNAL_a8e65e7c_4_k_cu_main4cuda3std3__419piecewise_constructE)
_ZN30_INTERNAL_a8e65e7c_4_k_cu_main4cuda3std3__419piecewise_constructE:
	.zero		1
	.type		_ZN30_INTERNAL_a8e65e7c_4_k_cu_main4cuda3std6ranges3__45__cpo5cdataE,@object
	.size		_ZN30_INTERNAL_a8e65e7c_4_k_cu_main4cuda3std6ranges3__45__cpo5cdataE,(_ZN30_INTERNAL_a8e65e7c_4_k_cu_main6thrust24THRUST_300001_SM_1000_NS12placeholders2_1E - _ZN30_INTERNAL_a8e65e7c_4_k_cu_main4cuda3std6ranges3__45__cpo5cdataE)
_ZN30_INTERNAL_a8e65e7c_4_k_cu_main4cuda3std6ranges3__45__cpo5cdataE:
	.zero		1
	.type		_ZN30_INTERNAL_a8e65e7c_4_k_cu_main6thrust24THRUST_300001_SM_1000_NS12placeholders2_1E,@object
	.size		_ZN30_INTERNAL_a8e65e7c_4_k_cu_main6thrust24THRUST_300001_SM_1000_NS12placeholders2_1E,(_ZN30_INTERNAL_a8e65e7c_4_k_cu_main4cuda3std3__45__cpo3endE - _ZN30_INTERNAL_a8e65e7c_4_k_cu_main6thrust24THRUST_300001_SM_1000_NS12placeholders2_1E)
_ZN30_INTERNAL_a8e65e7c_4_k_cu_main6thrust24THRUST_300001_SM_1000_NS12placeholders2_1E:
	.zero		1
	.type		_ZN30_INTERNAL_a8e65e7c_4_k_cu_main4cuda3std3__45__cpo3endE,@object
	.size		_ZN30_INTERNAL_a8e65e7c_4_k_cu_main4cuda3std3__45__cpo3endE,(_ZN30_INTERNAL_a8e65e7c_4_k_cu_main4cuda3std6ranges3__45__cpo3endE - _ZN30_INTERNAL_a8e65e7c_4_k_cu_main4cuda3std3__45__cpo3endE)
_ZN30_INTERNAL_a8e65e7c_4_k_cu_main4cuda3std3__45__cpo3endE:
	.zero		1
	.type		_ZN30_INTERNAL_a8e65e7c_4_k_cu_main4cuda3std6ranges3__45__cpo3endE,@object
	.size		_ZN30_INTERNAL_a8e65e7c_4_k_cu_main4cuda3std6ranges3__45__cpo3endE,(_ZN30_INTERNAL_a8e65e7c_4_k_cu_main6thrust24THRUST_300001_SM_1000_NS12placeholders2_5E - _ZN30_INTERNAL_a8e65e7c_4_k_cu_main4cuda3std6ranges3__45__cpo3endE)
_ZN30_INTERNAL_a8e65e7c_4_k_cu_main4cuda3std6ranges3__45__cpo3endE:
	.zero		1
	.type		_ZN30_INTERNAL_a8e65e7c_4_k_cu_main6thrust24THRUST_300001_SM_1000_NS12placeholders2_5E,@object
	.size		_ZN30_INTERNAL_a8e65e7c_4_k_cu_main6thrust24THRUST_300001_SM_1000_NS12placeholders2_5E,(_ZN30_INTERNAL_a8e65e7c_4_k_cu_main4cuda3std3__45__cpo4rendE - _ZN30_INTERNAL_a8e65e7c_4_k_cu_main6thrust24THRUST_300001_SM_1000_NS12placeholders2_5E)
_ZN30_INTERNAL_a8e65e7c_4_k_cu_main6thrust24THRUST_300001_SM_1000_NS12placeholders2_5E:
	.zero		1
	.type		_ZN30_INTERNAL_a8e65e7c_4_k_cu_main4cuda3std3__45__cpo4rendE,@object
	.size		_ZN30_INTERNAL_a8e65e7c_4_k_cu_main4cuda3std3__45__cpo4rendE,(_ZN30_INTERNAL_a8e65e7c_4_k_cu_main4cuda3std6ranges3__45__cpo9iter_swapE - _ZN30_INTERNAL_a8e65e7c_4_k_cu_main4cuda3std3__45__cpo4rendE)
_ZN30_INTERNAL_a8e65e7c_4_k_cu_main4cuda3std3__45__cpo4rendE:
	.zero		1
	.type		_ZN30_INTERNAL_a8e65e7c_4_k_cu_main4cuda3std6ranges3__45__cpo9iter_swapE,@object
	.size		_ZN30_INTERNAL_a8e65e7c_4_k_cu_main4cuda3std6ranges3__45__cpo9iter_swapE,(_ZN30_INTERNAL_a8e65e7c_4_k_cu_main4cuda3std3__48unexpectE - _ZN30_INTERNAL_a8e65e7c_4_k_cu_main4cuda3std6ranges3__45__cpo9iter_swapE)
_ZN30_INTERNAL_a8e65e7c_4_k_cu_main4cuda3std6ranges3__45__cpo9iter_swapE:
	.zero		1
	.type		_ZN30_INTERNAL_a8e65e7c_4_k_cu_main4cuda3std3__48unexpectE,@object
	.size		_ZN30_INTERNAL_a8e65e7c_4_k_cu_main4cuda3std3__48unexpectE,(_ZN30_INTERNAL_a8e65e7c_4_k_cu_main6thrust24THRUST_300001_SM_1000_NS8cuda_cub3parE - _ZN30_INTERNAL_a8e65e7c_4_k_cu_main4cuda3std3__48unexpectE)
_ZN30_INTERNAL_a8e65e7c_4_k_cu_main4cuda3std3__48unexpectE:
	.zero		1
	.type		_ZN30_INTERNAL_a8e65e7c_4_k_cu_main6thrust24THRUST_300001_SM_1000_NS8cuda_cub3parE,@object
	.size		_ZN30_INTERNAL_a8e65e7c_4_k_cu_main6thrust24THRUST_300001_SM_1000_NS8cuda_cub3parE,(.L_29 - _ZN30_INTERNAL_a8e65e7c_4_k_cu_main6thrust24THRUST_300001_SM_1000_NS8cuda_cub3parE)
_ZN30_INTERNAL_a8e65e7c_4_k_cu_main6thrust24THRUST_300001_SM_1000_NS8cuda_cub3parE:
	.zero		1
.L_29:


//--------------------- .nv.constant0._ZN3cub18CUB_300001_SM_10006detail8for_each13static_kernelINS2_12policy_hub_t12policy_500_tElN6thrust24THRUST_300001_SM_1000_NS8cuda_cub11__transform17unary_transform_fIPiSB_NS9_14no_stencil_tagENS8_9__replace10constant_fIiEE17is_less_than_zeroEEEEvT0_T1_ --------------------------
	.section	.nv.constant0._ZN3cub18CUB_300001_SM_10006detail8for_each13static_kernelINS2_12policy_hub_t12policy_500_tElN6thrust24THRUST_300001_SM_1000_NS8cuda_cub11__transform17unary_transform_fIPiSB_NS9_14no_stencil_tagENS8_9__replace10constant_fIiEE17is_less_than_zeroEEEEvT0_T1_,"a",@progbits
	.sectionflags	@""
	.align	4
.nv.constant0._ZN3cub18CUB_300001_SM_10006detail8for_each13static_kernelINS2_12policy_hub_t12policy_500_tElN6thrust24THRUST_300001_SM_1000_NS8cuda_cub11__transform17unary_transform_fIPiSB_NS9_14no_stencil_tagENS8_9__replace10constant_fIiEE17is_less_than_zeroEEEEvT0_T1_:
	.zero		928


//--------------------- .nv.constant0._ZN3cub18CUB_300001_SM_10006detail8for_each13static_kernelINS2_12policy_hub_t12policy_500_tElN6thrust24THRUST_300001_SM_1000_NS8cuda_cub11__transform17unary_transform_fIPiSB_NS7_6detail15normal_iteratorINS7_10device_ptrIiEEEENS8_9__replace10constant_fIiEE17is_less_than_zeroEEEEvT0_T1_ --------------------------
	.section	.nv.constant0._ZN3cub18CUB_300001_SM_10006detail8for_each13static_kernelINS2_12policy_hub_t12policy_500_tElN6thrust24THRUST_300001_SM_1000_NS8cuda_cub11__transform17unary_transform_fIPiSB_NS7_6detail15normal_iteratorINS7_10device_ptrIiEEEENS8_9__replace10constant_fIiEE17is_less_than_zeroEEEEvT0_T1_,"a",@progbits
	.sectionflags	@""
	.align	4
.nv.constant0._ZN3cub18CUB_300001_SM_10006detail8for_each13static_kernelINS2_12policy_hub_t12policy_500_tElN6thrust24THRUST_300001_SM_1000_NS8cuda_cub11__transform17unary_transform_fIPiSB_NS7_6detail15normal_iteratorINS7_10device_ptrIiEEEENS8_9__replace10constant_fIiEE17is_less_than_zeroEEEEvT0_T1_:
	.zero		936


//--------------------- .nv.constant0._ZN3cub18CUB_300001_SM_10006detail8for_each13static_kernelINS2_12policy_hub_t12policy_500_tElN6thrust24THRUST_300001_SM_1000_NS8cuda_cub11__transform17unary_transform_fINS7_6detail15normal_iteratorINS7_10device_ptrIiEEEESF_SF_NS8_9__replace10constant_fIiEE17is_less_than_zeroEEEEvT0_T1_ --------------------------
	.section	.nv.constant0._ZN3cub18CUB_300001_SM_10006detail8for_each13static_kernelINS2_12policy_hub_t12policy_500_tElN6thrust24THRUST_300001_SM_1000_NS8cuda_cub11__transform17unary_transform_fINS7_6detail15normal_iteratorINS7_10device_ptrIiEEEESF_SF_NS8_9__replace10constant_fIiEE17is_less_than_zeroEEEEvT0_T1_,"a",@progbits
	.sectionflags	@""
	.align	4
.nv.constant0._ZN3cub18CUB_300001_SM_10006detail8for_each13static_kernelINS2_12policy_hub_t12policy_500_tElN6thrust24THRUST_300001_SM_1000_NS8cuda_cub11__transform17unary_transform_fINS7_6detail15normal_iteratorINS7_10device_ptrIiEEEESF_SF_NS8_9__replace10constant_fIiEE17is_less_than_zeroEEEEvT0_T1_:
	.zero		936


//--------------------- .nv.constant0._ZN3cub18CUB_300001_SM_10006detail8for_each13static_kernelINS2_12policy_hub_t12policy_500_tElN6thrust24THRUST_300001_SM_1000_NS8cuda_cub11__transform17unary_transform_fINS7_6detail15normal_iteratorINS7_10device_ptrIiEEEESF_NS9_14no_stencil_tagENS8_9__replace10constant_fIiEE17is_less_than_zeroEEEEvT0_T1_ --------------------------
	.section	.nv.constant0._ZN3cub18CUB_300001_SM_10006detail8for_each13static_kernelINS2_12policy_hub_t12policy_500_tElN6thrust24THRUST_300001_SM_1000_NS8cuda_cub11__transform17unary_transform_fINS7_6detail15normal_iteratorINS7_10device_ptrIiEEEESF_NS9_14no_stencil_tagENS8_9__replace10constant_fIiEE17is_less_than_zeroEEEEvT0_T1_,"a",@progbits
	.sectionflags	@""
	.align	4
.nv.constant0._ZN3cub18CUB_300001_SM_10006detail8for_each13static_kernelINS2_12policy_hub_t12policy_500_tElN6thrust24THRUST_300001_SM_1000_NS8cuda_cub11__transform17unary_transform_fINS7_6detail15normal_iteratorINS7_10device_ptrIiEEEESF_NS9_14no_stencil_tagENS8_9__replace10constant_fIiEE17is_less_than_zeroEEEEvT0_T1_:
	.zero		928


//--------------------- .nv.constant0._ZN3cub18CUB_300001_SM_10006detail8for_each13static_kernelINS2_12policy_hub_t12policy_500_tEmN6thrust24THRUST_300001_SM_1000_NS8cuda_cub20__uninitialized_fill7functorINS7_10device_ptrIiEEiEEEEvT0_T1_ --------------------------
	.section	.nv.constant0._ZN3cub18CUB_300001_SM_10006detail8for_each13static_kernelINS2_12policy_hub_t12policy_500_tEmN6thrust24THRUST_300001_SM_1000_NS8cuda_cub20__uninitialized_fill7functorINS7_10device_ptrIiEEiEEEEvT0_T1_,"a",@progbits
	.sectionflags	@""
	.align	4
.nv.constant0._ZN3cub18CUB_300001_SM_10006detail8for_each13static_kernelINS2_12policy_hub_t12policy_500_tEmN6thrust24THRUST_300001_SM_1000_NS8cuda_cub20__uninitialized_fill7functorINS7_10device_ptrIiEEiEEEEvT0_T1_:
	.zero		920


//--------------------- .nv.constant0._ZN3cub18CUB_300001_SM_10006detail9transform16transform_kernelINS2_10policy_hubILb1EN4cuda3std3__45tupleIJPiN6thrust24THRUST_300001_SM_1000_NS6detail15normal_iteratorINSB_10device_ptrIiEEEEEEEE10policy1000ElNSB_8cuda_cub9__replace14new_value_if_fI17is_less_than_zeroiiEESG_JS9_S9_EEEvT0_iT1_T2_DpNS2_10kernel_argIT3_EE --------------------------
	.section	.nv.constant0._ZN3cub18CUB_300001_SM_10006detail9transform16transform_kernelINS2_10policy_hubILb1EN4cuda3std3__45tupleIJPiN6thrust24THRUST_300001_SM_1000_NS6detail15normal_iteratorINSB_10device_ptrIiEEEEEEEE10policy1000ElNSB_8cuda_cub9__replace14new_value_if_fI17is_less_than_zeroiiEESG_JS9_S9_EEEvT0_iT1_T2_DpNS2_10kernel_argIT3_EE,"a",@progbits
	.sectionflags	@""
	.align	4
.nv.constant0._ZN3cub18CUB_300001_SM_10006detail9transform16transform_kernelINS2_10policy_hubILb1EN4cuda3std3__45tupleIJPiN6thrust24THRUST_300001_SM_1000_NS6detail15normal_iteratorINSB_10device_ptrIiEEEEEEEE10policy1000ElNSB_8cuda_cub9__replace14new_value_if_fI17is_less_than_zeroiiEESG_JS9_S9_EEEvT0_iT1_T2_DpNS2_10kernel_argIT3_EE:
	.zero		960


//--------------------- .nv.constant0._ZN3cub18CUB_300001_SM_10006detail9transform16transform_kernelINS2_10policy_hubILb1EN4cuda3std3__45tupleIJPiN6thrust24THRUST_300001_SM_1000_NS6detail15normal_iteratorINSB_10device_ptrIiEEEEEEEE10policy1000EiNSB_8cuda_cub9__replace14new_value_if_fI17is_less_than_zeroiiEESG_JS9_S9_EEEvT0_iT1_T2_DpNS2_10kernel_argIT3_EE --------------------------
	.section	.nv.constant0._ZN3cub18CUB_300001_SM_10006detail9transform16transform_kernelINS2_10policy_hubILb1EN4cuda3std3__45tupleIJPiN6thrust24THRUST_300001_SM_1000_NS6detail15normal_iteratorINSB_10device_ptrIiEEEEEEEE10policy1000EiNSB_8cuda_cub9__replace14new_value_if_fI17is_less_than_zeroiiEESG_JS9_S9_EEEvT0_iT1_T2_DpNS2_10kernel_argIT3_EE,"a",@progbits
	.sectionflags	@""
	.align	4
.nv.constant0._ZN3cub18CUB_300001_SM_10006detail9transform16transform_kernelINS2_10policy_hubILb1EN4cuda3std3__45tupleIJPiN6thrust24THRUST_300001_SM_1000_NS6detail15normal_iteratorINSB_10device_ptrIiEEEEEEEE10policy1000EiNSB_8cuda_cub9__replace14new_value_if_fI17is_less_than_zeroiiEESG_JS9_S9_EEEvT0_iT1_T2_DpNS2_10kernel_argIT3_EE:
	.zero		952


//--------------------- .nv.constant0._ZN3cub18CUB_300001_SM_10006detail9transform16transform_kernelINS2_10policy_hubILb1EN4cuda3std3__45tupleIJN6thrust24THRUST_300001_SM_1000_NS6detail15normal_iteratorINSA_10device_ptrIiEEEESF_EEEE10policy1000ElNSA_8cuda_cub9__replace14new_value_if_fI17is_less_than_zeroiiEESF_JPiSO_EEEvT0_iT1_T2_DpNS2_10kernel_argIT3_EE --------------------------
	.section	.nv.constant0._ZN3cub18CUB_300001_SM_10006detail9transform16transform_kernelINS2_10policy_hubILb1EN4cuda3std3__45tupleIJN6thrust24THRUST_300001_SM_1000_NS6detail15normal_iteratorINSA_10device_ptrIiEEEESF_EEEE10policy1000ElNSA_8cuda_cub9__replace14new_value_if_fI17is_less_than_zeroiiEESF_JPiSO_EEEvT0_iT1_T2_DpNS2_10kernel_argIT3_EE,"a",@progbits
	.sectionflags	@""
	.align	4
.nv.constant0._ZN3cub18CUB_300001_SM_10006detail9transform16transform_kernelINS2_10policy_hubILb1EN4cuda3std3__45tupleIJN6thrust24THRUST_300001_SM_1000_NS6detail15normal_iteratorINSA_10device_ptrIiEEEESF_EEEE10policy1000ElNSA_8cuda_cub9__replace14new_value_if_fI17is_less_than_zeroiiEESF_JPiSO_EEEvT0_iT1_T2_DpNS2_10kernel_argIT3_EE:
	.zero		960


//--------------------- .nv.constant0._ZN3cub18CUB_300001_SM_10006detail9transform16transform_kernelINS2_10policy_hubILb1EN4cuda3std3__45tupleIJN6thrust24THRUST_300001_SM_1000_NS6detail15normal_iteratorINSA_10device_ptrIiEEEESF_EEEE10policy1000EiNSA_8cuda_cub9__replace14new_value_if_fI17is_less_than_zeroiiEESF_JPiSO_EEEvT0_iT1_T2_DpNS2_10kernel_argIT3_EE --------------------------
	.section	.nv.constant0._ZN3cub18CUB_300001_SM_10006detail9transform16transform_kernelINS2_10policy_hubILb1EN4cuda3std3__45tupleIJN6thrust24THRUST_300001_SM_1000_NS6detail15normal_iteratorINSA_10device_ptrIiEEEESF_EEEE10policy1000EiNSA_8cuda_cub9__replace14new_value_if_fI17is_less_than_zeroiiEESF_JPiSO_EEEvT0_iT1_T2_DpNS2_10kernel_argIT3_EE,"a",@progbits
	.sectionflags	@""
	.align	4
.nv.constant0._ZN3cub18CUB_300001_SM_10006detail9transform16transform_kernelINS2_10policy_hubILb1EN4cuda3std3__45tupleIJN6thrust24THRUST_300001_SM_1000_NS6detail15normal_iteratorINSA_10device_ptrIiEEEESF_EEEE10policy1000EiNSA_8cuda_cub9__replace14new_value_if_fI17is_less_than_zeroiiEESF_JPiSO_EEEvT0_iT1_T2_DpNS2_10kernel_argIT3_EE:
	.zero		952


//--------------------- .nv.constant0._ZN3cub18CUB_300001_SM_10006detail9transform16transform_kernelINS2_10policy_hubILb1EN4cuda3std3__45tupleIJPiEEEE10policy1000ElN6thrust24THRUST_300001_SM_1000_NS8cuda_cub9__replace14new_value_if_fI17is_less_than_zeroiiEENSE_6detail15normal_iteratorINSE_10device_ptrIiEEEEJS9_EEEvT0_iT1_T2_DpNS2_10kernel_argIT3_EE --------------------------
	.section	.nv.constant0._ZN3cub18CUB_300001_SM_10006detail9transform16transform_kernelINS2_10policy_hubILb1EN4cuda3std3__45tupleIJPiEEEE10policy1000ElN6thrust24THRUST_300001_SM_1000_NS8cuda_cub9__replace14new_value_if_fI17is_less_than_zeroiiEENSE_6detail15normal_iteratorINSE_10device_ptrIiEEEEJS9_EEEvT0_iT1_T2_DpNS2_10kernel_argIT3_EE,"a",@progbits
	.sectionflags	@""
	.align	4
.nv.constant0._ZN3cub18CUB_300001_SM_10006detail9transform16transform_kernelINS2_10policy_hubILb1EN4cuda3std3__45tupleIJPiEEEE10policy1000ElN6thrust24THRUST_300001_SM_1000_NS8cuda_cub9__replace14new_value_if_fI17is_less_than_zeroiiEENSE_6detail15normal_iteratorINSE_10device_ptrIiEEEEJS9_EEEvT0_iT1_T2_DpNS2_10kernel_argIT3_EE:
	.zero		944


//--------------------- .nv.constant0._ZN3cub18CUB_300001_SM_10006detail9transform16transform_kernelINS2_10policy_hubILb1EN4cuda3std3__45tupleIJPiEEEE10policy1000EiN6thrust24THRUST_300001_SM_1000_NS8cuda_cub9__replace14new_value_if_fI17is_less_than_zeroiiEENSE_6detail15normal_iteratorINSE_10device_ptrIiEEEEJS9_EEEvT0_iT1_T2_DpNS2_10kernel_argIT3_EE --------------------------
	.section	.nv.constant0._ZN3cub18CUB_300001_SM_10006detail9transform16transform_kernelINS2_10policy_hubILb1EN4cuda3std3__45tupleIJPiEEEE10policy1000EiN6thrust24THRUST_300001_SM_1000_NS8cuda_cub9__replace14new_value_if_fI17is_less_than_zeroiiEENSE_6detail15normal_iteratorINSE_10device_ptrIiEEEEJS9_EEEvT0_iT1_T2_DpNS2_10kernel_argIT3_EE,"a",@progbits
	.sectionflags	@""
	.align	4
.nv.constant0._ZN3cub18CUB_300001_SM_10006detail9transform16transform_kernelINS2_10policy_hubILb1EN4cuda3std3__45tupleIJPiEEEE10policy1000EiN6thrust24THRUST_300001_SM_1000_NS8cuda_cub9__replace14new_value_if_fI17is_less_than_zeroiiEENSE_6detail15normal_iteratorINSE_10device_ptrIiEEEEJS9_EEEvT0_iT1_T2_DpNS2_10kernel_argIT3_EE:
	.zero		936


//--------------------- .nv.constant0._ZN3cub18CUB_300001_SM_10006detail9transform16transform_kernelINS2_10policy_hubILb1EN4cuda3std3__45tupleIJN6thrust24THRUST_300001_SM_1000_NS6detail15normal_iteratorINSA_10device_ptrIiEEEEEEEE10policy1000ElNSA_8cuda_cub9__replace14new_value_if_fI17is_less_than_zeroiiEESF_JPiEEEvT0_iT1_T2_DpNS2_10kernel_argIT3_EE --------------------------
	.section	.nv.constant0._ZN3cub18CUB_300001_SM_10006detail9transform16transform_kernelINS2_10policy_hubILb1EN4cuda3std3__45tupleIJN6thrust24THRUST_300001_SM_1000_NS6detail15normal_iteratorINSA_10device_ptrIiEEEEEEEE10policy1000ElNSA_8cuda_cub9__replace14new_value_if_fI17is_less_than_zeroiiEESF_JPiEEEvT0_iT1_T2_DpNS2_10kernel_argIT3_EE,"a",@progbits
	.sectionflags	@""
	.align	4
.nv.constant0._ZN3cub18CUB_300001_SM_10006detail9transform16transform_kernelINS2_10policy_hubILb1EN4cuda3std3__45tupleIJN6thrust24THRUST_300001_SM_1000_NS6detail15normal_iteratorINSA_10device_ptrIiEEEEEEEE10policy1000ElNSA_8cuda_cub9__replace14new_value_if_fI17is_less_than_zeroiiEESF_JPiEEEvT0_iT1_T2_DpNS2_10kernel_argIT3_EE:
	.zero		944


//--------------------- .nv.constant0._ZN3cub18CUB_300001_SM_10006detail9transform16transform_kernelINS2_10policy_hubILb1EN4cuda3std3__45tupleIJN6thrust24THRUST_300001_SM_1000_NS6detail15normal_iteratorINSA_10device_ptrIiEEEEEEEE10policy1000EiNSA_8cuda_cub9__replace14new_value_if_fI17is_less_than_zeroiiEESF_JPiEEEvT0_iT1_T2_DpNS2_10kernel_argIT3_EE --------------------------
	.section	.nv.constant0._ZN3cub18CUB_300001_SM_10006detail9transform16transform_kernelINS2_10policy_hubILb1EN4cuda3std3__45tupleIJN6thrust24THRUST_300001_SM_1000_NS6detail15normal_iteratorINSA_10device_ptrIiEEEEEEEE10policy1000EiNSA_8cuda_cub9__replace14new_value_if_fI17is_less_than_zeroiiEESF_JPiEEEvT0_iT1_T2_DpNS2_10kernel_argIT3_EE,"a",@progbits
	.sectionflags	@""
	.align	4
.nv.constant0._ZN3cub18CUB_300001_SM_10006detail9transform16transform_kernelINS2_10policy_hubILb1EN4cuda3std3__45tupleIJN6thrust24THRUST_300001_SM_1000_NS6detail15normal_iteratorINSA_10device_ptrIiEEEEEEEE10policy1000EiNSA_8cuda_cub9__replace14new_value_if_fI17is_less_than_zeroiiEESF_JPiEEEvT0_iT1_T2_DpNS2_10kernel_argIT3_EE:
	.zero		936


//--------------------- .nv.constant0._ZN3cub18CUB_300001_SM_10006detail11EmptyKernelIvEEvv --------------------------
	.section	.nv.constant0._ZN3cub18CUB_300001_SM_10006detail11EmptyKernelIvEEvv,"a",@progbits
	.sectionflags	@""
	.align	4
.nv.constant0._ZN3cub18CUB_300001_SM_10006detail11EmptyKernelIvEEvv:
	.zero		896


//--------------------- SYMBOLS --------------------------

	.type		.nv.reservedSmem.offset0,@object
	.size		.nv.reservedSmem.offset0,0x4
